	.target	sm_90a

	.elftype	@"ET_EXEC"


//--------------------- .note.nv.tkinfo           --------------------------
	.section	.note.nv.tkinfo,"",@"SHT_NOTE"
	.sectionflags	@"SHF_NOTE_NV_TKINFO"
	.tkinfo
        /*0018*/ 	.word	0x00000002
        /*0030*/ 	.string	""
        /*0030*/ 	.string	"ptxas"
        /*0030*/ 	.string	"Cuda compilation tools, release 13.0, V13.0.88"
        /*0030*/ 	.string	"Build cuda_13.0.r13.0/compiler.36424714_0"
        /*0030*/ 	.string	"-arch sm_90a -m 64 "



//--------------------- .note.nv.cuinfo           --------------------------
	.section	.note.nv.cuinfo,"",@"SHT_NOTE"
	.sectionflags	@"SHF_NOTE_NV_CUINFO"
        /*0018*/ 	.short	0x0002
        /*001a*/ 	.short	0x005a
        /*001c*/ 	.short	0x0082
	.zero		2


//--------------------- .nv.info                  --------------------------
	.section	.nv.info,"",@"SHT_CUDA_INFO"
	.align	4


	//----- nvinfo : EIATTR_REGCOUNT
	.align		4
        /*0000*/ 	.byte	0x04, 0x2f
        /*0002*/ 	.short	(.L_16 - .L_15)
	.align		4
.L_15:
        /*0004*/ 	.word	index@(_ZN7cutlass13device_kernelINS_4gemm6kernel13GemmUniversalIN4cute5tupleIJiiiiEEENS1_10collective13CollectiveMmaINS1_37MainloopSm90TmaGmmaWarpSpecializedFP8ILi8ENS5_IJNS4_1CILi2EEENSA_ILi1EEESC_EEENS1_35KernelTmaWarpSpecializedCooperativeEEENS5_IJNSA_ILi128EEENSA_ILi256EEENSA_ILi64EEEEEENS_12float_e4m3_tENS5_IJlSC_lEEESK_SL_NS4_8TiledMMAINS4_8MMA_AtomIJNS4_4SM904GMMA31MMA_64x256x32_F32E4M3E4M3_SS_TNILNSP_7ScaleInE1ELSR_1EEEEEENS4_6LayoutISD_NS5_IJSC_NSA_ILi0EEESV_EEEEENS5_IJNS4_10UnderscoreESY_SY_EEEEENS4_13SM90_TMA_LOADENS4_14ComposedLayoutINS4_7SwizzleILi2ELi4ELi3EEENS4_18smem_ptr_flag_bitsILi8EEENSU_INS5_IJNSA_ILi8EEESI_EEENS5_IJSI_SC_EEEEEEEvNS4_8identityENS4_23SM90_TMA_LOAD_MULTICASTES1B_vS1C_EENS_8epilogue10collective18CollectiveEpilogueINS1F_22Sm90TmaWarpSpecializedILi4ELi2ELi16ELb0ELb0EEEJSJ_NS5_IJSG_NSA_ILi32EEEEEESK_SL_SK_SL_NS1F_6fusion15FusionCallbacksIS1J_NS1M_17LinCombPerRowBiasISK_fSK_SK_fLi16ELNS_15FloatRoundStyleE2EEESJ_S1L_JEEES11_NS12_INS13_ILi1ELi4ELi3EEES16_NSU_INS5_IJS17_S1K_EEENS5_IJS1K_SC_EEEEEEENS4_39AutoVectorizingCopyWithAssumedAlignmentILi128EEENS4_14SM90_TMA_STOREES1W_S1Y_NS4_9Copy_AtomIJNS4_17SM90_U32x4_STSM_NENS_6half_tEEEEvEEEvvEEEEvNT_6ParamsE)
        /*0008*/ 	.word	0x000000a8


	//----- nvinfo : EIATTR_FRAME_SIZE
	.align		4
.L_16:
        /*000c*/ 	.byte	0x04, 0x11
        /*000e*/ 	.short	(.L_18 - .L_17)
	.align		4
.L_17:
        /*0010*/ 	.word	index@(_ZN7cutlass13device_kernelINS_4gemm6kernel13GemmUniversalIN4cute5tupleIJiiiiEEENS1_10collective13CollectiveMmaINS1_37MainloopSm90TmaGmmaWarpSpecializedFP8ILi8ENS5_IJNS4_1CILi2EEENSA_ILi1EEESC_EEENS1_35KernelTmaWarpSpecializedCooperativeEEENS5_IJNSA_ILi128EEENSA_ILi256EEENSA_ILi64EEEEEENS_12float_e4m3_tENS5_IJlSC_lEEESK_SL_NS4_8TiledMMAINS4_8MMA_AtomIJNS4_4SM904GMMA31MMA_64x256x32_F32E4M3E4M3_SS_TNILNSP_7ScaleInE1ELSR_1EEEEEENS4_6LayoutISD_NS5_IJSC_NSA_ILi0EEESV_EEEEENS5_IJNS4_10UnderscoreESY_SY_EEEEENS4_13SM90_TMA_LOADENS4_14ComposedLayoutINS4_7SwizzleILi2ELi4ELi3EEENS4_18smem_ptr_flag_bitsILi8EEENSU_INS5_IJNSA_ILi8EEESI_EEENS5_IJSI_SC_EEEEEEEvNS4_8identityENS4_23SM90_TMA_LOAD_MULTICASTES1B_vS1C_EENS_8epilogue10collective18CollectiveEpilogueINS1F_22Sm90TmaWarpSpecializedILi4ELi2ELi16ELb0ELb0EEEJSJ_NS5_IJSG_NSA_ILi32EEEEEESK_SL_SK_SL_NS1F_6fusion15FusionCallbacksIS1J_NS1M_17LinCombPerRowBiasISK_fSK_SK_fLi16ELNS_15FloatRoundStyleE2EEESJ_S1L_JEEES11_NS12_INS13_ILi1ELi4ELi3EEES16_NSU_INS5_IJS17_S1K_EEENS5_IJS1K_SC_EEEEEEENS4_39AutoVectorizingCopyWithAssumedAlignmentILi128EEENS4_14SM90_TMA_STOREES1W_S1Y_NS4_9Copy_AtomIJNS4_17SM90_U32x4_STSM_NENS_6half_tEEEEvEEEvvEEEEvNT_6ParamsE)
        /*0014*/ 	.word	0x000000f0


	//----- nvinfo : EIATTR_MIN_STACK_SIZE
	.align		4
.L_18:
        /*0018*/ 	.byte	0x04, 0x12
        /*001a*/ 	.short	(.L_20 - .L_19)
	.align		4
.L_19:
        /*001c*/ 	.word	index@(_ZN7cutlass13device_kernelINS_4gemm6kernel13GemmUniversalIN4cute5tupleIJiiiiEEENS1_10collective13CollectiveMmaINS1_37MainloopSm90TmaGmmaWarpSpecializedFP8ILi8ENS5_IJNS4_1CILi2EEENSA_ILi1EEESC_EEENS1_35KernelTmaWarpSpecializedCooperativeEEENS5_IJNSA_ILi128EEENSA_ILi256EEENSA_ILi64EEEEEENS_12float_e4m3_tENS5_IJlSC_lEEESK_SL_NS4_8TiledMMAINS4_8MMA_AtomIJNS4_4SM904GMMA31MMA_64x256x32_F32E4M3E4M3_SS_TNILNSP_7ScaleInE1ELSR_1EEEEEENS4_6LayoutISD_NS5_IJSC_NSA_ILi0EEESV_EEEEENS5_IJNS4_10UnderscoreESY_SY_EEEEENS4_13SM90_TMA_LOADENS4_14ComposedLayoutINS4_7SwizzleILi2ELi4ELi3EEENS4_18smem_ptr_flag_bitsILi8EEENSU_INS5_IJNSA_ILi8EEESI_EEENS5_IJSI_SC_EEEEEEEvNS4_8identityENS4_23SM90_TMA_LOAD_MULTICASTES1B_vS1C_EENS_8epilogue10collective18CollectiveEpilogueINS1F_22Sm90TmaWarpSpecializedILi4ELi2ELi16ELb0ELb0EEEJSJ_NS5_IJSG_NSA_ILi32EEEEEESK_SL_SK_SL_NS1F_6fusion15FusionCallbacksIS1J_NS1M_17LinCombPerRowBiasISK_fSK_SK_fLi16ELNS_15FloatRoundStyleE2EEESJ_S1L_JEEES11_NS12_INS13_ILi1ELi4ELi3EEES16_NSU_INS5_IJS17_S1K_EEENS5_IJS1K_SC_EEEEEEENS4_39AutoVectorizingCopyWithAssumedAlignmentILi128EEENS4_14SM90_TMA_STOREES1W_S1Y_NS4_9Copy_AtomIJNS4_17SM90_U32x4_STSM_NENS_6half_tEEEEvEEEvvEEEEvNT_6ParamsE)
        /*0020*/ 	.word	0x000000f0
.L_20:


//--------------------- .nv.compat                --------------------------
	.section	.nv.compat,"",@"SHT_CUDA_COMPAT_INFO"
	.align	4
        /*0000*/ 	.byte	0x02, 0x09, 0x01, 0x00, 0x02, 0x02, 0x04, 0x00, 0x02, 0x05, 0x05, 0x00, 0x03, 0x07, 0x01, 0x01
        /*0010*/ 	.byte	0x02, 0x03, 0x01, 0x00, 0x02, 0x06, 0x01, 0x00, 0x04, 0x0b, 0x08, 0x00, 0x00, 0x00, 0x00, 0x00
        /*0020*/ 	.byte	0x00, 0x00, 0x00, 0x00


//--------------------- .nv.info._ZN7cutlass13device_kernelINS_4gemm6kernel13GemmUniversalIN4cute5tupleIJiiiiEEENS1_10collective13CollectiveMmaINS1_37MainloopSm90TmaGmmaWarpSpecializedFP8ILi8ENS5_IJNS4_1CILi2EEENSA_ILi1EEESC_EEENS1_35KernelTmaWarpSpecializedCooperativeEEENS5_IJNSA_ILi128EEENSA_ILi256EEENSA_ILi64EEEEEENS_12float_e4m3_tENS5_IJlSC_lEEESK_SL_NS4_8TiledMMAINS4_8MMA_AtomIJNS4_4SM904GMMA31MMA_64x256x32_F32E4M3E4M3_SS_TNILNSP_7ScaleInE1ELSR_1EEEEEENS4_6LayoutISD_NS5_IJSC_NSA_ILi0EEESV_EEEEENS5_IJNS4_10UnderscoreESY_SY_EEEEENS4_13SM90_TMA_LOADENS4_14ComposedLayoutINS4_7SwizzleILi2ELi4ELi3EEENS4_18smem_ptr_flag_bitsILi8EEENSU_INS5_IJNSA_ILi8EEESI_EEENS5_IJSI_SC_EEEEEEEvNS4_8identityENS4_23SM90_TMA_LOAD_MULTICASTES1B_vS1C_EENS_8epilogue10collective18CollectiveEpilogueINS1F_22Sm90TmaWarpSpecializedILi4ELi2ELi16ELb0ELb0EEEJSJ_NS5_IJSG_NSA_ILi32EEEEEESK_SL_SK_SL_NS1F_6fusion15FusionCallbacksIS1J_NS1M_17LinCombPerRowBiasISK_fSK_SK_fLi16ELNS_15FloatRoundStyleE2EEESJ_S1L_JEEES11_NS12_INS13_ILi1ELi4ELi3EEES16_NSU_INS5_IJS17_S1K_EEENS5_IJS1K_SC_EEEEEEENS4_39AutoVectorizingCopyWithAssumedAlignmentILi128EEENS4_14SM90_TMA_STOREES1W_S1Y_NS4_9Copy_AtomIJNS4_17SM90_U32x4_STSM_NENS_6half_tEEEEvEEEvvEEEEvNT_6ParamsE --------------------------
	.section	.nv.info._ZN7cutlass13device_kernelINS_4gemm6kernel13GemmUniversalIN4cute5tupleIJiiiiEEENS1_10collective13CollectiveMmaINS1_37MainloopSm90TmaGmmaWarpSpecializedFP8ILi8ENS5_IJNS4_1CILi2EEENSA_ILi1EEESC_EEENS1_35KernelTmaWarpSpecializedCooperativeEEENS5_IJNSA_ILi128EEENSA_ILi256EEENSA_ILi64EEEEEENS_12float_e4m3_tENS5_IJlSC_lEEESK_SL_NS4_8TiledMMAINS4_8MMA_AtomIJNS4_4SM904GMMA31MMA_64x256x32_F32E4M3E4M3_SS_TNILNSP_7ScaleInE1ELSR_1EEEEEENS4_6LayoutISD_NS5_IJSC_NSA_ILi0EEESV_EEEEENS5_IJNS4_10UnderscoreESY_SY_EEEEENS4_13SM90_TMA_LOADENS4_14ComposedLayoutINS4_7SwizzleILi2ELi4ELi3EEENS4_18smem_ptr_flag_bitsILi8EEENSU_INS5_IJNSA_ILi8EEESI_EEENS5_IJSI_SC_EEEEEEEvNS4_8identityENS4_23SM90_TMA_LOAD_MULTICASTES1B_vS1C_EENS_8epilogue10collective18CollectiveEpilogueINS1F_22Sm90TmaWarpSpecializedILi4ELi2ELi16ELb0ELb0EEEJSJ_NS5_IJSG_NSA_ILi32EEEEEESK_SL_SK_SL_NS1F_6fusion15FusionCallbacksIS1J_NS1M_17LinCombPerRowBiasISK_fSK_SK_fLi16ELNS_15FloatRoundStyleE2EEESJ_S1L_JEEES11_NS12_INS13_ILi1ELi4ELi3EEES16_NSU_INS5_IJS17_S1K_EEENS5_IJS1K_SC_EEEEEEENS4_39AutoVectorizingCopyWithAssumedAlignmentILi128EEENS4_14SM90_TMA_STOREES1W_S1Y_NS4_9Copy_AtomIJNS4_17SM90_U32x4_STSM_NENS_6half_tEEEEvEEEvvEEEEvNT_6ParamsE,"",@"SHT_CUDA_INFO"
	.sectionflags	@""
	.align	4


	//----- nvinfo : EIATTR_CUDA_API_VERSION
	.align		4
        /*0000*/ 	.byte	0x04, 0x37
        /*0002*/ 	.short	(.L_22 - .L_21)
.L_21:
        /*0004*/ 	.word	0x00000082


	//----- nvinfo : EIATTR_KPARAM_INFO
	.align		4
.L_22:
        /*0008*/ 	.byte	0x04, 0x17
        /*000a*/ 	.short	(.L_24 - .L_23)
.L_23:
        /*000c*/ 	.word	0x00000000
        /*0010*/ 	.short	0x0000
        /*0012*/ 	.short	0x0070
        /*0014*/ 	.byte	0x00, 0xf0, 0x01, 0x1c


	//----- nvinfo : EIATTR_SPARSE_MMA_MASK
	.align		4
.L_24:
        /*0018*/ 	.byte	0x03, 0x50
        /*001a*/ 	.short	0x0000


	//----- nvinfo : EIATTR_MAXREG_COUNT
	.align		4
        /*001c*/ 	.byte	0x03, 0x1b
        /*001e*/ 	.short	0x00a8


	//----- nvinfo : EIATTR_NUM_BARRIERS
	.align		4
        /*0020*/ 	.byte	0x02, 0x4c
        /*0022*/ 	.byte	0x02
	.zero		1


	//----- nvinfo : EIATTR_EXTERNS
	.align		4
        /*0024*/ 	.byte	0x04, 0x0f
        /*0026*/ 	.short	(.L_26 - .L_25)


	//   ....[0]....
	.align		4
.L_25:
        /*0028*/ 	.word	index@(__assertfail)


	//----- nvinfo : EIATTR_ANNOTATIONS
	.align		4
.L_26:
        /*002c*/ 	.byte	0x04, 0x55
        /*002e*/ 	.short	(.L_28 - .L_27)


	//   ....[0]....
.L_27:
        /*0030*/ 	.word	0x00000001
        /*0034*/ 	.byte	0x70, 0x0c, 0x00, 0x00, 0x01, 0x00, 0x00, 0x00, 0x50, 0x0d, 0x00, 0x00, 0x01, 0x00, 0x00, 0x00
        /* <DEDUP_REMOVED lines=239> */
        /*0f34*/ 	.byte	0x70, 0xe5, 0x00, 0x00, 0x01, 0x00, 0x00, 0x00, 0x90, 0xe5, 0x00, 0x00


	//----- nvinfo : EIATTR_MERCURY_ISA_VERSION
	.align		4
.L_28:
        /*0f40*/ 	.byte	0x03, 0x5f
        /*0f42*/ 	.short	0x0101


	//----- nvinfo : EIATTR_INT_WARP_WIDE_INSTR_OFFSETS
	.align		4
        /*0f44*/ 	.byte	0x04, 0x31
        /*0f46*/ 	.short	(.L_30 - .L_29)


	//   ....[0]....
.L_29:
        /*0f48*/ 	.word	0x00000b30


	//   ....[1]....
        /*0f4c*/ 	.word	0x00000b40


	//   ....[2]....
        /*0f50*/ 	.word	0x00000c30


	//   ....[3]....
        /*0f54*/ 	.word	0x00005830


	//----- nvinfo : EIATTR_COOP_GROUP_MASK_REGIDS
	.align		4
.L_30:
        /*0f58*/ 	.byte	0x04, 0x29
        /*0f5a*/ 	.short	(.L_32 - .L_31)


	//   ....[0]....
.L_31:
        /*0f5c*/ 	.word	0xffffffff


	//   ....[1]....
        /*0f60*/ 	.word	0xffffffff


	//   ....[2]....
        /*0f64*/ 	.word	0xffffffff


	//   ....[3]....
        /*0f68*/ 	.word	0xffffffff


	//   ....[4]....
        /*0f6c*/ 	.word	0xffffffff


	//   ....[5]....
        /*0f70*/ 	.word	0xffffffff


	//   ....[6]....
        /*0f74*/ 	.word	0xffffffff


	//----- nvinfo : EIATTR_COOP_GROUP_INSTR_OFFSETS
	.align		4
.L_32:
        /*0f78*/ 	.byte	0x04, 0x28
        /*0f7a*/ 	.short	(.L_34 - .L_33)


	//   ....[0]....
.L_33:
        /*0f7c*/ 	.word	0x00000070


	//   ....[1]....
        /*0f80*/ 	.word	0x000000a0


	//   ....[2]....
        /*0f84*/ 	.word	0x00000460


	//   ....[3]....
        /*0f88*/ 	.word	0x00000780


	//   ....[4]....
        /*0f8c*/ 	.word	0x000009d0


	//   ....[5]....
        /*0f90*/ 	.word	0x00000d90


	//   ....[6]....
        /*0f94*/ 	.word	0x00001bc0


	//----- nvinfo : EIATTR_REG_RECONFIG
	.align		4
.L_34:
        /*0f98*/ 	.byte	0x01, 0x54
	.zero		2


	//----- nvinfo : EIATTR_SYSCALL_OFFSETS
	.align		4
        /*0f9c*/ 	.byte	0x04, 0x46
        /*0f9e*/ 	.short	(.L_36 - .L_35)


	//   ....[0]....
.L_35:
        /*0fa0*/ 	.word	0x00005a90


	//   ....[1]....
        /*0fa4*/ 	.word	0x00005bd0


	//----- nvinfo : EIATTR_MBARRIER_INSTR_OFFSETS
	.align		4
.L_36:
        /*0fa8*/ 	.byte	0x04, 0x39
        /*0faa*/ 	.short	(.L_38 - .L_37)


	//   ....[0]....
.L_37:
        /*0fac*/ 	.word	0x00000610
        /*0fb0*/ 	.word	0x000000ff
        /*0fb4*/ 	.word	0x00000000
        /*0fb8*/ 	.short	0x0100
        /*0fba*/ 	.byte	0x08
	.zero		1


	//   ....[1]....
        /*0fbc*/ 	.word	0x00000620
        /*0fc0*/ 	.word	0x000000ff
        /*0fc4*/ 	.word	0x00000040
        /*0fc8*/ 	.short	0x0100
        /*0fca*/ 	.byte	0x08
	.zero		1


	//   ....[2]....
        /*0fcc*/ 	.word	0x00000630
        /*0fd0*/ 	.word	0x000000ff
        /*0fd4*/ 	.word	0x00000008
        /*0fd8*/ 	.short	0x0100
        /*0fda*/ 	.byte	0x08
	.zero		1


	//   ....[3]....
        /*0fdc*/ 	.word	0x00000640
        /*0fe0*/ 	.word	0x000000ff
        /*0fe4*/ 	.word	0x00000048
        /*0fe8*/ 	.short	0x0100
        /*0fea*/ 	.byte	0x08
	.zero		1


	//   ....[4]....
        /*0fec*/ 	.word	0x00000650
        /*0ff0*/ 	.word	0x000000ff
        /*0ff4*/ 	.word	0x00000010
        /*0ff8*/ 	.short	0x0100
        /*0ffa*/ 	.byte	0x08
	.zero		1


	//   ....[5]....
        /*0ffc*/ 	.word	0x00000660
        /*1000*/ 	.word	0x000000ff
        /*1004*/ 	.word	0x00000050
        /*1008*/ 	.short	0x0100
        /*100a*/ 	.byte	0x08
	.zero		1


	//   ....[6]....
        /*100c*/ 	.word	0x00000670
        /*1010*/ 	.word	0x000000ff
        /*1014*/ 	.word	0x00000018
        /*1018*/ 	.short	0x0100
        /*101a*/ 	.byte	0x08
	.zero		1


	//   ....[7]....
        /*101c*/ 	.word	0x00000680
        /*1020*/ 	.word	0x000000ff
        /*1024*/ 	.word	0x00000058
        /*1028*/ 	.short	0x0100
        /*102a*/ 	.byte	0x08
	.zero		1


	//   ....[8]....
        /*102c*/ 	.word	0x00000690
        /*1030*/ 	.word	0x000000ff
        /*1034*/ 	.word	0x00000020
        /*1038*/ 	.short	0x0100
        /*103a*/ 	.byte	0x08
	.zero		1


	//   ....[9]....
        /*103c*/ 	.word	0x000006a0
        /*1040*/ 	.word	0x000000ff
        /*1044*/ 	.word	0x00000060
        /*1048*/ 	.short	0x0100
        /*104a*/ 	.byte	0x08
	.zero		1


	//   ....[10]....
        /*104c*/ 	.word	0x000006b0
        /*1050*/ 	.word	0x000000ff
        /*1054*/ 	.word	0x00000028
        /*1058*/ 	.short	0x0100
        /*105a*/ 	.byte	0x08
	.zero		1


	//   ....[11]....
        /*105c*/ 	.word	0x000006c0
        /*1060*/ 	.word	0x000000ff
        /*1064*/ 	.word	0x00000068
        /*1068*/ 	.short	0x0100
        /*106a*/ 	.byte	0x08
	.zero		1


	//   ....[12]....
        /*106c*/ 	.word	0x000006d0
        /*1070*/ 	.word	0x000000ff
        /*1074*/ 	.word	0x00000030
        /*1078*/ 	.short	0x0100
        /*107a*/ 	.byte	0x08
	.zero		1


	//   ....[13]....
        /*107c*/ 	.word	0x000006e0
        /*1080*/ 	.word	0x000000ff
        /*1084*/ 	.word	0x00000070
        /*1088*/ 	.short	0x0100
        /*108a*/ 	.byte	0x08
	.zero		1


	//   ....[14]....
        /*108c*/ 	.word	0x000006f0
        /*1090*/ 	.word	0x000000ff
        /*1094*/ 	.word	0x00000038
        /*1098*/ 	.short	0x0100
        /*109a*/ 	.byte	0x08
	.zero		1


	//   ....[15]....
        /*109c*/ 	.word	0x00000700
        /*10a0*/ 	.word	0x000000ff
        /*10a4*/ 	.word	0x00000078
        /*10a8*/ 	.short	0x0100
        /*10aa*/ 	.byte	0x08
	.zero		1


	//   ....[16]....
        /*10ac*/ 	.word	0x00000930
        /*10b0*/ 	.word	0x000000ff
        /*10b4*/ 	.word	0x00000080
        /*10b8*/ 	.short	0x0100
        /*10ba*/ 	.byte	0x08
	.zero		1


	//   ....[17]....
        /*10bc*/ 	.word	0x00000940
        /*10c0*/ 	.word	0x000000ff
        /*10c4*/ 	.word	0x000000a0
        /*10c8*/ 	.short	0x0100
        /*10ca*/ 	.byte	0x08
	.zero		1


	//   ....[18]....
        /*10cc*/ 	.word	0x00000950
        /*10d0*/ 	.word	0x000000ff
        /*10d4*/ 	.word	0x00000088
        /*10d8*/ 	.short	0x0100
        /*10da*/ 	.byte	0x08
	.zero		1


	//   ....[19]....
        /*10dc*/ 	.word	0x00000960
        /*10e0*/ 	.word	0x000000ff
        /*10e4*/ 	.word	0x000000a8
        /*10e8*/ 	.short	0x0100
        /*10ea*/ 	.byte	0x08
	.zero		1


	//   ....[20]....
        /*10ec*/ 	.word	0x00000970
        /*10f0*/ 	.word	0x000000ff
        /*10f4*/ 	.word	0x00000090
        /*10f8*/ 	.short	0x0100
        /*10fa*/ 	.byte	0x08
	.zero		1


	//   ....[21]....
        /*10fc*/ 	.word	0x00000980
        /*1100*/ 	.word	0x000000ff
        /*1104*/ 	.word	0x000000b0
        /*1108*/ 	.short	0x0100
        /*110a*/ 	.byte	0x08
	.zero		1


	//   ....[22]....
        /*110c*/ 	.word	0x00000990
        /*1110*/ 	.word	0x000000ff
        /*1114*/ 	.word	0x00000098
        /*1118*/ 	.short	0x0100
        /*111a*/ 	.byte	0x08
	.zero		1


	//   ....[23]....
        /*111c*/ 	.word	0x000009a0
        /*1120*/ 	.word	0x000000ff
        /*1124*/ 	.word	0x000000b8
        /*1128*/ 	.short	0x0100
        /*112a*/ 	.byte	0x08
	.zero		1


	//   ....[24]....
        /*112c*/ 	.word	0x00000cb0
        /*1130*/ 	.word	0x000000ff
        /*1134*/ 	.word	0x000000c0
        /*1138*/ 	.short	0x0100
        /*113a*/ 	.byte	0x06
	.zero		1


	//   ....[25]....
        /*113c*/ 	.word	0x00000d30
        /*1140*/ 	.word	0x000000ff
        /*1144*/ 	.word	0x000000c8
        /*1148*/ 	.short	0x0100
        /*114a*/ 	.byte	0x06
	.zero		1


	//   ....[26]....
        /*114c*/ 	.word	0x00002440
        /*1150*/ 	.word	0x000000ff
        /*1154*/ 	.word	0x00000000
        /*1158*/ 	.short	0x010a
        /*115a*/ 	.byte	0x04
	.zero		1


	//   ....[27]....
        /*115c*/ 	.word	0x00002480
        /*1160*/ 	.word	0x000000ff
        /*1164*/ 	.word	0x00000000
        /*1168*/ 	.short	0x010a
        /*116a*/ 	.byte	0x04
	.zero		1


	//   ....[28]....
        /*116c*/ 	.word	0x000037e0
        /*1170*/ 	.word	0x000000ff
        /*1174*/ 	.word	0x00000000
        /*1178*/ 	.short	0x010a
        /*117a*/ 	.byte	0x06
	.zero		1


	//   ....[29]....
        /*117c*/ 	.word	0x00003820
        /*1180*/ 	.word	0x000000ff
        /*1184*/ 	.word	0x00000000
        /*1188*/ 	.short	0x010a
        /*118a*/ 	.byte	0x06
	.zero		1


	//   ....[30]....
        /*118c*/ 	.word	0x00004890
        /*1190*/ 	.word	0x00000003
        /*1194*/ 	.word	0x00000000
        /*1198*/ 	.short	0x0101
        /*119a*/ 	.byte	0x3f
	.zero		1


	//   ....[31]....
        /*119c*/ 	.word	0x000058e0
        /*11a0*/ 	.word	0x00000000
        /*11a4*/ 	.word	0x00000000
        /*11a8*/ 	.short	0x0101
        /*11aa*/ 	.byte	0x3f
	.zero		1


	//   ....[32]....
        /*11ac*/ 	.word	0x000066c0
        /*11b0*/ 	.word	0x00000015
        /*11b4*/ 	.word	0x00000080
        /*11b8*/ 	.short	0x010a
        /*11ba*/ 	.byte	0x3f
	.zero		1


	//   ....[33]....
        /*11bc*/ 	.word	0x000069e0
        /*11c0*/ 	.word	0x00000008
        /*11c4*/ 	.word	0x00000000
        /*11c8*/ 	.short	0x0101
        /*11ca*/ 	.byte	0x3f
	.zero		1


	//   ....[34]....
        /*11cc*/ 	.word	0x00007200
        /*11d0*/ 	.word	0x00000018
        /*11d4*/ 	.word	0x00000080
        /*11d8*/ 	.short	0x010a
        /*11da*/ 	.byte	0x3f
	.zero		1


	//   ....[35]....
        /*11dc*/ 	.word	0x00007430
        /*11e0*/ 	.word	0x0000000d
        /*11e4*/ 	.word	0x00000000
        /*11e8*/ 	.short	0x0101
        /*11ea*/ 	.byte	0x3f
	.zero		1


	//   ....[36]....
        /*11ec*/ 	.word	0x00007b70
        /*11f0*/ 	.word	0x00000014
        /*11f4*/ 	.word	0x00000080
        /*11f8*/ 	.short	0x010a
        /*11fa*/ 	.byte	0x3f
	.zero		1


	//   ....[37]....
        /*11fc*/ 	.word	0x00007da0
        /*1200*/ 	.word	0x0000000d
        /*1204*/ 	.word	0x00000000
        /*1208*/ 	.short	0x0101
        /*120a*/ 	.byte	0x3f
	.zero		1


	//   ....[38]....
        /*120c*/ 	.word	0x000084c0
        /*1210*/ 	.word	0x0000000f
        /*1214*/ 	.word	0x00000080
        /*1218*/ 	.short	0x010a
        /*121a*/ 	.byte	0x3f
	.zero		1


	//   ....[39]....
        /*121c*/ 	.word	0x00008740
        /*1220*/ 	.word	0x0000000f
        /*1224*/ 	.word	0x00000000
        /*1228*/ 	.short	0x0101
        /*122a*/ 	.byte	0x3f
	.zero		1


	//   ....[40]....
        /*122c*/ 	.word	0x00008e70
        /*1230*/ 	.word	0x0000000f
        /*1234*/ 	.word	0x00000080
        /*1238*/ 	.short	0x010a
        /*123a*/ 	.byte	0x3f
	.zero		1


	//   ....[41]....
        /*123c*/ 	.word	0x000090f0
        /*1240*/ 	.word	0x0000000f
        /*1244*/ 	.word	0x00000000
        /*1248*/ 	.short	0x0101
        /*124a*/ 	.byte	0x3f
	.zero		1


	//   ....[42]....
        /*124c*/ 	.word	0x00009820
        /*1250*/ 	.word	0x0000000f
        /*1254*/ 	.word	0x00000080
        /*1258*/ 	.short	0x010a
        /*125a*/ 	.byte	0x3f
	.zero		1


	//   ....[43]....
        /*125c*/ 	.word	0x00009aa0
        /*1260*/ 	.word	0x0000000f
        /*1264*/ 	.word	0x00000000
        /*1268*/ 	.short	0x0101
        /*126a*/ 	.byte	0x3f
	.zero		1


	//   ....[44]....
        /*126c*/ 	.word	0x0000a2a0
        /*1270*/ 	.word	0x0000000f
        /*1274*/ 	.word	0x00000080
        /*1278*/ 	.short	0x010a
        /*127a*/ 	.byte	0x3f
	.zero		1


	//   ....[45]....
        /*127c*/ 	.word	0x0000a520
        /*1280*/ 	.word	0x0000000f
        /*1284*/ 	.word	0x00000000
        /*1288*/ 	.short	0x0101
        /*128a*/ 	.byte	0x3f
	.zero		1


	//   ....[46]....
        /*128c*/ 	.word	0x0000ad50
        /*1290*/ 	.word	0x00000012
        /*1294*/ 	.word	0x00000080
        /*1298*/ 	.short	0x010a
        /*129a*/ 	.byte	0x3f
	.zero		1


	//   ....[47]....
        /*129c*/ 	.word	0x0000afb0
        /*12a0*/ 	.word	0x0000000b
        /*12a4*/ 	.word	0x00000000
        /*12a8*/ 	.short	0x0101
        /*12aa*/ 	.byte	0x3f
	.zero		1


	//   ....[48]....
        /*12ac*/ 	.word	0x0000c570
        /*12b0*/ 	.word	0x000000ff
        /*12b4*/ 	.word	0x000000c8
        /*12b8*/ 	.short	0x010a
        /*12ba*/ 	.byte	0x04
	.zero		1


	//   ....[49]....
        /*12bc*/ 	.word	0x0000c970
        /*12c0*/ 	.word	0x000000ff
        /*12c4*/ 	.word	0x000000a0
        /*12c8*/ 	.short	0x010a
        /*12ca*/ 	.byte	0x0d
	.zero		1


	//   ....[50]....
        /*12cc*/ 	.word	0x0000ca60
        /*12d0*/ 	.word	0x000000ff
        /*12d4*/ 	.word	0x00000080
        /*12d8*/ 	.short	0x010b
        /*12da*/ 	.byte	0x0d
	.zero		1


	//   ....[51]....
        /*12dc*/ 	.word	0x0000cac0
        /*12e0*/ 	.word	0x000000ff
        /*12e4*/ 	.word	0x00000000
        /*12e8*/ 	.short	0x0101
        /*12ea*/ 	.byte	0x10
	.zero		1


	//   ....[52]....
        /*12ec*/ 	.word	0x0000caf0
        /*12f0*/ 	.word	0x000000ff
        /*12f4*/ 	.word	0x000000a8
        /*12f8*/ 	.short	0x010a
        /*12fa*/ 	.byte	0x0d
	.zero		1


	//   ....[53]....
        /*12fc*/ 	.word	0x0000cc00
        /*1300*/ 	.word	0x000000ff
        /*1304*/ 	.word	0x00000088
        /*1308*/ 	.short	0x010b
        /*130a*/ 	.byte	0x0d
	.zero		1


	//   ....[54]....
        /*130c*/ 	.word	0x0000cc60
        /*1310*/ 	.word	0x000000ff
        /*1314*/ 	.word	0x00000000
        /*1318*/ 	.short	0x0101
        /*131a*/ 	.byte	0x12
	.zero		1


	//   ....[55]....
        /*131c*/ 	.word	0x0000cc90
        /*1320*/ 	.word	0x000000ff
        /*1324*/ 	.word	0x000000b0
        /*1328*/ 	.short	0x010a
        /*132a*/ 	.byte	0x0d
	.zero		1


	//   ....[56]....
        /*132c*/ 	.word	0x0000cda0
        /*1330*/ 	.word	0x000000ff
        /*1334*/ 	.word	0x00000090
        /*1338*/ 	.short	0x010b
        /*133a*/ 	.byte	0x0d
	.zero		1


	//   ....[57]....
        /*133c*/ 	.word	0x0000ce00
        /*1340*/ 	.word	0x000000ff
        /*1344*/ 	.word	0x00000000
        /*1348*/ 	.short	0x0101
        /*134a*/ 	.byte	0x17
	.zero		1


	//   ....[58]....
        /*134c*/ 	.word	0x0000ce30
        /*1350*/ 	.word	0x000000ff
        /*1354*/ 	.word	0x000000b8
        /*1358*/ 	.short	0x010a
        /*135a*/ 	.byte	0x0d
	.zero		1


	//   ....[59]....
        /*135c*/ 	.word	0x0000cf40
        /*1360*/ 	.word	0x000000ff
        /*1364*/ 	.word	0x00000098
        /*1368*/ 	.short	0x010b
        /*136a*/ 	.byte	0x0d
	.zero		1


	//   ....[60]....
        /*136c*/ 	.word	0x0000cfa0
        /*1370*/ 	.word	0x000000ff
        /*1374*/ 	.word	0x00000000
        /*1378*/ 	.short	0x0101
        /*137a*/ 	.byte	0x1d
	.zero		1


	//   ....[61]....
        /*137c*/ 	.word	0x0000cfe0
        /*1380*/ 	.word	0x000000ff
        /*1384*/ 	.word	0x000000a0
        /*1388*/ 	.short	0x010a
        /*138a*/ 	.byte	0x0d
	.zero		1


	//   ....[62]....
        /*138c*/ 	.word	0x0000d0e0
        /*1390*/ 	.word	0x000000ff
        /*1394*/ 	.word	0x00000080
        /*1398*/ 	.short	0x010b
        /*139a*/ 	.byte	0x0d
	.zero		1


	//   ....[63]....
        /*139c*/ 	.word	0x0000d120
        /*13a0*/ 	.word	0x000000ff
        /*13a4*/ 	.word	0x00000000
        /*13a8*/ 	.short	0x0101
        /*13aa*/ 	.byte	0x10
	.zero		1


	//   ....[64]....
        /*13ac*/ 	.word	0x0000d150
        /*13b0*/ 	.word	0x000000ff
        /*13b4*/ 	.word	0x000000a8
        /*13b8*/ 	.short	0x010a
        /*13ba*/ 	.byte	0x0d
	.zero		1


	//   ....[65]....
        /*13bc*/ 	.word	0x0000d250
        /*13c0*/ 	.word	0x000000ff
        /*13c4*/ 	.word	0x00000088
        /*13c8*/ 	.short	0x010b
        /*13ca*/ 	.byte	0x0d
	.zero		1


	//   ....[66]....
        /*13cc*/ 	.word	0x0000d290
        /*13d0*/ 	.word	0x000000ff
        /*13d4*/ 	.word	0x00000000
        /*13d8*/ 	.short	0x0101
        /*13da*/ 	.byte	0x12
	.zero		1


	//   ....[67]....
        /*13dc*/ 	.word	0x0000d2c0
        /*13e0*/ 	.word	0x000000ff
        /*13e4*/ 	.word	0x000000b0
        /*13e8*/ 	.short	0x010a
        /*13ea*/ 	.byte	0x0d
	.zero		1


	//   ....[68]....
        /*13ec*/ 	.word	0x0000d3c0
        /*13f0*/ 	.word	0x000000ff
        /*13f4*/ 	.word	0x00000090
        /*13f8*/ 	.short	0x010b
        /*13fa*/ 	.byte	0x0d
	.zero		1


	//   ....[69]....
        /*13fc*/ 	.word	0x0000d400
        /*1400*/ 	.word	0x000000ff
        /*1404*/ 	.word	0x00000000
        /*1408*/ 	.short	0x0101
        /*140a*/ 	.byte	0x17
	.zero		1


	//   ....[70]....
        /*140c*/ 	.word	0x0000d430
        /*1410*/ 	.word	0x000000ff
        /*1414*/ 	.word	0x000000b8
        /*1418*/ 	.short	0x010a
        /*141a*/ 	.byte	0x0d
	.zero		1


	//   ....[71]....
        /*141c*/ 	.word	0x0000d530
        /*1420*/ 	.word	0x000000ff
        /*1424*/ 	.word	0x00000098
        /*1428*/ 	.short	0x010b
        /*142a*/ 	.byte	0x0d
	.zero		1


	//   ....[72]....
        /*142c*/ 	.word	0x0000d580
        /*1430*/ 	.word	0x000000ff
        /*1434*/ 	.word	0x00000000
        /*1438*/ 	.short	0x0101
        /*143a*/ 	.byte	0x1d
	.zero		1


	//   ....[73]....
        /*143c*/ 	.word	0x0000dcc0
        /*1440*/ 	.word	0x00000000
        /*1444*/ 	.word	0x000000a0
        /*1448*/ 	.short	0x010a
        /*144a*/ 	.byte	0x3f
	.zero		1


	//   ....[74]....
        /*144c*/ 	.word	0x0000dd00
        /*1450*/ 	.word	0x00000000
        /*1454*/ 	.word	0x000000a8
        /*1458*/ 	.short	0x010a
        /*145a*/ 	.byte	0x3f
	.zero		1


	//   ....[75]....
        /*145c*/ 	.word	0x0000dd40
        /*1460*/ 	.word	0x00000000
        /*1464*/ 	.word	0x000000b0
        /*1468*/ 	.short	0x010a
        /*146a*/ 	.byte	0x3f
	.zero		1


	//   ....[76]....
        /*146c*/ 	.word	0x0000dda0
        /*1470*/ 	.word	0x00000000
        /*1474*/ 	.word	0x000000b8
        /*1478*/ 	.short	0x010a
        /*147a*/ 	.byte	0x3f
	.zero		1


	//   ....[77]....
        /*147c*/ 	.word	0x0000e0f0
        /*1480*/ 	.word	0x0000000b
        /*1484*/ 	.word	0x00000040
        /*1488*/ 	.short	0x010a
        /*148a*/ 	.byte	0x3f
	.zero		1


	//   ....[78]....
        /*148c*/ 	.word	0x0000e500
        /*1490*/ 	.word	0x00000002
        /*1494*/ 	.word	0x000000c8
        /*1498*/ 	.short	0x0101
        /*149a*/ 	.byte	0x3f
	.zero		1


	//   ....[79]....
        /*149c*/ 	.word	0x0000ec80
        /*14a0*/ 	.word	0x00000005
        /*14a4*/ 	.word	0x00000000
        /*14a8*/ 	.short	0x010a
        /*14aa*/ 	.byte	0x3f
	.zero		1


	//   ....[80]....
        /*14ac*/ 	.word	0x0000ed00
        /*14b0*/ 	.word	0x00000007
        /*14b4*/ 	.word	0x00000000
        /*14b8*/ 	.short	0x010a
        /*14ba*/ 	.byte	0x3f
	.zero		1


	//   ....[81]....
        /*14bc*/ 	.word	0x0000ed90
        /*14c0*/ 	.word	0x00000006
        /*14c4*/ 	.word	0x00000000
        /*14c8*/ 	.short	0x010a
        /*14ca*/ 	.byte	0x3f
	.zero		1


	//   ....[82]....
        /*14cc*/ 	.word	0x0000ee20
        /*14d0*/ 	.word	0x00000007
        /*14d4*/ 	.word	0x00000000
        /*14d8*/ 	.short	0x010a
        /*14da*/ 	.byte	0x3f
	.zero		1


	//   ....[83]....
        /*14dc*/ 	.word	0x0000eeb0
        /*14e0*/ 	.word	0x00000006
        /*14e4*/ 	.word	0x00000000
        /*14e8*/ 	.short	0x010a
        /*14ea*/ 	.byte	0x3f
	.zero		1


	//   ....[84]....
        /*14ec*/ 	.word	0x0000ef40
        /*14f0*/ 	.word	0x00000007
        /*14f4*/ 	.word	0x00000000
        /*14f8*/ 	.short	0x010a
        /*14fa*/ 	.byte	0x3f
	.zero		1


	//   ....[85]....
        /*14fc*/ 	.word	0x0000efd0
        /*1500*/ 	.word	0x00000006
        /*1504*/ 	.word	0x00000000
        /*1508*/ 	.short	0x010a
        /*150a*/ 	.byte	0x3f
	.zero		1


	//   ....[86]....
        /*150c*/ 	.word	0x0000f060
        /*1510*/ 	.word	0x00000003
        /*1514*/ 	.word	0x00000000
        /*1518*/ 	.short	0x010a
        /*151a*/ 	.byte	0x3f
	.zero		1


	//   ....[87]....
        /*151c*/ 	.word	0x0000f0d0
        /*1520*/ 	.word	0x00000003
        /*1524*/ 	.word	0x00000000
        /*1528*/ 	.short	0x010a
        /*152a*/ 	.byte	0x3f
	.zero		1


	//   ....[88]....
        /*152c*/ 	.word	0x0000f130
        /*1530*/ 	.word	0x00000004
        /*1534*/ 	.word	0x00000000
        /*1538*/ 	.short	0x010a
        /*153a*/ 	.byte	0x3f
	.zero		1


	//   ....[89]....
        /*153c*/ 	.word	0x0000f180
        /*1540*/ 	.word	0x00000015
        /*1544*/ 	.word	0x00000080
        /*1548*/ 	.short	0x010a
        /*154a*/ 	.byte	0x3f
	.zero		1


	//   ....[90]....
        /*154c*/ 	.word	0x0000f1d0
        /*1550*/ 	.word	0x00000018
        /*1554*/ 	.word	0x00000080
        /*1558*/ 	.short	0x010a
        /*155a*/ 	.byte	0x3f
	.zero		1


	//   ....[91]....
        /*155c*/ 	.word	0x0000f220
        /*1560*/ 	.word	0x00000014
        /*1564*/ 	.word	0x00000080
        /*1568*/ 	.short	0x010a
        /*156a*/ 	.byte	0x3f
	.zero		1


	//   ....[92]....
        /*156c*/ 	.word	0x0000f270
        /*1570*/ 	.word	0x0000000f
        /*1574*/ 	.word	0x00000080
        /*1578*/ 	.short	0x010a
        /*157a*/ 	.byte	0x3f
	.zero		1


	//   ....[93]....
        /*157c*/ 	.word	0x0000f2c0
        /*1580*/ 	.word	0x0000000f
        /*1584*/ 	.word	0x00000080
        /*1588*/ 	.short	0x010a
        /*158a*/ 	.byte	0x3f
	.zero		1


	//   ....[94]....
        /*158c*/ 	.word	0x0000f310
        /*1590*/ 	.word	0x0000000f
        /*1594*/ 	.word	0x00000080
        /*1598*/ 	.short	0x010a
        /*159a*/ 	.byte	0x3f
	.zero		1


	//   ....[95]....
        /*159c*/ 	.word	0x0000f360
        /*15a0*/ 	.word	0x0000000f
        /*15a4*/ 	.word	0x00000080
        /*15a8*/ 	.short	0x010a
        /*15aa*/ 	.byte	0x3f
	.zero		1


	//   ....[96]....
        /*15ac*/ 	.word	0x0000f3b0
        /*15b0*/ 	.word	0x00000012
        /*15b4*/ 	.word	0x00000080
        /*15b8*/ 	.short	0x010a
        /*15ba*/ 	.byte	0x3f
	.zero		1


	//   ....[97]....
        /*15bc*/ 	.word	0x0000f410
        /*15c0*/ 	.word	0x00000005
        /*15c4*/ 	.word	0x000000c8
        /*15c8*/ 	.short	0x010a
        /*15ca*/ 	.byte	0x3f
	.zero		1


	//   ....[98]....
        /*15cc*/ 	.word	0x0000f470
        /*15d0*/ 	.word	0x00000003
        /*15d4*/ 	.word	0x000000a0
        /*15d8*/ 	.short	0x010a
        /*15da*/ 	.byte	0x3f
	.zero		1


	//   ....[99]....
        /*15dc*/ 	.word	0x0000f4d0
        /*15e0*/ 	.word	0x00000003
        /*15e4*/ 	.word	0x000000a8
        /*15e8*/ 	.short	0x010a
        /*15ea*/ 	.byte	0x3f
	.zero		1


	//   ....[100]....
        /*15ec*/ 	.word	0x0000f530
        /*15f0*/ 	.word	0x00000003
        /*15f4*/ 	.word	0x000000b0
        /*15f8*/ 	.short	0x010a
        /*15fa*/ 	.byte	0x3f
	.zero		1


	//   ....[101]....
        /*15fc*/ 	.word	0x0000f590
        /*1600*/ 	.word	0x00000003
        /*1604*/ 	.word	0x000000b8
        /*1608*/ 	.short	0x010a
        /*160a*/ 	.byte	0x3f
	.zero		1


	//   ....[102]....
        /*160c*/ 	.word	0x0000f5f0
        /*1610*/ 	.word	0x00000003
        /*1614*/ 	.word	0x000000a0
        /*1618*/ 	.short	0x010a
        /*161a*/ 	.byte	0x3f
	.zero		1


	//   ....[103]....
        /*161c*/ 	.word	0x0000f650
        /*1620*/ 	.word	0x00000003
        /*1624*/ 	.word	0x000000a8
        /*1628*/ 	.short	0x010a
        /*162a*/ 	.byte	0x3f
	.zero		1


	//   ....[104]....
        /*162c*/ 	.word	0x0000f6b0
        /*1630*/ 	.word	0x00000003
        /*1634*/ 	.word	0x000000b0
        /*1638*/ 	.short	0x010a
        /*163a*/ 	.byte	0x3f
	.zero		1


	//   ....[105]....
        /*163c*/ 	.word	0x0000f710
        /*1640*/ 	.word	0x00000003
        /*1644*/ 	.word	0x000000b8
        /*1648*/ 	.short	0x010a
        /*164a*/ 	.byte	0x3f
	.zero		1


	//   ....[106]....
        /*164c*/ 	.word	0x0000f760
        /*1650*/ 	.word	0x00000000
        /*1654*/ 	.word	0x000000a0
        /*1658*/ 	.short	0x010a
        /*165a*/ 	.byte	0x3f
	.zero		1


	//   ....[107]....
        /*165c*/ 	.word	0x0000f7b0
        /*1660*/ 	.word	0x00000000
        /*1664*/ 	.word	0x000000a8
        /*1668*/ 	.short	0x010a
        /*166a*/ 	.byte	0x3f
	.zero		1


	//   ....[108]....
        /*166c*/ 	.word	0x0000f800
        /*1670*/ 	.word	0x00000000
        /*1674*/ 	.word	0x000000b0
        /*1678*/ 	.short	0x010a
        /*167a*/ 	.byte	0x3f
	.zero		1


	//   ....[109]....
        /*167c*/ 	.word	0x0000f8e0
        /*1680*/ 	.word	0x0000000b
        /*1684*/ 	.word	0x00000040
        /*1688*/ 	.short	0x010a
        /*168a*/ 	.byte	0x3f
	.zero		1


	//   ....[110]....
        /*168c*/ 	.word	0x0000f9c0
        /*1690*/ 	.word	0x00000005
        /*1694*/ 	.word	0x00000000
        /*1698*/ 	.short	0x010a
        /*169a*/ 	.byte	0x3f
	.zero		1


	//   ....[111]....
        /*169c*/ 	.word	0x0000fa10
        /*16a0*/ 	.word	0x00000007
        /*16a4*/ 	.word	0x00000000
        /*16a8*/ 	.short	0x010a
        /*16aa*/ 	.byte	0x3f
	.zero		1


	//   ....[112]....
        /*16ac*/ 	.word	0x0000fa60
        /*16b0*/ 	.word	0x00000006
        /*16b4*/ 	.word	0x00000000
        /*16b8*/ 	.short	0x010a
        /*16ba*/ 	.byte	0x3f
	.zero		1


	//   ....[113]....
        /*16bc*/ 	.word	0x0000fab0
        /*16c0*/ 	.word	0x00000007
        /*16c4*/ 	.word	0x00000000
        /*16c8*/ 	.short	0x010a
        /*16ca*/ 	.byte	0x3f
	.zero		1


	//   ....[114]....
        /*16cc*/ 	.word	0x0000fb00
        /*16d0*/ 	.word	0x00000006
        /*16d4*/ 	.word	0x00000000
        /*16d8*/ 	.short	0x010a
        /*16da*/ 	.byte	0x3f
	.zero		1


	//   ....[115]....
        /*16dc*/ 	.word	0x0000fb50
        /*16e0*/ 	.word	0x00000007
        /*16e4*/ 	.word	0x00000000
        /*16e8*/ 	.short	0x010a
        /*16ea*/ 	.byte	0x3f
	.zero		1


	//   ....[116]....
        /*16ec*/ 	.word	0x0000fba0
        /*16f0*/ 	.word	0x00000006
        /*16f4*/ 	.word	0x00000000
        /*16f8*/ 	.short	0x010a
        /*16fa*/ 	.byte	0x3f
	.zero		1


	//----- nvinfo : EIATTR_NUM_MBARRIERS
	.align		4
.L_38:
        /*16fc*/ 	.byte	0x03, 0x38
        /*16fe*/ 	.short	0x001a


	//----- nvinfo : EIATTR_EXIT_INSTR_OFFSETS
	.align		4
        /*1700*/ 	.byte	0x04, 0x1c
        /*1702*/ 	.short	(.L_40 - .L_39)


	//   ....[0]....
.L_39:
        /*1704*/ 	.word	0x00000fb0


	//   ....[1]....
        /*1708*/ 	.word	0x000017b0


	//   ....[2]....
        /*170c*/ 	.word	0x0000beb0


	//   ....[3]....
        /*1710*/ 	.word	0x0000c470


	//   ....[4]....
        /*1714*/ 	.word	0x0000c500


	//   ....[5]....
        /*1718*/ 	.word	0x0000ddf0


	//   ....[6]....
        /*171c*/ 	.word	0x0000f0b0


	//----- nvinfo : EIATTR_MAX_THREADS
	.align		4
.L_40:
        /*1720*/ 	.byte	0x04, 0x05
        /*1722*/ 	.short	(.L_42 - .L_41)
.L_41:
        /*1724*/ 	.word	0x00000180
        /*1728*/ 	.word	0x00000001
        /*172c*/ 	.word	0x00000001


	//----- nvinfo : EIATTR_CRS_STACK_SIZE
	.align		4
.L_42:
        /*1730*/ 	.byte	0x04, 0x1e
        /*1732*/ 	.short	(.L_44 - .L_43)
.L_43:
        /*1734*/ 	.word	0x00000000


	//----- nvinfo : EIATTR_CBANK_PARAM_SIZE
	.align		4
.L_44:
        /*1738*/ 	.byte	0x03, 0x19
        /*173a*/ 	.short	0x0770


	//----- nvinfo : EIATTR_PARAM_CBANK
	.align		4
        /*173c*/ 	.byte	0x04, 0x0a
        /*173e*/ 	.short	(.L_46 - .L_45)
	.align		4
.L_45:
        /*1740*/ 	.word	index@(.nv.constant0._ZN7cutlass13device_kernelINS_4gemm6kernel13GemmUniversalIN4cute5tupleIJiiiiEEENS1_10collective13CollectiveMmaINS1_37MainloopSm90TmaGmmaWarpSpecializedFP8ILi8ENS5_IJNS4_1CILi2EEENSA_ILi1EEESC_EEENS1_35KernelTmaWarpSpecializedCooperativeEEENS5_IJNSA_ILi128EEENSA_ILi256EEENSA_ILi64EEEEEENS_12float_e4m3_tENS5_IJlSC_lEEESK_SL_NS4_8TiledMMAINS4_8MMA_AtomIJNS4_4SM904GMMA31MMA_64x256x32_F32E4M3E4M3_SS_TNILNSP_7ScaleInE1ELSR_1EEEEEENS4_6LayoutISD_NS5_IJSC_NSA_ILi0EEESV_EEEEENS5_IJNS4_10UnderscoreESY_SY_EEEEENS4_13SM90_TMA_LOADENS4_14ComposedLayoutINS4_7SwizzleILi2ELi4ELi3EEENS4_18smem_ptr_flag_bitsILi8EEENSU_INS5_IJNSA_ILi8EEESI_EEENS5_IJSI_SC_EEEEEEEvNS4_8identityENS4_23SM90_TMA_LOAD_MULTICASTES1B_vS1C_EENS_8epilogue10collective18CollectiveEpilogueINS1F_22Sm90TmaWarpSpecializedILi4ELi2ELi16ELb0ELb0EEEJSJ_NS5_IJSG_NSA_ILi32EEEEEESK_SL_SK_SL_NS1F_6fusion15FusionCallbacksIS1J_NS1M_17LinCombPerRowBiasISK_fSK_SK_fLi16ELNS_15FloatRoundStyleE2EEESJ_S1L_JEEES11_NS12_INS13_ILi1ELi4ELi3EEES16_NSU_INS5_IJS17_S1K_EEENS5_IJS1K_SC_EEEEEEENS4_39AutoVectorizingCopyWithAssumedAlignmentILi128EEENS4_14SM90_TMA_STOREES1W_S1Y_NS4_9Copy_AtomIJNS4_17SM90_U32x4_STSM_NENS_6half_tEEEEvEEEvvEEEEvNT_6ParamsE)
        /*1744*/ 	.short	0x0210
        /*1746*/ 	.short	0x0770


	//----- nvinfo : EIATTR_SW_WAR
	.align		4
.L_46:
        /*1748*/ 	.byte	0x04, 0x36
        /*174a*/ 	.short	(.L_48 - .L_47)
.L_47:
        /*174c*/ 	.word	0x00000008
.L_48:


//--------------------- .nv.callgraph             --------------------------
	.section	.nv.callgraph,"",@"SHT_CUDA_CALLGRAPH"
	.align	4
	.sectionentsize	8
	.align		4
        /*0000*/ 	.word	0x00000000
	.align		4
        /*0004*/ 	.word	0xffffffff
	.align		4
        /*0008*/ 	.word	index@(_ZN7cutlass13device_kernelINS_4gemm6kernel13GemmUniversalIN4cute5tupleIJiiiiEEENS1_10collective13CollectiveMmaINS1_37MainloopSm90TmaGmmaWarpSpecializedFP8ILi8ENS5_IJNS4_1CILi2EEENSA_ILi1EEESC_EEENS1_35KernelTmaWarpSpecializedCooperativeEEENS5_IJNSA_ILi128EEENSA_ILi256EEENSA_ILi64EEEEEENS_12float_e4m3_tENS5_IJlSC_lEEESK_SL_NS4_8TiledMMAINS4_8MMA_AtomIJNS4_4SM904GMMA31MMA_64x256x32_F32E4M3E4M3_SS_TNILNSP_7ScaleInE1ELSR_1EEEEEENS4_6LayoutISD_NS5_IJSC_NSA_ILi0EEESV_EEEEENS5_IJNS4_10UnderscoreESY_SY_EEEEENS4_13SM90_TMA_LOADENS4_14ComposedLayoutINS4_7SwizzleILi2ELi4ELi3EEENS4_18smem_ptr_flag_bitsILi8EEENSU_INS5_IJNSA_ILi8EEESI_EEENS5_IJSI_SC_EEEEEEEvNS4_8identityENS4_23SM90_TMA_LOAD_MULTICASTES1B_vS1C_EENS_8epilogue10collective18CollectiveEpilogueINS1F_22Sm90TmaWarpSpecializedILi4ELi2ELi16ELb0ELb0EEEJSJ_NS5_IJSG_NSA_ILi32EEEEEESK_SL_SK_SL_NS1F_6fusion15FusionCallbacksIS1J_NS1M_17LinCombPerRowBiasISK_fSK_SK_fLi16ELNS_15FloatRoundStyleE2EEESJ_S1L_JEEES11_NS12_INS13_ILi1ELi4ELi3EEES16_NSU_INS5_IJS17_S1K_EEENS5_IJS1K_SC_EEEEEEENS4_39AutoVectorizingCopyWithAssumedAlignmentILi128EEENS4_14SM90_TMA_STOREES1W_S1Y_NS4_9Copy_AtomIJNS4_17SM90_U32x4_STSM_NENS_6half_tEEEEvEEEvvEEEEvNT_6ParamsE)
	.align		4
        /*000c*/ 	.word	index@(__assertfail)
	.align		4
        /*0010*/ 	.word	0x00000000
	.align		4
        /*0014*/ 	.word	0xfffffffe
	.align		4
        /*0018*/ 	.word	0x00000000
	.align		4
        /*001c*/ 	.word	0xfffffffd
	.align		4
        /*0020*/ 	.word	0x00000000
	.align		4
        /*0024*/ 	.word	0xfffffffc


//--------------------- .nv.constant4             --------------------------
	.section	.nv.constant4,"a",@progbits
	.align	8
	.align		8
.nv.constant4:
        /*0000*/ 	.dword	__assertfail
	.align		8
        /*0008*/ 	.dword	__unnamed_1
	.align		8
        /*0010*/ 	.dword	__unnamed_2
	.align		8
        /*0018*/ 	.dword	_ZN39_INTERNAL_61c44b20_4_k_cu_9b5bb02e_26094cuda3std3__45__cpo5beginE
	.align		8
        /*0020*/ 	.dword	_ZN39_INTERNAL_61c44b20_4_k_cu_9b5bb02e_26094cuda3std3__45__cpo3endE
	.align		8
        /*0028*/ 	.dword	_ZN39_INTERNAL_61c44b20_4_k_cu_9b5bb02e_26094cuda3std3__45__cpo6cbeginE
	.align		8
        /*0030*/ 	.dword	_ZN39_INTERNAL_61c44b20_4_k_cu_9b5bb02e_26094cuda3std3__45__cpo4cendE
	.align		8
        /*0038*/ 	.dword	_ZN39_INTERNAL_61c44b20_4_k_cu_9b5bb02e_26094cuda3std3__441_GLOBAL__N__61c44b20_4_k_cu_9b5bb02e_26096ignoreE
	.align		8
        /*0040*/ 	.dword	_ZN39_INTERNAL_61c44b20_4_k_cu_9b5bb02e_26094cuda3std3__419piecewise_constructE
	.align		8
        /*0048*/ 	.dword	_ZN39_INTERNAL_61c44b20_4_k_cu_9b5bb02e_26094cuda3std3__48in_placeE
	.align		8
        /*0050*/ 	.dword	_ZN39_INTERNAL_61c44b20_4_k_cu_9b5bb02e_26094cuda3std6ranges3__45__cpo4swapE
	.align		8
        /*0058*/ 	.dword	_ZN39_INTERNAL_61c44b20_4_k_cu_9b5bb02e_26094cuda3std6ranges3__45__cpo9iter_moveE
	.align		8
        /*0060*/ 	.dword	_ZN39_INTERNAL_61c44b20_4_k_cu_9b5bb02e_26094cute7productE
	.align		8
        /*0068*/ 	.dword	_ZN39_INTERNAL_61c44b20_4_k_cu_9b5bb02e_26094cute1_E
	.align		8
        /*0070*/ 	.dword	$str$24
	.align		8
        /*0078*/ 	.dword	$str$25


//--------------------- .text._ZN7cutlass13device_kernelINS_4gemm6kernel13GemmUniversalIN4cute5tupleIJiiiiEEENS1_10collective13CollectiveMmaINS1_37MainloopSm90TmaGmmaWarpSpecializedFP8ILi8ENS5_IJNS4_1CILi2EEENSA_ILi1EEESC_EEENS1_35KernelTmaWarpSpecializedCooperativeEEENS5_IJNSA_ILi128EEENSA_ILi256EEENSA_ILi64EEEEEENS_12float_e4m3_tENS5_IJlSC_lEEESK_SL_NS4_8TiledMMAINS4_8MMA_AtomIJNS4_4SM904GMMA31MMA_64x256x32_F32E4M3E4M3_SS_TNILNSP_7ScaleInE1ELSR_1EEEEEENS4_6LayoutISD_NS5_IJSC_NSA_ILi0EEESV_EEEEENS5_IJNS4_10UnderscoreESY_SY_EEEEENS4_13SM90_TMA_LOADENS4_14ComposedLayoutINS4_7SwizzleILi2ELi4ELi3EEENS4_18smem_ptr_flag_bitsILi8EEENSU_INS5_IJNSA_ILi8EEESI_EEENS5_IJSI_SC_EEEEEEEvNS4_8identityENS4_23SM90_TMA_LOAD_MULTICASTES1B_vS1C_EENS_8epilogue10collective18CollectiveEpilogueINS1F_22Sm90TmaWarpSpecializedILi4ELi2ELi16ELb0ELb0EEEJSJ_NS5_IJSG_NSA_ILi32EEEEEESK_SL_SK_SL_NS1F_6fusion15FusionCallbacksIS1J_NS1M_17LinCombPerRowBiasISK_fSK_SK_fLi16ELNS_15FloatRoundStyleE2EEESJ_S1L_JEEES11_NS12_INS13_ILi1ELi4ELi3EEES16_NSU_INS5_IJS17_S1K_EEENS5_IJS1K_SC_EEEEEEENS4_39AutoVectorizingCopyWithAssumedAlignmentILi128EEENS4_14SM90_TMA_STOREES1W_S1Y_NS4_9Copy_AtomIJNS4_17SM90_U32x4_STSM_NENS_6half_tEEEEvEEEvvEEEEvNT_6ParamsE --------------------------
	.section	.text._ZN7cutlass13device_kernelINS_4gemm6kernel13GemmUniversalIN4cute5tupleIJiiiiEEENS1_10collective13CollectiveMmaINS1_37MainloopSm90TmaGmmaWarpSpecializedFP8ILi8ENS5_IJNS4_1CILi2EEENSA_ILi1EEESC_EEENS1_35KernelTmaWarpSpecializedCooperativeEEENS5_IJNSA_ILi128EEENSA_ILi256EEENSA_ILi64EEEEEENS_12float_e4m3_tENS5_IJlSC_lEEESK_SL_NS4_8TiledMMAINS4_8MMA_AtomIJNS4_4SM904GMMA31MMA_64x256x32_F32E4M3E4M3_SS_TNILNSP_7ScaleInE1ELSR_1EEEEEENS4_6LayoutISD_NS5_IJSC_NSA_ILi0EEESV_EEEEENS5_IJNS4_10UnderscoreESY_SY_EEEEENS4_13SM90_TMA_LOADENS4_14ComposedLayoutINS4_7SwizzleILi2ELi4ELi3EEENS4_18smem_ptr_flag_bitsILi8EEENSU_INS5_IJNSA_ILi8EEESI_EEENS5_IJSI_SC_EEEEEEEvNS4_8identityENS4_23SM90_TMA_LOAD_MULTICASTES1B_vS1C_EENS_8epilogue10collective18CollectiveEpilogueINS1F_22Sm90TmaWarpSpecializedILi4ELi2ELi16ELb0ELb0EEEJSJ_NS5_IJSG_NSA_ILi32EEEEEESK_SL_SK_SL_NS1F_6fusion15FusionCallbacksIS1J_NS1M_17LinCombPerRowBiasISK_fSK_SK_fLi16ELNS_15FloatRoundStyleE2EEESJ_S1L_JEEES11_NS12_INS13_ILi1ELi4ELi3EEES16_NSU_INS5_IJS17_S1K_EEENS5_IJS1K_SC_EEEEEEENS4_39AutoVectorizingCopyWithAssumedAlignmentILi128EEENS4_14SM90_TMA_STOREES1W_S1Y_NS4_9Copy_AtomIJNS4_17SM90_U32x4_STSM_NENS_6half_tEEEEvEEEvvEEEEvNT_6ParamsE,"ax",@progbits
	.align	128
.text._ZN7cutlass13device_kernelINS_4gemm6kernel13GemmUniversalIN4cute5tupleIJiiiiEEENS1_10collective13CollectiveMmaINS1_37MainloopSm90TmaGmmaWarpSpecializedFP8ILi8ENS5_IJNS4_1CILi2EEENSA_ILi1EEESC_EEENS1_35KernelTmaWarpSpecializedCooperativeEEENS5_IJNSA_ILi128EEENSA_ILi256EEENSA_ILi64EEEEEENS_12float_e4m3_tENS5_IJlSC_lEEESK_SL_NS4_8TiledMMAINS4_8MMA_AtomIJNS4_4SM904GMMA31MMA_64x256x32_F32E4M3E4M3_SS_TNILNSP_7ScaleInE1ELSR_1EEEEEENS4_6LayoutISD_NS5_IJSC_NSA_ILi0EEESV_EEEEENS5_IJNS4_10UnderscoreESY_SY_EEEEENS4_13SM90_TMA_LOADENS4_14ComposedLayoutINS4_7SwizzleILi2ELi4ELi3EEENS4_18smem_ptr_flag_bitsILi8EEENSU_INS5_IJNSA_ILi8EEESI_EEENS5_IJSI_SC_EEEEEEEvNS4_8identityENS4_23SM90_TMA_LOAD_MULTICASTES1B_vS1C_EENS_8epilogue10collective18CollectiveEpilogueINS1F_22Sm90TmaWarpSpecializedILi4ELi2ELi16ELb0ELb0EEEJSJ_NS5_IJSG_NSA_ILi32EEEEEESK_SL_SK_SL_NS1F_6fusion15FusionCallbacksIS1J_NS1M_17LinCombPerRowBiasISK_fSK_SK_fLi16ELNS_15FloatRoundStyleE2EEESJ_S1L_JEEES11_NS12_INS13_ILi1ELi4ELi3EEES16_NSU_INS5_IJS17_S1K_EEENS5_IJS1K_SC_EEEEEEENS4_39AutoVectorizingCopyWithAssumedAlignmentILi128EEENS4_14SM90_TMA_STOREES1W_S1Y_NS4_9Copy_AtomIJNS4_17SM90_U32x4_STSM_NENS_6half_tEEEEvEEEvvEEEEvNT_6ParamsE:
        .type           _ZN7cutlass13device_kernelINS_4gemm6kernel13GemmUniversalIN4cute5tupleIJiiiiEEENS1_10collective13CollectiveMmaINS1_37MainloopSm90TmaGmmaWarpSpecializedFP8ILi8ENS5_IJNS4_1CILi2EEENSA_ILi1EEESC_EEENS1_35KernelTmaWarpSpecializedCooperativeEEENS5_IJNSA_ILi128EEENSA_ILi256EEENSA_ILi64EEEEEENS_12float_e4m3_tENS5_IJlSC_lEEESK_SL_NS4_8TiledMMAINS4_8MMA_AtomIJNS4_4SM904GMMA31MMA_64x256x32_F32E4M3E4M3_SS_TNILNSP_7ScaleInE1ELSR_1EEEEEENS4_6LayoutISD_NS5_IJSC_NSA_ILi0EEESV_EEEEENS5_IJNS4_10UnderscoreESY_SY_EEEEENS4_13SM90_TMA_LOADENS4_14ComposedLayoutINS4_7SwizzleILi2ELi4ELi3EEENS4_18smem_ptr_flag_bitsILi8EEENSU_INS5_IJNSA_ILi8EEESI_EEENS5_IJSI_SC_EEEEEEEvNS4_8identityENS4_23SM90_TMA_LOAD_MULTICASTES1B_vS1C_EENS_8epilogue10collective18CollectiveEpilogueINS1F_22Sm90TmaWarpSpecializedILi4ELi2ELi16ELb0ELb0EEEJSJ_NS5_IJSG_NSA_ILi32EEEEEESK_SL_SK_SL_NS1F_6fusion15FusionCallbacksIS1J_NS1M_17LinCombPerRowBiasISK_fSK_SK_fLi16ELNS_15FloatRoundStyleE2EEESJ_S1L_JEEES11_NS12_INS13_ILi1ELi4ELi3EEES16_NSU_INS5_IJS17_S1K_EEENS5_IJS1K_SC_EEEEEEENS4_39AutoVectorizingCopyWithAssumedAlignmentILi128EEENS4_14SM90_TMA_STOREES1W_S1Y_NS4_9Copy_AtomIJNS4_17SM90_U32x4_STSM_NENS_6half_tEEEEvEEEvvEEEEvNT_6ParamsE,@function
        .size           _ZN7cutlass13device_kernelINS_4gemm6kernel13GemmUniversalIN4cute5tupleIJiiiiEEENS1_10collective13CollectiveMmaINS1_37MainloopSm90TmaGmmaWarpSpecializedFP8ILi8ENS5_IJNS4_1CILi2EEENSA_ILi1EEESC_EEENS1_35KernelTmaWarpSpecializedCooperativeEEENS5_IJNSA_ILi128EEENSA_ILi256EEENSA_ILi64EEEEEENS_12float_e4m3_tENS5_IJlSC_lEEESK_SL_NS4_8TiledMMAINS4_8MMA_AtomIJNS4_4SM904GMMA31MMA_64x256x32_F32E4M3E4M3_SS_TNILNSP_7ScaleInE1ELSR_1EEEEEENS4_6LayoutISD_NS5_IJSC_NSA_ILi0EEESV_EEEEENS5_IJNS4_10UnderscoreESY_SY_EEEEENS4_13SM90_TMA_LOADENS4_14ComposedLayoutINS4_7SwizzleILi2ELi4ELi3EEENS4_18smem_ptr_flag_bitsILi8EEENSU_INS5_IJNSA_ILi8EEESI_EEENS5_IJSI_SC_EEEEEEEvNS4_8identityENS4_23SM90_TMA_LOAD_MULTICASTES1B_vS1C_EENS_8epilogue10collective18CollectiveEpilogueINS1F_22Sm90TmaWarpSpecializedILi4ELi2ELi16ELb0ELb0EEEJSJ_NS5_IJSG_NSA_ILi32EEEEEESK_SL_SK_SL_NS1F_6fusion15FusionCallbacksIS1J_NS1M_17LinCombPerRowBiasISK_fSK_SK_fLi16ELNS_15FloatRoundStyleE2EEESJ_S1L_JEEES11_NS12_INS13_ILi1ELi4ELi3EEES16_NSU_INS5_IJS17_S1K_EEENS5_IJS1K_SC_EEEEEEENS4_39AutoVectorizingCopyWithAssumedAlignmentILi128EEENS4_14SM90_TMA_STOREES1W_S1Y_NS4_9Copy_AtomIJNS4_17SM90_U32x4_STSM_NENS_6half_tEEEEvEEEvvEEEEvNT_6ParamsE,(.L_x_277 - _ZN7cutlass13device_kernelINS_4gemm6kernel13GemmUniversalIN4cute5tupleIJiiiiEEENS1_10collective13CollectiveMmaINS1_37MainloopSm90TmaGmmaWarpSpecializedFP8ILi8ENS5_IJNS4_1CILi2EEENSA_ILi1EEESC_EEENS1_35KernelTmaWarpSpecializedCooperativeEEENS5_IJNSA_ILi128EEENSA_ILi256EEENSA_ILi64EEEEEENS_12float_e4m3_tENS5_IJlSC_lEEESK_SL_NS4_8TiledMMAINS4_8MMA_AtomIJNS4_4SM904GMMA31MMA_64x256x32_F32E4M3E4M3_SS_TNILNSP_7ScaleInE1ELSR_1EEEEEENS4_6LayoutISD_NS5_IJSC_NSA_ILi0EEESV_EEEEENS5_IJNS4_10UnderscoreESY_SY_EEEEENS4_13SM90_TMA_LOADENS4_14ComposedLayoutINS4_7SwizzleILi2ELi4ELi3EEENS4_18smem_ptr_flag_bitsILi8EEENSU_INS5_IJNSA_ILi8EEESI_EEENS5_IJSI_SC_EEEEEEEvNS4_8identityENS4_23SM90_TMA_LOAD_MULTICASTES1B_vS1C_EENS_8epilogue10collective18CollectiveEpilogueINS1F_22Sm90TmaWarpSpecializedILi4ELi2ELi16ELb0ELb0EEEJSJ_NS5_IJSG_NSA_ILi32EEEEEESK_SL_SK_SL_NS1F_6fusion15FusionCallbacksIS1J_NS1M_17LinCombPerRowBiasISK_fSK_SK_fLi16ELNS_15FloatRoundStyleE2EEESJ_S1L_JEEES11_NS12_INS13_ILi1ELi4ELi3EEES16_NSU_INS5_IJS17_S1K_EEENS5_IJS1K_SC_EEEEEEENS4_39AutoVectorizingCopyWithAssumedAlignmentILi128EEENS4_14SM90_TMA_STOREES1W_S1Y_NS4_9Copy_AtomIJNS4_17SM90_U32x4_STSM_NENS_6half_tEEEEvEEEvvEEEEvNT_6ParamsE)
        .other          _ZN7cutlass13device_kernelINS_4gemm6kernel13GemmUniversalIN4cute5tupleIJiiiiEEENS1_10collective13CollectiveMmaINS1_37MainloopSm90TmaGmmaWarpSpecializedFP8ILi8ENS5_IJNS4_1CILi2EEENSA_ILi1EEESC_EEENS1_35KernelTmaWarpSpecializedCooperativeEEENS5_IJNSA_ILi128EEENSA_ILi256EEENSA_ILi64EEEEEENS_12float_e4m3_tENS5_IJlSC_lEEESK_SL_NS4_8TiledMMAINS4_8MMA_AtomIJNS4_4SM904GMMA31MMA_64x256x32_F32E4M3E4M3_SS_TNILNSP_7ScaleInE1ELSR_1EEEEEENS4_6LayoutISD_NS5_IJSC_NSA_ILi0EEESV_EEEEENS5_IJNS4_10UnderscoreESY_SY_EEEEENS4_13SM90_TMA_LOADENS4_14ComposedLayoutINS4_7SwizzleILi2ELi4ELi3EEENS4_18smem_ptr_flag_bitsILi8EEENSU_INS5_IJNSA_ILi8EEESI_EEENS5_IJSI_SC_EEEEEEEvNS4_8identityENS4_23SM90_TMA_LOAD_MULTICASTES1B_vS1C_EENS_8epilogue10collective18CollectiveEpilogueINS1F_22Sm90TmaWarpSpecializedILi4ELi2ELi16ELb0ELb0EEEJSJ_NS5_IJSG_NSA_ILi32EEEEEESK_SL_SK_SL_NS1F_6fusion15FusionCallbacksIS1J_NS1M_17LinCombPerRowBiasISK_fSK_SK_fLi16ELNS_15FloatRoundStyleE2EEESJ_S1L_JEEES11_NS12_INS13_ILi1ELi4ELi3EEES16_NSU_INS5_IJS17_S1K_EEENS5_IJS1K_SC_EEEEEEENS4_39AutoVectorizingCopyWithAssumedAlignmentILi128EEENS4_14SM90_TMA_STOREES1W_S1Y_NS4_9Copy_AtomIJNS4_17SM90_U32x4_STSM_NENS_6half_tEEEEvEEEvvEEEEvNT_6ParamsE,@"STO_CUDA_ENTRY STV_DEFAULT"
_ZN7cutlass13device_kernelINS_4gemm6kernel13GemmUniversalIN4cute5tupleIJiiiiEEENS1_10collective13CollectiveMmaINS1_37MainloopSm90TmaGmmaWarpSpecializedFP8ILi8ENS5_IJNS4_1CILi2EEENSA_ILi1EEESC_EEENS1_35KernelTmaWarpSpecializedCooperativeEEENS5_IJNSA_ILi128EEENSA_ILi256EEENSA_ILi64EEEEEENS_12float_e4m3_tENS5_IJlSC_lEEESK_SL_NS4_8TiledMMAINS4_8MMA_AtomIJNS4_4SM904GMMA31MMA_64x256x32_F32E4M3E4M3_SS_TNILNSP_7ScaleInE1ELSR_1EEEEEENS4_6LayoutISD_NS5_IJSC_NSA_ILi0EEESV_EEEEENS5_IJNS4_10UnderscoreESY_SY_EEEEENS4_13SM90_TMA_LOADENS4_14ComposedLayoutINS4_7SwizzleILi2ELi4ELi3EEENS4_18smem_ptr_flag_bitsILi8EEENSU_INS5_IJNSA_ILi8EEESI_EEENS5_IJSI_SC_EEEEEEEvNS4_8identityENS4_23SM90_TMA_LOAD_MULTICASTES1B_vS1C_EENS_8epilogue10collective18CollectiveEpilogueINS1F_22Sm90TmaWarpSpecializedILi4ELi2ELi16ELb0ELb0EEEJSJ_NS5_IJSG_NSA_ILi32EEEEEESK_SL_SK_SL_NS1F_6fusion15FusionCallbacksIS1J_NS1M_17LinCombPerRowBiasISK_fSK_SK_fLi16ELNS_15FloatRoundStyleE2EEESJ_S1L_JEEES11_NS12_INS13_ILi1ELi4ELi3EEES16_NSU_INS5_IJS17_S1K_EEENS5_IJS1K_SC_EEEEEEENS4_39AutoVectorizingCopyWithAssumedAlignmentILi128EEENS4_14SM90_TMA_STOREES1W_S1Y_NS4_9Copy_AtomIJNS4_17SM90_U32x4_STSM_NENS_6half_tEEEEvEEEvvEEEEvNT_6ParamsE:
[----:B------:R-:W1:Y:S02]  /*0000*/  LDC R1, c[0x0][0x28] ;  /* 0x00000a00ff017b82 */ /* 0x000e640000000800 */
[----:B-1----:R-:W-:Y:S01]  /*0010*/  IADD3 R1, R1, -0xf0, RZ ;  /* 0xffffff1001017810 */ /* 0x002fe20007ffe0ff */
[----:B------:R-:W1:Y:S05]  /*0020*/  S2R R10, SR_TID.X ;  /* 0x00000000000a7919 */ /* 0x000e6a0000002100 */
[----:B------:R-:W2:Y:S01]  /*0030*/  LDC.64 R2, c[0x0][0x588] ;  /* 0x00016200ff027b82 */ /* 0x000ea20000000a00 */
[----:B------:R-:W-:Y:S01]  /*0040*/  ELECT P0, URZ, PT ;  /* 0x00000000003f782f */ /* 0x000fe20003800000 */
[----:B------:R-:W-:Y:S01]  /*0050*/  BSSY B0, `(.L_x_0) ;  /* 0x000001a000007945 */ /* 0x000fe20003800000 */
[----:B-1----:R-:W-:-:S05]  /*0060*/  SHF.R.U32.HI R6, RZ, 0x5, R10 ;  /* 0x00000005ff067819 */ /* 0x002fca000001160a */
[----:B------:R-:W1:Y:S02]  /*0070*/  SHFL.IDX PT, R0, R6, RZ, 0x1f ;  /* 0x00001fff06007589 */ /* 0x000e6400000e0000 */
[----:B-1----:R-:W-:Y:S02]  /*0080*/  R2UR UR47, R0 ;  /* 0x00000000002f72ca */ /* 0x002fe400000e0000 */
[----:B------:R-:W-:-:S06]  /*0090*/  SHF.R.U32.HI R0, RZ, 0x7, R10 ;  /* 0x00000007ff007819 */ /* 0x000fcc000001160a */
[----:B------:R-:W1:Y:S05]  /*00a0*/  SHFL.IDX PT, R0, R0, RZ, 0x1f ;  /* 0x00001fff00007589 */ /* 0x000e6a00000e0000 */
[----:B------:R-:W-:Y:S02]  /*00b0*/  USHF.R.S32.HI UR4, URZ, 0x1f, UR47 ;  /* 0x0000001f3f047899 */ /* 0x000fe4000801142f */
[----:B------:R-:W-:Y:S02]  /*00c0*/  ISETP.NE.OR P0, PT, RZ, UR47, !P0 ;  /* 0x0000002fff007c0c */ /* 0x000fe4000c705670 */
[----:B------:R-:W-:-:S04]  /*00d0*/  ULEA.HI UR4, UR4, UR47, URZ, 0x2 ;  /* 0x0000002f04047291 */ /* 0x000fc8000f8f103f */
[----:B------:R-:W-:-:S04]  /*00e0*/  ULOP3.LUT UR4, UR4, 0xfffffffc, URZ, 0xc0, !UPT ;  /* 0xfffffffc04047892 */ /* 0x000fc8000f8ec03f */
[----:B------:R-:W-:-:S03]  /*00f0*/  UIADD3 UR47, UR47, -UR4, URZ ;  /* 0x800000042f2f7290 */ /* 0x000fc6000fffe03f */
[----:B--2---:R-:W-:Y:S09]  /*0100*/  @P0 BRA `(.L_x_1) ;  /* 0x0000000000380947 */ /* 0x004ff20003800000 */
[----:B------:R-:W-:Y:S02]  /*0110*/  ULDC.64 UR4, c[0x0][0x198] ;  /* 0x0000660000047ab9 */ /* 0x000fe40000000a00 */
[----:B------:R-:W-:Y:S02]  /*0120*/  UIADD3 UR6, UP0, UR4, 0xf0, URZ ;  /* 0x000000f004067890 */ /* 0x000fe4000ff1e03f */
[----:B------:R-:W-:Y:S02]  /*0130*/  UIADD3 UR8, UP1, UR4, 0x1f0, URZ ;  /* 0x000001f004087890 */ /* 0x000fe4000ff3e03f */
[----:B------:R-:W-:Y:S02]  /*0140*/  UIADD3 UR10, UP2, UR4, 0x3f0, URZ ;  /* 0x000003f0040a7890 */ /* 0x000fe4000ff5e03f */
[----:B------:R-:W-:Y:S02]  /*0150*/  UIADD3 UR4, UP3, UR4, 0x4f0, URZ ;  /* 0x000004f004047890 */ /* 0x000fe4000ff7e03f */
[----:B------:R-:W-:-:S02]  /*0160*/  UIADD3.X UR7, URZ, UR5, URZ, UP0, !UPT ;  /* 0x000000053f077290 */ /* 0x000fc400087fe43f */
[----:B------:R-:W-:Y:S02]  /*0170*/  UIADD3.X UR9, URZ, UR5, URZ, UP1, !UPT ;  /* 0x000000053f097290 */ /* 0x000fe40008ffe43f */
[----:B------:R-:W-:Y:S02]  /*0180*/  UIADD3.X UR11, URZ, UR5, URZ, UP2, !UPT ;  /* 0x000000053f0b7290 */ /* 0x000fe400097fe43f */
[----:B------:R-:W-:-:S03]  /*0190*/  UIADD3.X UR5, URZ, UR5, URZ, UP3, !UPT ;  /* 0x000000053f057290 */ /* 0x000fc60009ffe43f */
[----:B------:R2:W-:Y:S02]  /*01a0*/  UTMACCTL.PF [UR6] ;  /* 0x00000000060079b9 */ /* 0x0005e40008040000 */
[----:B------:R2:W-:Y:S02]  /*01b0*/  UTMACCTL.PF [UR8] ;  /* 0x00000000080079b9 */ /* 0x0005e40008040000 */
[----:B------:R2:W-:Y:S02]  /*01c0*/  UTMACCTL.PF [UR10] ;  /* 0x000000000a0079b9 */ /* 0x0005e40008040000 */
[----:B------:R2:W-:Y:S02]  /*01d0*/  UTMACCTL.PF [UR4] ;  /* 0x00000000040079b9 */ /* 0x0005e40008040000 */
[----:B--2---:R-:W-:Y:S01]  /*01e0*/  NOP ;  /* 0x0000000000007918 */ /* 0x004fe20000000000 */
.L_x_1:
[----:B------:R-:W-:Y:S05]  /*01f0*/  BSYNC B0 ;  /* 0x0000000000007941 */ /* 0x000fea0003800000 */
.L_x_0:
[----:B------:R-:W-:Y:S01]  /*0200*/  ULDC.64 UR6, c[0x0][0x590] ;  /* 0x0001640000067ab9 */ /* 0x000fe20000000a00 */
[----:B-1----:R-:W-:Y:S01]  /*0210*/  R2UR UR4, R0 ;  /* 0x00000000000472ca */ /* 0x002fe200000e0000 */
[----:B------:R-:W-:Y:S01]  /*0220*/  ULDC.64 UR52, c[0x0][0x208] ;  /* 0x0000820000347ab9 */ /* 0x000fe20000000a00 */
[----:B------:R-:W-:Y:S01]  /*0230*/  ISETP.NE.U32.AND P2, PT, RZ, UR6, PT ;  /* 0x00000006ff007c0c */ /* 0x000fe2000bf45070 */
[----:B------:R-:W-:Y:S01]  /*0240*/  IMAD.MOV.U32 R4, RZ, RZ, R2 ;  /* 0x000000ffff047224 */ /* 0x000fe200078e0002 */
[----:B------:R-:W-:Y:S02]  /*0250*/  PRMT R7, RZ, 0x7610, R7 ;  /* 0x00007610ff077816 */ /* 0x000fe40000000007 */
[----:B------:R-:W-:Y:S02]  /*0260*/  ISETP.NE.AND.EX P1, PT, RZ, UR7, PT, P2 ;  /* 0x00000007ff007c0c */ /* 0x000fe4000bf25320 */
[----:B------:R-:W-:-:S11]  /*0270*/  MOV R5, R3 ;  /* 0x0000000300057202 */ /* 0x000fd60000000f00 */
[----:B------:R-:W-:Y:S05]  /*0280*/  @P1 BRA `(.L_x_2) ;  /* 0x0000000000301947 */ /* 0x000fea0003800000 */
[----:B------:R-:W-:Y:S02]  /*0290*/  ULDC.64 UR8, c[0x0][0x588] ;  /* 0x0001620000087ab9 */ /* 0x000fe40000000a00 */
[----:B------:R-:W-:-:S04]  /*02a0*/  ISETP.NE.U32.AND P0, PT, RZ, UR8, PT ;  /* 0x00000008ff007c0c */ /* 0x000fc8000bf05070 */
[----:B------:R-:W-:-:S13]  /*02b0*/  ISETP.NE.AND.EX P0, PT, RZ, UR9, PT, P0 ;  /* 0x00000009ff007c0c */ /* 0x000fda000bf05300 */
[----:B------:R-:W-:Y:S05]  /*02c0*/  @!P0 BRA `(.L_x_3) ;  /* 0x0000000000108947 */ /* 0x000fea0003800000 */
[----:B------:R-:W2:Y:S01]  /*02d0*/  LDG.E R0, desc[UR52][R4.64] ;  /* 0x0000003404007981 */ /* 0x000ea2000c1e1900 */
[----:B------:R-:W-:Y:S01]  /*02e0*/  IMAD.MOV.U32 R7, RZ, RZ, 0x1 ;  /* 0x00000001ff077424 */ /* 0x000fe200078e00ff */
[----:B--2---:R-:W-:Y:S01]  /*02f0*/  FSETP.NEU.AND P3, PT, R0, RZ, PT ;  /* 0x000000ff0000720b */ /* 0x004fe20003f6d000 */
[----:B------:R-:W-:-:S12]  /*0300*/  BRA `(.L_x_2) ;  /* 0x0000000000107947 */ /* 0x000fd80003800000 */
.L_x_3:
[----:B------:R-:W-:Y:S01]  /*0310*/  ULDC UR5, c[0x0][0x580] ;  /* 0x0001600000057ab9 */ /* 0x000fe20000000800 */
[----:B------:R-:W-:Y:S02]  /*0320*/  MOV R7, 0x1 ;  /* 0x0000000100077802 */ /* 0x000fe40000000f00 */
[----:B------:R-:W-:Y:S02]  /*0330*/  CS2R R4, SRZ ;  /* 0x0000000000047805 */ /* 0x000fe4000001ff00 */
[----:B------:R-:W-:-:S13]  /*0340*/  FSETP.NEU.AND P3, PT, RZ, UR5, PT ;  /* 0x00000005ff007c0b */ /* 0x000fda000bf6d000 */
.L_x_2:
[----:B------:R-:W-:Y:S01]  /*0350*/  ISETP.NE.U32.AND P0, PT, R4, RZ, PT ;  /* 0x000000ff0400720c */ /* 0x000fe20003f05070 */
[----:B------:R-:W-:Y:S01]  /*0360*/  IMAD.MOV.U32 R0, RZ, RZ, 0x1 ;  /* 0x00000001ff007424 */ /* 0x000fe200078e00ff */
[----:B------:R-:W-:Y:S02]  /*0370*/  ISETP.NE.AND.EX P2, PT, RZ, UR7, PT, P2 ;  /* 0x00000007ff007c0c */ /* 0x000fe4000bf45320 */
[----:B------:R-:W-:-:S13]  /*0380*/  ISETP.NE.AND.EX P0, PT, R5, RZ, PT, P0 ;  /* 0x000000ff0500720c */ /* 0x000fda0003f05300 */
[----:B------:R-:W-:Y:S05]  /*0390*/  @P0 BRA P2, `(.L_x_4) ;  /* 0x0000000000300947 */ /* 0x000fea0001000000 */
[----:B------:R-:W-:Y:S02]  /*03a0*/  ISETP.NE.U32.AND P2, PT, RZ, UR6, PT ;  /* 0x00000006ff007c0c */ /* 0x000fe4000bf45070 */
[----:B------:R-:W-:Y:S02]  /*03b0*/  ISETP.NE.U32.AND P0, PT, R4, RZ, PT ;  /* 0x000000ff0400720c */ /* 0x000fe40003f05070 */
[----:B------:R-:W-:Y:S02]  /*03c0*/  ISETP.NE.AND.EX P2, PT, RZ, UR7, PT, P2 ;  /* 0x00000007ff007c0c */ /* 0x000fe4000bf45320 */
[----:B------:R-:W-:Y:S02]  /*03d0*/  PRMT R0, R7, 0x9910, RZ ;  /* 0x0000991007007816 */ /* 0x000fe400000000ff */
[----:B------:R-:W-:Y:S02]  /*03e0*/  ISETP.NE.AND.EX P0, PT, R5, RZ, PT, P0 ;  /* 0x000000ff0500720c */ /* 0x000fe40003f05300 */
[----:B------:R-:W-:-:S02]  /*03f0*/  ISETP.NE.AND P4, PT, R0, RZ, PT ;  /* 0x000000ff0000720c */ /* 0x000fc40003f85270 */
[----:B------:R-:W-:Y:S02]  /*0400*/  SEL R5, RZ, 0xffffffff, P3 ;  /* 0xffffffffff057807 */ /* 0x000fe40001800000 */
[----:B------:R-:W-:-:S04]  /*0410*/  SEL R0, RZ, 0xffffffff, P0 ;  /* 0xffffffffff007807 */ /* 0x000fc80000000000 */
[----:B------:R-:W-:-:S04]  /*0420*/  @P2 SEL R5, R0, R5, !P4 ;  /* 0x0000000500052207 */ /* 0x000fc80006000000 */
[----:B------:R-:W-:-:S04]  /*0430*/  LOP3.LUT R5, R5, 0x1, RZ, 0xc0, !PT ;  /* 0x0000000105057812 */ /* 0x000fc800078ec0ff */
[----:B------:R-:W-:-:S04]  /*0440*/  ISETP.NE.U32.AND P0, PT, R5, 0x1, PT ;  /* 0x000000010500780c */ /* 0x000fc80003f05070 */
[----:B------:R-:W-:-:S09]  /*0450*/  SEL R0, RZ, 0x1, !P0 ;  /* 0x00000001ff007807 */ /* 0x000fd20004000000 */
.L_x_4:
[----:B------:R-:W1:Y:S01]  /*0460*/  SHFL.IDX PT, R5, R6, RZ, 0x1f ;  /* 0x00001fff06057589 */ /* 0x000e6200000e0000 */
[----:B------:R-:W-:Y:S02]  /*0470*/  UISETP.NE.AND UP0, UPT, UR47, URZ, UPT ;  /* 0x0000003f2f00728c */ /* 0x000fe4000bf05270 */
[----:B------:R-:W-:Y:S02]  /*0480*/  UIADD3 UR9, UR4, -0x1, URZ ;  /* 0xffffffff04097890 */ /* 0x000fe4000fffe03f */
[----:B------:R-:W-:Y:S02]  /*0490*/  UP2UR UR48, UPR, URZ, 0x1 ;  /* 0x000000013f307883 */ /* 0x000fe40008000000 */
[----:B------:R-:W-:Y:S02]  /*04a0*/  UISETP.EQ.OR UP0, UPT, UR47, 0x3, !UP0 ;  /* 0x000000032f00788c */ /* 0x000fe4000c702670 */
[----:B------:R-:W-:Y:S02]  /*04b0*/  UISETP.GE.U32.AND UP1, UPT, UR9, 0x2, UPT ;  /* 0x000000020900788c */ /* 0x000fe4000bf26070 */
[----:B------:R-:W-:-:S04]  /*04c0*/  UISETP.EQ.AND UP0, UPT, UR4, URZ, UP0 ;  /* 0x0000003f0400728c */ /* 0x000fc80008702270 */
[----:B------:R-:W-:Y:S02]  /*04d0*/  USEL UR46, URZ, 0x1, !UP0 ;  /* 0x000000013f2e7887 */ /* 0x000fe4000c000000 */
[----:B------:R-:W-:Y:S02]  /*04e0*/  UISETP.NE.AND UP0, UPT, UR4, URZ, UPT ;  /* 0x0000003f0400728c */ /* 0x000fe4000bf05270 */
[----:B------:R-:W-:Y:S01]  /*04f0*/  USEL UR46, UR46, 0x2, UP1 ;  /* 0x000000022e2e7887 */ /* 0x000fe20008800000 */
[----:B-1----:R-:W-:-:S13]  /*0500*/  ISETP.NE.AND P0, PT, R5, RZ, PT ;  /* 0x000000ff0500720c */ /* 0x002fda0003f05270 */
[----:B------:R-:W-:Y:S05]  /*0510*/  @P0 BRA `(.L_x_5) ;  /* 0x0000000000840947 */ /* 0x000fea0003800000 */
[----:B------:R-:W-:Y:S01]  /*0520*/  ELECT P0, URZ, PT ;  /* 0x00000000003f782f */ /* 0x000fe20003800000 */
[----:B------:R-:W-:-:S12]  /*0530*/  BSSY B0, `(.L_x_5) ;  /* 0x000001f000007945 */ /* 0x000fd80003800000 */
[----:B------:R-:W-:Y:S05]  /*0540*/  @!P0 BRA `(.L_x_6) ;  /* 0x0000000000748947 */ /* 0x000fea0003800000 */
[----:B------:R-:W1:Y:S01]  /*0550*/  S2UR UR8, SR_CgaCtaId ;  /* 0x00000000000879c3 */ /* 0x000e620000008800 */
[----:B------:R-:W-:Y:S01]  /*0560*/  UMOV UR4, 0x400 ;  /* 0x0000040000047882 */ /* 0x000fe20000000000 */
[----:B------:R-:W-:Y:S01]  /*0570*/  UMOV UR5, 0x1 ;  /* 0x0000000100057882 */ /* 0x000fe20000000000 */
[----:B------:R-:W-:Y:S02]  /*0580*/  UMOV UR6, 0x4 ;  /* 0x0000000400067882 */ /* 0x000fe40000000000 */
[----:B------:R-:W-:-:S04]  /*0590*/  UIADD3 UR6, -UR6, 0x100000, URZ ;  /* 0x0010000006067890 */ /* 0x000fc8000fffe13f */
[----:B------:R-:W-:Y:S02]  /*05a0*/  USHF.L.U32 UR7, UR6, 0xb, URZ ;  /* 0x0000000b06077899 */ /* 0x000fe4000800063f */
[----:B------:R-:W-:Y:S02]  /*05b0*/  USHF.L.U32 UR6, UR6, 0x1, URZ ;  /* 0x0000000106067899 */ /* 0x000fe4000800063f */
[----:B-1----:R-:W-:Y:S02]  /*05c0*/  ULEA UR8, UR8, UR4, 0x18 ;  /* 0x0000000408087291 */ /* 0x002fe4000f8ec03f */
[----:B------:R-:W-:-:S04]  /*05d0*/  UIADD3 UR4, -UR5, 0x100000, URZ ;  /* 0x0010000005047890 */ /* 0x000fc8000fffe13f */
[----:B------:R-:W-:Y:S02]  /*05e0*/  USHF.L.U32 UR5, UR4, 0xb, URZ ;  /* 0x0000000b04057899 */ /* 0x000fe4000800063f */
[----:B------:R-:W-:Y:S01]  /*05f0*/  USHF.L.U32 UR4, UR4, 0x1, URZ ;  /* 0x0000000104047899 */ /* 0x000fe2000800063f */
[----:B------:R-:W1:Y:S11]  /*0600*/  FENCE.VIEW.ASYNC.S ;  /* 0x00000000000073c6 */ /* 0x000e760000000000 */
[----:B-1----:R1:W2:Y:S01]  /*0610*/  SYNCS.EXCH.64 URZ, [UR8], UR4 ;  /* 0x00000004083f75b2 */ /* 0x0022a20008000100 */
[----:B------:R1:W3:Y:S01]  /*0620*/  SYNCS.EXCH.64 URZ, [UR8+0x40], UR6 ;  /* 0x00004006083f75b2 */ /* 0x0002e20008000100 */
[----:B------:R1:W4:Y:S01]  /*0630*/  SYNCS.EXCH.64 URZ, [UR8+0x8], UR4 ;  /* 0x00000804083f75b2 */ /* 0x0003220008000100 */
[----:B------:R1:W1:Y:S01]  /*0640*/  SYNCS.EXCH.64 URZ, [UR8+0x48], UR6 ;  /* 0x00004806083f75b2 */ /* 0x0002620008000100 */
        /* <DEDUP_REMOVED lines=12> */
[----:B------:R-:W-:Y:S01]  /*0710*/  NOP ;  /* 0x0000000000007918 */ /* 0x000fe20000000000 */
.L_x_6:
[----:B-1----:R-:W-:Y:S05]  /*0720*/  BSYNC B0 ;  /* 0x0000000000007941 */ /* 0x002fea0003800000 */
.L_x_5:
[----:B------:R-:W1:Y:S01]  /*0730*/  S2UR UR10, SR_CTAID.X ;  /* 0x00000000000a79c3 */ /* 0x000e620000002500 */
[----:B------:R-:W5:Y:S01]  /*0740*/  S2R R4, SR_CTAID.Y ;  /* 0x0000000000047919 */ /* 0x000f620000002600 */
[----:B------:R-:W-:Y:S01]  /*0750*/  ULDC UR4, c[0x0][0x150] ;  /* 0x0000540000047ab9 */ /* 0x000fe20000000800 */
[----:B------:R-:W-:Y:S01]  /*0760*/  UISETP.EQ.AND UP2, UPT, UR47, 0x2, !UP0 ;  /* 0x000000022f00788c */ /* 0x000fe2000c742270 */
[----:B------:R-:W-:Y:S01]  /*0770*/  NOP ;  /* 0x0000000000007918 */ /* 0x000fe20000000000 */
[----:B------:R-:W2:Y:S02]  /*0780*/  SHFL.IDX PT, R9, R6, RZ, 0x1f ;  /* 0x00001fff06097589 */ /* 0x000ea400000e0000 */
[----:B------:R-:W-:Y:S01]  /*0790*/  USEL UR45, URZ, 0x1, !UP2 ;  /* 0x000000013f2d7887 */ /* 0x000fe2000d000000 */
[----:B------:R-:W3:Y:S03]  /*07a0*/  LDC R8, c[0x0][0x144] ;  /* 0x00005100ff087b82 */ /* 0x000ee60000000800 */
[----:B------:R-:W-:Y:S01]  /*07b0*/  USEL UR45, UR45, 0x2, UP1 ;  /* 0x000000022d2d7887 */ /* 0x000fe20008800000 */
[----:B-1----:R-:W-:-:S05]  /*07c0*/  I2FP.F32.U32 R7, UR10 ;  /* 0x0000000a00077c45 */ /* 0x002fca0008201000 */
[----:B------:R-:W-:Y:S01]  /*07d0*/  FMUL R7, R7, UR4 ;  /* 0x0000000407077c20 */ /* 0x000fe20008400000 */
[----:B--2---:R-:W-:Y:S01]  /*07e0*/  ISETP.NE.AND P0, PT, R9, RZ, PT ;  /* 0x000000ff0900720c */ /* 0x004fe20003f05270 */
[----:B------:R-:W-:Y:S01]  /*07f0*/  ULDC UR4, c[0x0][0x154] ;  /* 0x0000550000047ab9 */ /* 0x000fe20000000800 */
[----:B-----5:R-:W-:-:S03]  /*0800*/  I2FP.F32.U32 R9, R4 ;  /* 0x0000000400097245 */ /* 0x020fc60000201000 */
[----:B------:R-:W1:Y:S02]  /*0810*/  F2I.U32.TRUNC.NTZ R7, R7 ;  /* 0x0000000700077305 */ /* 0x000e64000020f000 */
[----:B------:R-:W-:Y:S01]  /*0820*/  FMUL R13, R9, UR4 ;  /* 0x00000004090d7c20 */ /* 0x000fe20008400000 */
[----:B-1----:R-:W-:-:S05]  /*0830*/  IADD3 R11, -R7, RZ, RZ ;  /* 0x000000ff070b7210 */ /* 0x002fca0007ffe1ff */
[----:B---3--:R-:W-:Y:S01]  /*0840*/  IMAD R8, R8, R11, UR10 ;  /* 0x0000000a08087e24 */ /* 0x008fe2000f8e020b */
[----:B------:R-:W-:Y:S06]  /*0850*/  @P0 BRA `(.L_x_7) ;  /* 0x0000000000580947 */ /* 0x000fec0003800000 */
[----:B------:R-:W1:Y:S01]  /*0860*/  S2UR UR5, SR_CgaCtaId ;  /* 0x00000000000579c3 */ /* 0x000e620000008800 */
[----:B------:R-:W-:Y:S01]  /*0870*/  UMOV UR4, 0x400 ;  /* 0x0000040000047882 */ /* 0x000fe20000000000 */
[----:B------:R-:W-:Y:S01]  /*0880*/  UMOV UR6, 0x20 ;  /* 0x0000002000067882 */ /* 0x000fe20000000000 */
[----:B------:R-:W-:Y:S01]  /*0890*/  UMOV UR7, 0x100 ;  /* 0x0000010000077882 */ /* 0x000fe20000000000 */
[----:B------:R-:W-:Y:S01]  /*08a0*/  ELECT P0, URZ, PT ;  /* 0x00000000003f782f */ /* 0x000fe20003800000 */
[----:B-1----:R-:W-:Y:S02]  /*08b0*/  ULEA UR8, UR5, UR4, 0x18 ;  /* 0x0000000405087291 */ /* 0x002fe4000f8ec03f */
[----:B------:R-:W-:-:S04]  /*08c0*/  UIADD3 UR4, -UR6, 0x100000, URZ ;  /* 0x0010000006047890 */ /* 0x000fc8000fffe13f */
[----:B------:R-:W-:Y:S02]  /*08d0*/  USHF.L.U32 UR5, UR4, 0xb, URZ ;  /* 0x0000000b04057899 */ /* 0x000fe4000800063f */
[----:B------:R-:W-:Y:S02]  /*08e0*/  USHF.L.U32 UR4, UR4, 0x1, URZ ;  /* 0x0000000104047899 */ /* 0x000fe4000800063f */
[----:B------:R-:W-:-:S04]  /*08f0*/  UIADD3 UR6, -UR7, 0x100000, URZ ;  /* 0x0010000007067890 */ /* 0x000fc8000fffe13f */
[----:B------:R-:W-:Y:S02]  /*0900*/  USHF.L.U32 UR7, UR6, 0xb, URZ ;  /* 0x0000000b06077899 */ /* 0x000fe4000800063f */
[----:B------:R-:W-:Y:S01]  /*0910*/  USHF.L.U32 UR6, UR6, 0x1, URZ ;  /* 0x0000000106067899 */ /* 0x000fe2000800063f */
[----:B------:R-:W1:Y:S03]  /*0920*/  FENCE.VIEW.ASYNC.S ;  /* 0x00000000000073c6 */ /* 0x000e660000000000 */
[----:B-1----:R1:W2:Y:S08]  /*0930*/  SYNCS.EXCH.64 URZ, [UR8+0x80], UR4 ;  /* 0x00008004083f75b2 */ /* 0x0022b00008000100 */
[----:B------:R1:W3:Y:S01]  /*0940*/  SYNCS.EXCH.64 URZ, [UR8+0xa0], UR6 ;  /* 0x0000a006083f75b2 */ /* 0x0002e20008000100 */
[----:B------:R1:W1:Y:S01]  /*0950*/  SYNCS.EXCH.64 URZ, [UR8+0x88], UR4 ;  /* 0x00008804083f75b2 */ /* 0x0002620008000100 */
[----:B------:R1:W1:Y:S01]  /*0960*/  SYNCS.EXCH.64 URZ, [UR8+0xa8], UR6 ;  /* 0x0000a806083f75b2 */ /* 0x0002620008000100 */
[----:B------:R1:W1:Y:S01]  /*0970*/  SYNCS.EXCH.64 URZ, [UR8+0x90], UR4 ;  /* 0x00009004083f75b2 */ /* 0x0002620008000100 */
[----:B------:R1:W1:Y:S01]  /*0980*/  SYNCS.EXCH.64 URZ, [UR8+0xb0], UR6 ;  /* 0x0000b006083f75b2 */ /* 0x0002620008000100 */
[----:B------:R1:W1:Y:S01]  /*0990*/  SYNCS.EXCH.64 URZ, [UR8+0x98], UR4 ;  /* 0x00009804083f75b2 */ /* 0x0002620008000100 */
[----:B------:R1:W1:Y:S01]  /*09a0*/  SYNCS.EXCH.64 URZ, [UR8+0xb8], UR6 ;  /* 0x0000b806083f75b2 */ /* 0x0002620008000100 */
[----:B------:R-:W-:Y:S01]  /*09b0*/  NOP ;  /* 0x0000000000007918 */ /* 0x000fe20000000000 */
.L_x_7:
[----:B------:R-:W-:Y:S01]  /*09c0*/  SHF.R.S32.HI R7, RZ, 0x1f, R10 ;  /* 0x0000001fff077819 */ /* 0x000fe2000001140a */
[----:B------:R-:W5:Y:S01]  /*09d0*/  SHFL.IDX PT, R6, R6, RZ, 0x1f ;  /* 0x00001fff06067589 */ /* 0x000f6200000e0000 */
[----:B------:R-:W-:Y:S02]  /*09e0*/  SHF.R.S32.HI R12, RZ, 0x1f, R5 ;  /* 0x0000001fff0c7819 */ /* 0x000fe40000011405 */
[----:B------:R-:W-:Y:S02]  /*09f0*/  ELECT P0, URZ, PT ;  /* 0x00000000003f782f */ /* 0x000fe40003800000 */
[----:B------:R-:W-:Y:S01]  /*0a00*/  LEA.HI R7, R7, R10, RZ, 0x7 ;  /* 0x0000000a07077211 */ /* 0x000fe200078f38ff */
[----:B------:R-:W4:Y:S01]  /*0a10*/  LDC R15, c[0x0][0x148] ;  /* 0x00005200ff0f7b82 */ /* 0x000f220000000800 */
[----:B------:R-:W-:Y:S01]  /*0a20*/  LEA.HI R12, R12, R5, RZ, 0x2 ;  /* 0x000000050c0c7211 */ /* 0x000fe200078f10ff */
[----:B------:R-:W2:Y:S01]  /*0a30*/  F2I.U32.TRUNC.NTZ R13, R13 ;  /* 0x0000000d000d7305 */ /* 0x000ea2000020f000 */
[----:B------:R-:W-:Y:S01]  /*0a40*/  LOP3.LUT R7, R7, 0xffffff80, RZ, 0xc0, !PT ;  /* 0xffffff8007077812 */ /* 0x000fe200078ec0ff */
[----:B-1----:R-:W-:Y:S01]  /*0a50*/  UMOV UR4, 0x20 ;  /* 0x0000002000047882 */ /* 0x002fe20000000000 */
[----:B------:R-:W-:Y:S01]  /*0a60*/  LOP3.LUT R12, R12, 0x3ffffffc, RZ, 0xc0, !PT ;  /* 0x3ffffffc0c0c7812 */ /* 0x000fe200078ec0ff */
[----:B------:R-:W-:Y:S01]  /*0a70*/  NOP ;  /* 0x0000000000007918 */ /* 0x000fe20000000000 */
[----:B------:R-:W-:Y:S01]  /*0a80*/  UMOV UR38, 0x1 ;  /* 0x0000000100267882 */ /* 0x000fe20000000000 */
[----:B------:R-:W-:Y:S01]  /*0a90*/  IMAD.IADD R7, R10, 0x1, -R7 ;  /* 0x000000010a077824 */ /* 0x000fe200078e0a07 */
[----:B------:R-:W-:-:S04]  /*0aa0*/  IADD3 R11, R5, -R12, RZ ;  /* 0x8000000c050b7210 */ /* 0x000fc80007ffe0ff */
[----:B------:R-:W-:-:S04]  /*0ab0*/  SHF.R.S32.HI R10, RZ, 0x1f, R7 ;  /* 0x0000001fff0a7819 */ /* 0x000fc80000011407 */
[----:B------:R-:W-:Y:S01]  /*0ac0*/  LEA.HI R10, R10, R7, RZ, 0x3 ;  /* 0x000000070a0a7211 */ /* 0x000fe200078f18ff */
[----:B--2---:R-:W-:Y:S01]  /*0ad0*/  IMAD.MOV R16, RZ, RZ, -R13 ;  /* 0x000000ffff107224 */ /* 0x004fe200078e0a0d */
[----:B-----5:R-:W-:Y:S02]  /*0ae0*/  ISETP.NE.OR P0, PT, R6, RZ, !P0 ;  /* 0x000000ff0600720c */ /* 0x020fe40004705670 */
[--C-:B------:R-:W-:Y:S02]  /*0af0*/  SHF.R.S32.HI R9, RZ, 0x3, R10.reuse ;  /* 0x00000003ff097819 */ /* 0x100fe4000001140a */
[----:B------:R-:W-:-:S04]  /*0b00*/  SHF.R.S32.HI R10, RZ, 0x1f, R10 ;  /* 0x0000001fff0a7819 */ /* 0x000fc8000001140a */
[----:B------:R-:W-:-:S04]  /*0b10*/  LEA.HI R10, R10, R9, RZ, 0x2 ;  /* 0x000000090a0a7211 */ /* 0x000fc800078f10ff */
[----:B------:R-:W-:Y:S01]  /*0b20*/  LOP3.LUT R10, R10, 0xfffffffc, RZ, 0xc0, !PT ;  /* 0xfffffffc0a0a7812 */ /* 0x000fe200078ec0ff */
[----:B------:R-:W-:Y:S01]  /*0b30*/  VOTEU.ALL UP1, P0 ;  /* 0x00000000003f7886 */ /* 0x000fe20000020000 */
[----:B------:R-:W-:-:S03]  /*0b40*/  VOTEU.ALL UP2, P0 ;  /* 0x00000000003f7886 */ /* 0x000fc60000040000 */
[----:B------:R-:W-:Y:S01]  /*0b50*/  IMAD.IADD R10, R9, 0x1, -R10 ;  /* 0x00000001090a7824 */ /* 0x000fe200078e0a0a */
[----:B------:R-:W1:Y:S01]  /*0b60*/  @!UP1 S2UR UR7, SR_CgaCtaId ;  /* 0x00000000000799c3 */ /* 0x000e620000008800 */
[----:B------:R-:W-:Y:S01]  /*0b70*/  @!UP1 UMOV UR6, 0x400 ;  /* 0x0000040000069882 */ /* 0x000fe20000000000 */
[----:B------:R-:W-:-:S04]  /*0b80*/  @!UP1 UIADD3 UR4, -UR4, 0x100000, URZ ;  /* 0x0010000004049890 */ /* 0x000fc8000fffe13f */
[----:B------:R-:W-:Y:S02]  /*0b90*/  @!UP1 USHF.L.U32 UR5, UR4, 0xb, URZ ;  /* 0x0000000b04059899 */ /* 0x000fe4000800063f */
[----:B------:R-:W-:Y:S01]  /*0ba0*/  @!UP1 USHF.L.U32 UR4, UR4, 0x1, URZ ;  /* 0x0000000104049899 */ /* 0x000fe2000800063f */
[----:B------:R-:W-:-:S04]  /*0bb0*/  LEA R10, R11, R10, 0x2 ;  /* 0x0000000a0b0a7211 */ /* 0x000fc800078e10ff */
[----:B------:R-:W-:Y:S01]  /*0bc0*/  LEA.HI R6, R10, R10, RZ, 0x1 ;  /* 0x0000000a0a067211 */ /* 0x000fe200078f08ff */
[----:B------:R-:W2:Y:S03]  /*0bd0*/  LDC R11, c[0x0][0x140] ;  /* 0x00005000ff0b7b82 */ /* 0x000ea60000000800 */
[----:B------:R-:W-:-:S05]  /*0be0*/  LOP3.LUT R9, R6, 0xfffffffe, RZ, 0xc0, !PT ;  /* 0xfffffffe06097812 */ /* 0x000fca00078ec0ff */
[----:B------:R-:W-:-:S05]  /*0bf0*/  IMAD.IADD R9, R10, 0x1, -R9 ;  /* 0x000000010a097824 */ /* 0x000fca00078e0a09 */
[----:B------:R-:W-:Y:S02]  /*0c00*/  ISETP.NE.AND P2, PT, R9, R8, PT ;  /* 0x000000080900720c */ /* 0x000fe40003f45270 */
[C---:B------:R-:W-:Y:S01]  /*0c10*/  SHF.L.U32 R9, R10.reuse, 0x2, RZ ;  /* 0x000000020a097819 */ /* 0x040fe200000006ff */
[----:B-1----:R-:W-:Y:S01]  /*0c20*/  @!UP1 ULEA UR6, UR7, UR6, 0x18 ;  /* 0x0000000607069291 */ /* 0x002fe2000f8ec03f */
[----:B------:R-:W-:Y:S02]  /*0c30*/  VOTEU.ALL UP1, P0 ;  /* 0x00000000003f7886 */ /* 0x000fe40000020000 */
[----:B------:R-:W-:Y:S01]  /*0c40*/  LOP3.LUT R14, R10, 0xc, R9, 0x78, !PT ;  /* 0x0000000c0a0e7812 */ /* 0x000fe200078e7809 */
[----:B----4-:R-:W-:Y:S01]  /*0c50*/  IMAD R9, R15, R16, R4 ;  /* 0x000000100f097224 */ /* 0x010fe200078e0204 */
[----:B------:R-:W-:-:S03]  /*0c60*/  LOP3.LUT P0, RZ, R7, 0x7, RZ, 0xc0, !PT ;  /* 0x0000000707ff7812 */ /* 0x000fc6000780c0ff */
[----:B------:R1:W-:Y:S01]  /*0c70*/  STL [R1+0xc4], R14 ;  /* 0x0000c40e01007387 */ /* 0x0003e20000100800 */
[C---:B------:R-:W-:Y:S02]  /*0c80*/  ISETP.LT.U32.AND P0, PT, R14.reuse, 0x2, !P0 ;  /* 0x000000020e00780c */ /* 0x040fe40004701070 */
[----:B------:R-:W-:Y:S01]  /*0c90*/  @P2 LEA.HI R6, R14, R14, RZ, 0x1 ;  /* 0x0000000e0e062211 */ /* 0x000fe200078f08ff */
[----:B------:R-:W4:Y:S02]  /*0ca0*/  FENCE.VIEW.ASYNC.S ;  /* 0x00000000000073c6 */ /* 0x000f240000000000 */
[----:B----4-:R1:W4:Y:S01]  /*0cb0*/  @!UP1 SYNCS.EXCH.64 URZ, [UR6+0xc0], UR4 ;  /* 0x0000c004063f95b2 */ /* 0x0103220008000100 */
[----:B------:R-:W-:Y:S02]  /*0cc0*/  SEL R7, RZ, 0x1, !P0 ;  /* 0x00000001ff077807 */ /* 0x000fe40004000000 */
[----:B------:R-:W-:Y:S02]  /*0cd0*/  @P2 SHF.R.S32.HI R6, RZ, 0x1, R6 ;  /* 0x00000001ff062819 */ /* 0x000fe40000011406 */
[----:B--2---:R-:W-:-:S02]  /*0ce0*/  ISETP.EQ.U32.AND P4, PT, R11, 0x1, PT ;  /* 0x000000010b00780c */ /* 0x004fc40003f82070 */
[----:B------:R-:W-:Y:S02]  /*0cf0*/  @P2 ISETP.NE.AND P3, PT, R6, R9, PT ;  /* 0x000000090600220c */ /* 0x000fe40003f65270 */
[----:B------:R-:W-:Y:S02]  /*0d00*/  MOV R6, 0x1 ;  /* 0x0000000100067802 */ /* 0x000fe40000000f00 */
[----:B------:R-:W-:-:S04]  /*0d10*/  @P2 SEL R6, RZ, 0x1, P3 ;  /* 0x00000001ff062807 */ /* 0x000fc80001800000 */
[----:B------:R-:W-:Y:S01]  /*0d20*/  LOP3.LUT R6, R6, R7, RZ, 0xc0, !PT ;  /* 0x0000000706067212 */ /* 0x000fe200078ec0ff */
[----:B------:R1:W2:Y:S01]  /*0d30*/  @!UP2 SYNCS.EXCH.64 URZ, [UR6+0xc8], UR4 ;  /* 0x0000c804063fa5b2 */ /* 0x0002a20008000100 */
[----:B------:R-:W-:-:S03]  /*0d40*/  NOP ;  /* 0x0000000000007918 */ /* 0x000fc60000000000 */
[----:B------:R1:W-:Y:S01]  /*0d50*/  STL [R1+0xc0], R6 ;  /* 0x0000c00601007387 */ /* 0x0003e20000100800 */
[----:B----4-:R-:W-:Y:S05]  /*0d60*/  @!P4 BRA `(.L_x_8) ;  /* 0x000000000008c947 */ /* 0x010fea0003800000 */
[----:B--23--:R-:W-:Y:S01]  /*0d70*/  UCGABAR_ARV ;  /* 0x00000000000079c7 */ /* 0x00cfe20008000000 */
[----:B------:R-:W-:Y:S05]  /*0d80*/  BRA `(.L_x_9) ;  /* 0x0000000000047947 */ /* 0x000fea0003800000 */
.L_x_8:
[----:B--23--:R-:W-:Y:S01]  /*0d90*/  NOP ;  /* 0x0000000000007918 */ /* 0x00cfe20000000000 */
.L_x_9:
[----:B-1----:R-:W1:Y:S01]  /*0da0*/  LDC R6, c[0x0][0x904] ;  /* 0x00024100ff067b82 */ /* 0x002e620000000800 */
[----:B------:R-:W-:Y:S01]  /*0db0*/  IMAD.MOV.U32 R7, RZ, RZ, RZ ;  /* 0x000000ffff077224 */ /* 0x000fe200078e00ff */
[----:B-1----:R-:W-:Y:S01]  /*0dc0*/  ISETP.NE.AND P2, PT, R6, 0x1, PT ;  /* 0x000000010600780c */ /* 0x002fe20003f45270 */
[----:B------:R-:W-:-:S12]  /*0dd0*/  IMAD.U32 R6, RZ, RZ, UR10 ;  /* 0x0000000aff067e24 */ /* 0x000fd8000f8e00ff */
[----:B------:R-:W1:Y:S01]  /*0de0*/  @P2 LDC R11, c[0x0][0x10] ;  /* 0x00000400ff0b2b82 */ /* 0x000e620000000800 */
[----:B------:R-:W-:Y:S02]  /*0df0*/  @P2 MOV R5, RZ ;  /* 0x000000ff00052202 */ /* 0x000fe40000000f00 */
[----:B------:R-:W-:-:S05]  /*0e00*/  @P2 MOV R13, RZ ;  /* 0x000000ff000d2202 */ /* 0x000fca0000000f00 */
[----:B------:R-:W2:Y:S01]  /*0e10*/  @!P2 LDC R9, c[0x0][0xc] ;  /* 0x00000300ff09ab82 */ /* 0x000ea20000000800 */
[----:B------:R-:W-:Y:S01]  /*0e20*/  ULDC UR4, c[0x0][0xc] ;  /* 0x0000030000047ab9 */ /* 0x000fe20000000800 */
[----:B------:R-:W-:Y:S01]  /*0e30*/  ULDC UR5, c[0x0][0x10] ;  /* 0x0000040000057ab9 */ /* 0x000fe20000000800 */
[----:B------:R-:W-:Y:S01]  /*0e40*/  ULDC UR6, c[0x0][0x14] ;  /* 0x0000050000067ab9 */ /* 0x000fe20000000800 */
[----:B------:R-:W-:-:S04]  /*0e50*/  UIMAD.WIDE.U32 UR4, UR4, UR5, URZ ;  /* 0x00000005040472a5 */ /* 0x000fc8000f8e003f */
[----:B------:R-:W-:Y:S02]  /*0e60*/  UIMAD.WIDE.U32 UR50, UR4, UR6, URZ ;  /* 0x00000006043272a5 */ /* 0x000fe4000f8e003f */
[----:B------:R-:W-:-:S04]  /*0e70*/  UIMAD UR39, UR5, UR6, URZ ;  /* 0x00000006052772a4 */ /* 0x000fc8000f8e023f */
[----:B------:R-:W-:Y:S01]  /*0e80*/  UIADD3 UR39, UR51, UR39, URZ ;  /* 0x0000002733277290 */ /* 0x000fe2000fffe03f */
[----:B-1----:R-:W-:-:S04]  /*0e90*/  @P2 IMAD.WIDE.U32 R10, R11, UR10, R4 ;  /* 0x0000000a0b0a2c25 */ /* 0x002fc8000f8e0004 */
[----:B------:R-:W-:Y:S01]  /*0ea0*/  @P2 IMAD.MOV.U32 R12, RZ, RZ, R10 ;  /* 0x000000ffff0c2224 */ /* 0x000fe200078e000a */
[----:B------:R-:W-:Y:S01]  /*0eb0*/  @P2 IADD3 R14, R11, R13, RZ ;  /* 0x0000000d0b0e2210 */ /* 0x000fe20007ffe0ff */
[----:B--2---:R-:W-:-:S04]  /*0ec0*/  @!P2 IMAD.WIDE.U32 R6, R4, R9, R6 ;  /* 0x000000090406a225 */ /* 0x004fc800078e0006 */
[----:B------:R-:W-:Y:S01]  /*0ed0*/  @!P2 IMAD.MOV.U32 R12, RZ, RZ, R6 ;  /* 0x000000ffff0ca224 */ /* 0x000fe200078e0006 */
[----:B------:R-:W-:-:S04]  /*0ee0*/  @!P2 MOV R14, R7 ;  /* 0x00000007000ea202 */ /* 0x000fc80000000f00 */
[----:B------:R1:W-:Y:S04]  /*0ef0*/  STL [R1+0xc8], R12 ;  /* 0x0000c80c01007387 */ /* 0x0003e80000100800 */
[----:B------:R1:W-:Y:S01]  /*0f00*/  STL [R1+0xcc], R14 ;  /* 0x0000cc0e01007387 */ /* 0x0003e20000100800 */
[----:B------:R-:W-:Y:S05]  /*0f10*/  @!P4 BRA `(.L_x_10) ;  /* 0x00000000000cc947 */ /* 0x000fea0003800000 */
[----:B------:R-:W-:Y:S01]  /*0f20*/  UCGABAR_WAIT ;  /* 0x0000000000007dc7 */ /* 0x000fe20008000000 */
[----:B------:R-:W-:Y:S01]  /*0f30*/  CCTL.IVALL ;  /* 0x00000000ff00798f */ /* 0x000fe20002000000 */
[----:B------:R-:W-:Y:S05]  /*0f40*/  BRA `(.L_x_11) ;  /* 0x0000000000047947 */ /* 0x000fea0003800000 */
.L_x_10:
[----:B------:R-:W-:Y:S06]  /*0f50*/  BAR.SYNC.DEFER_BLOCKING 0x0 ;  /* 0x0000000000007b1d */ /* 0x000fec0000010000 */
.L_x_11:
[----:B------:R-:W-:Y:S01]  /*0f60*/  PLOP3.LUT P0, PT, PT, PT, UP0, 0x80, 0x0 ;  /* 0x000000000000781c */ /* 0x000fe20003f0f008 */
[----:B------:R-:W2:-:S12]  /*0f70*/  S2UR UR37, SR_CgaCtaId ;  /* 0x00000000002579c3 */ /* 0x000e980000008800 */
[----:B------:R-:W-:Y:S05]  /*0f80*/  @!P0 BRA `(.L_x_12) ;  /* 0x000000ac00cc8947 */ /* 0x000fea0003800000 */
[----:B------:R-:W-:-:S06]  /*0f90*/  UISETP.GT.U32.AND UP0, UPT, UR9, 0x1, UPT ;  /* 0x000000010900788c */ /* 0x000fcc000bf04070 */
[----:B------:R-:W-:-:S13]  /*0fa0*/  PLOP3.LUT P0, PT, PT, PT, UP0, 0x80, 0x0 ;  /* 0x000000000000781c */ /* 0x000fda0003f0f008 */
[----:B--2---:R-:W-:Y:S05]  /*0fb0*/  @P0 EXIT ;  /* 0x000000000000094d */ /* 0x004fea0003800000 */
[----:B------:R-:W-:Y:S01]  /*0fc0*/  PRMT R3, RZ, 0x7610, R3 ;  /* 0x00007610ff037816 */ /* 0x000fe20000000003 */
[----:B------:R-:W-:Y:S01]  /*0fd0*/  IMAD.MOV.U32 R2, RZ, RZ, -0x1 ;  /* 0xffffffffff027424 */ /* 0x000fe200078e00ff */
[----:B------:R-:W-:Y:S01]  /*0fe0*/  ULDC.64 UR4, c[0x0][0x8f8] ;  /* 0x00023e0000047ab9 */ /* 0x000fe20000000a00 */
[----:B------:R-:W-:Y:S01]  /*0ff0*/  UMOV UR57, 0xffffffff ;  /* 0xffffffff00397882 */ /* 0x000fe20000000000 */
[----:B------:R-:W-:Y:S01]  /*1000*/  ISETP.GE.U32.AND P0, PT, R12, UR4, PT ;  /* 0x000000040c007c0c */ /* 0x000fe2000bf06070 */
[----:B------:R2:W-:Y:S01]  /*1010*/  STL.S16 [R1+0xdc], R3 ;  /* 0x0000dc0301007387 */ /* 0x0005e20000100600 */
[----:B------:R-:W-:Y:S01]  /*1020*/  UMOV UR43, 0xffffffff ;  /* 0xffffffff002b7882 */ /* 0x000fe20000000000 */
[----:B------:R-:W-:Y:S02]  /*1030*/  PRMT R0, RZ, 0x7610, R0 ;  /* 0x00007610ff007816 */ /* 0x000fe40000000000 */
[----:B------:R2:W-:Y:S01]  /*1040*/  STL [R1+0xe0], R2 ;  /* 0x0000e00201007387 */ /* 0x0005e20000100800 */
[----:B------:R-:W-:-:S13]  /*1050*/  ISETP.GE.U32.AND.EX P0, PT, R14, UR5, PT, P0 ;  /* 0x000000050e007c0c */ /* 0x000fda000bf06100 */
[----:B--2---:R-:W-:Y:S05]  /*1060*/  @P0 BRA `(.L_x_13) ;  /* 0x0000000400340947 */ /* 0x004fea0003800000 */
[----:B------:R-:W2:Y:S01]  /*1070*/  LDC.64 R18, c[0x0][0x8d0] ;  /* 0x00023400ff127b82 */ /* 0x000ea20000000a00 */
[----:B------:R-:W-:Y:S01]  /*1080*/  MOV R2, R12 ;  /* 0x0000000c00027202 */ /* 0x000fe20000000f00 */
[----:B------:R-:W-:-:S06]  /*1090*/  IMAD.MOV.U32 R3, RZ, RZ, R14 ;  /* 0x000000ffff037224 */ /* 0x000fcc00078e000e */
[----:B------:R-:W3:Y:S08]  /*10a0*/  LDC R0, c[0x0][0x8d8] ;  /* 0x00023600ff007b82 */ /* 0x000ef00000000800 */
[----:B------:R-:W4:Y:S01]  /*10b0*/  LDC.64 R20, c[0x0][0x8c8] ;  /* 0x00023200ff147b82 */ /* 0x000f220000000a00 */
[----:B--2---:R-:W-:-:S04]  /*10c0*/  ISETP.NE.U32.AND P0, PT, R18, RZ, PT ;  /* 0x000000ff1200720c */ /* 0x004fc80003f05070 */
[----:B------:R-:W-:-:S13]  /*10d0*/  ISETP.NE.AND.EX P0, PT, R19, RZ, PT, P0 ;  /* 0x000000ff1300720c */ /* 0x000fda0003f05300 */
[----:B---34-:R-:W-:Y:S05]  /*10e0*/  @!P0 BRA `(.L_x_14) ;  /* 0x0000000000288947 */ /* 0x018fea0003800000 */
[----:B------:R-:W2:Y:S02]  /*10f0*/  LDC R9, c[0x0][0x8dc] ;  /* 0x00023700ff097b82 */ /* 0x000ea40000000800 */
[----:B--2---:R-:W-:-:S04]  /*1100*/  IADD3 R9, P0, R12, R9, RZ ;  /* 0x000000090c097210 */ /* 0x004fc80007f1e0ff */
[----:B------:R-:W-:-:S05]  /*1110*/  IADD3.X R13, RZ, R14, RZ, P0, !PT ;  /* 0x0000000eff0d7210 */ /* 0x000fca00007fe4ff */
[----:B------:R-:W-:-:S04]  /*1120*/  IMAD.WIDE.U32 R2, R13, R18, RZ ;  /* 0x000000120d027225 */ /* 0x000fc800078e00ff */
[----:B------:R-:W-:-:S04]  /*1130*/  IMAD.WIDE.U32 R6, P0, R9, R19, R2 ;  /* 0x0000001309067225 */ /* 0x000fc80007800002 */
[----:B------:R-:W-:Y:S01]  /*1140*/  IMAD.WIDE.U32 R2, R9, R18, RZ ;  /* 0x0000001209027225 */ /* 0x000fe200078e00ff */
[----:B------:R-:W-:-:S03]  /*1150*/  MOV R10, R7 ;  /* 0x00000007000a7202 */ /* 0x000fc60000000f00 */
[----:B------:R-:W-:Y:S01]  /*1160*/  IMAD.X R11, RZ, RZ, RZ, P0 ;  /* 0x000000ffff0b7224 */ /* 0x000fe200000e06ff */
[----:B------:R-:W-:-:S05]  /*1170*/  IADD3 RZ, P0, R3, R6, RZ ;  /* 0x0000000603ff7210 */ /* 0x000fca0007f1e0ff */
[----:B------:R-:W-:-:S08]  /*1180*/  IMAD.WIDE.U32.X R2, R13, R19, R10, P0 ;  /* 0x000000130d027225 */ /* 0x000fd000000e040a */
.L_x_14:
[----:B------:R-:W2:Y:S01]  /*1190*/  LDC.64 R18, c[0x0][0x8e8] ;  /* 0x00023a00ff127b82 */ /* 0x000ea20000000a00 */
[-CC-:B------:R-:W-:Y:S01]  /*11a0*/  SHF.R.U64 R22, R2, R0.reuse, R3.reuse ;  /* 0x0000000002167219 */ /* 0x180fe20000001203 */
[----:B------:R-:W-:Y:S01]  /*11b0*/  ULDC UR4, c[0x0][0x900] ;  /* 0x0002400000047ab9 */ /* 0x000fe20000000800 */
[----:B------:R-:W-:Y:S01]  /*11c0*/  SHF.R.U32.HI R0, RZ, R0, R3 ;  /* 0x00000000ff007219 */ /* 0x000fe20000011603 */
[----:B------:R-:W-:Y:S01]  /*11d0*/  IMAD R15, R15, R16, R4 ;  /* 0x000000100f0f7224 */ /* 0x000fe200078e0204 */
[----:B------:R-:W-:Y:S02]  /*11e0*/  IADD3 R5, P0, RZ, -R22, RZ ;  /* 0x80000016ff057210 */ /* 0x000fe40007f1e0ff */
[----:B------:R-:W-:Y:S01]  /*11f0*/  MOV R2, R12 ;  /* 0x0000000c00027202 */ /* 0x000fe20000000f00 */
[----:B------:R-:W3:Y:S02]  /*1200*/  LDC R6, c[0x0][0x8c0] ;  /* 0x00023000ff067b82 */ /* 0x000ee40000000800 */
[----:B------:R-:W-:-:S04]  /*1210*/  IMAD.X R3, RZ, RZ, ~R0, P0 ;  /* 0x000000ffff037224 */ /* 0x000fc800000e0e00 */
[-C--:B------:R-:W-:Y:S02]  /*1220*/  IMAD R0, R3, R20.reuse, RZ ;  /* 0x0000001403007224 */ /* 0x080fe400078e02ff */
[----:B------:R-:W4:Y:S01]  /*1230*/  LDC R7, c[0x0][0x8b0] ;  /* 0x00022c00ff077b82 */ /* 0x000f220000000800 */
[----:B------:R-:W-:Y:S02]  /*1240*/  IMAD.MOV.U32 R3, RZ, RZ, R14 ;  /* 0x000000ffff037224 */ /* 0x000fe400078e000e */
[----:B------:R-:W-:-:S05]  /*1250*/  IMAD.WIDE.U32 R2, R5, R20, R2 ;  /* 0x0000001405027225 */ /* 0x000fca00078e0002 */
[----:B------:R-:W1:Y:S01]  /*1260*/  LDC R13, c[0x0][0x8a8] ;  /* 0x00022a00ff0d7b82 */ /* 0x000e620000000800 */
[----:B------:R-:W-:Y:S01]  /*1270*/  IMAD R5, R5, R21, R0 ;  /* 0x0000001505057224 */ /* 0x000fe200078e0200 */
[----:B--2---:R-:W-:Y:S01]  /*1280*/  ISETP.NE.U32.AND P0, PT, R18, RZ, PT ;  /* 0x000000ff1200720c */ /* 0x004fe20003f05070 */
[----:B------:R-:W-:-:S03]  /*1290*/  IMAD.MOV.U32 R0, RZ, RZ, -0x1 ;  /* 0xffffffffff007424 */ /* 0x000fc600078e00ff */
[----:B------:R-:W-:Y:S02]  /*12a0*/  IADD3 R3, R3, R5, RZ ;  /* 0x0000000503037210 */ /* 0x000fe40007ffe0ff */
[----:B------:R-:W2:Y:S01]  /*12b0*/  LDC R10, c[0x0][0x8f0] ;  /* 0x00023c00ff0a7b82 */ /* 0x000ea20000000800 */
[----:B------:R-:W-:Y:S02]  /*12c0*/  ISETP.NE.AND.EX P0, PT, R19, RZ, PT, P0 ;  /* 0x000000ff1300720c */ /* 0x000fe40003f05300 */
[-CC-:B---3--:R-:W-:Y:S02]  /*12d0*/  SHF.R.U64 R11, R2, R6.reuse, R3.reuse ;  /* 0x00000006020b7219 */ /* 0x188fe40000001203 */
[----:B------:R-:W-:Y:S02]  /*12e0*/  SHF.R.U32.HI R2, RZ, R6, R3 ;  /* 0x00000006ff027219 */ /* 0x000fe40000011603 */
[----:B------:R-:W-:Y:S01]  /*12f0*/  SHF.L.U32 R0, R0, UR4, RZ ;  /* 0x0000000400007c19 */ /* 0x000fe200080006ff */
[----:B------:R-:W3:Y:S01]  /*1300*/  LDC R17, c[0x0][0x8e0] ;  /* 0x00023800ff117b82 */ /* 0x000ee20000000800 */
[----:B----4-:R-:W-:-:S02]  /*1310*/  SHF.R.U64 R21, R11, R7, R2 ;  /* 0x000000070b157219 */ /* 0x010fc40000001202 */
[----:B------:R-:W-:Y:S02]  /*1320*/  SHF.R.U32.HI R2, RZ, R7, R2 ;  /* 0x00000007ff027219 */ /* 0x000fe40000011602 */
[----:B------:R-:W-:Y:S02]  /*1330*/  LOP3.LUT R0, RZ, R0, RZ, 0x33, !PT ;  /* 0x00000000ff007212 */ /* 0x000fe400078e33ff */
[--C-:B-1----:R-:W-:Y:S01]  /*1340*/  SHF.R.U64 R14, R21, UR4, R2.reuse ;  /* 0x00000004150e7c19 */ /* 0x102fe20008001202 */
[----:B------:R-:W1:Y:S01]  /*1350*/  LDC R12, c[0x0][0x8b8] ;  /* 0x00022e00ff0c7b82 */ /* 0x000e620000000800 */
[----:B------:R-:W-:Y:S02]  /*1360*/  SHF.R.U32.HI R3, RZ, UR4, R2 ;  /* 0x00000004ff037c19 */ /* 0x000fe40008011602 */
[----:B------:R-:W-:Y:S01]  /*1370*/  MOV R2, R14 ;  /* 0x0000000e00027202 */ /* 0x000fe20000000f00 */
[----:B------:R-:W-:Y:S06]  /*1380*/  @!P0 BRA `(.L_x_15) ;  /* 0x0000000000288947 */ /* 0x000fec0003800000 */
[----:B------:R-:W4:Y:S02]  /*1390*/  LDC R7, c[0x0][0x8f4] ;  /* 0x00023d00ff077b82 */ /* 0x000f240000000800 */
[----:B----4-:R-:W-:-:S05]  /*13a0*/  IADD3 R7, P0, R14, R7, RZ ;  /* 0x000000070e077210 */ /* 0x010fca0007f1e0ff */
[----:B------:R-:W-:-:S04]  /*13b0*/  IMAD.X R9, RZ, RZ, R3, P0 ;  /* 0x000000ffff097224 */ /* 0x000fc800000e0603 */
[----:B------:R-:W-:-:S04]  /*13c0*/  IMAD.WIDE.U32 R2, R9, R18, RZ ;  /* 0x0000001209027225 */ /* 0x000fc800078e00ff */
[----:B------:R-:W-:-:S04]  /*13d0*/  IMAD.WIDE.U32 R4, P0, R7, R19, R2 ;  /* 0x0000001307047225 */ /* 0x000fc80007800002 */
[----:B------:R-:W-:Y:S01]  /*13e0*/  IMAD.WIDE.U32 R2, R7, R18, RZ ;  /* 0x0000001207027225 */ /* 0x000fe200078e00ff */
[----:B------:R-:W-:-:S03]  /*13f0*/  IADD3.X R7, RZ, RZ, RZ, P0, !PT ;  /* 0x000000ffff077210 */ /* 0x000fc600007fe4ff */
[----:B------:R-:W-:Y:S01]  /*1400*/  IMAD.MOV.U32 R6, RZ, RZ, R5 ;  /* 0x000000ffff067224 */ /* 0x000fe200078e0005 */
[----:B------:R-:W-:-:S05]  /*1410*/  IADD3 RZ, P0, R3, R4, RZ ;  /* 0x0000000403ff7210 */ /* 0x000fca0007f1e0ff */
[----:B------:R-:W-:-:S08]  /*1420*/  IMAD.WIDE.U32.X R2, R9, R19, R6, P0 ;  /* 0x0000001309027225 */ /* 0x000fd000000e0406 */
.L_x_15:
[----:B--2---:R-:W-:Y:S01]  /*1430*/  SHF.R.U64 R3, R2, R10, R3 ;  /* 0x0000000a02037219 */ /* 0x004fe20000001203 */
[----:B------:R-:W-:Y:S01]  /*1440*/  USHF.L.U32 UR4, UR38, UR4, URZ ;  /* 0x0000000426047299 */ /* 0x000fe2000800063f */
[----:B------:R-:W-:Y:S02]  /*1450*/  LOP3.LUT R0, R21, R0, RZ, 0xc0, !PT ;  /* 0x0000000015007212 */ /* 0x000fe400078ec0ff */
[----:B------:R-:W-:Y:S01]  /*1460*/  IADD3 R2, R13, -0x1, RZ ;  /* 0xffffffff0d027810 */ /* 0x000fe20007ffe0ff */
[----:B------:R-:W-:Y:S01]  /*1470*/  IMAD.MOV R4, RZ, RZ, -R3 ;  /* 0x000000ffff047224 */ /* 0x000fe200078e0a03 */
[----:B------:R-:W-:Y:S01]  /*1480*/  SEL R8, R8, R15, !P2 ;  /* 0x0000000f08087207 */ /* 0x000fe20005000000 */
[----:B------:R-:W-:Y:S01]  /*1490*/  IMAD R3, R3, UR4, R0 ;  /* 0x0000000403037c24 */ /* 0x000fe2000f8e0200 */
[----:B------:R-:W-:Y:S01]  /*14a0*/  LOP3.LUT R2, R11, R2, RZ, 0xc0, !PT ;  /* 0x000000020b027212 */ /* 0x000fe200078ec0ff */
[----:B---3--:R-:W-:Y:S01]  /*14b0*/  IMAD R0, R4, R17, R14 ;  /* 0x0000001104007224 */ /* 0x008fe200078e020e */
[----:B------:R-:W-:Y:S01]  /*14c0*/  R2UR UR43, R22 ;  /* 0x00000000162b72ca */ /* 0x000fe200000e0000 */
[----:B-1----:R-:W-:-:S02]  /*14d0*/  IMAD R8, R3, R12, R8 ;  /* 0x0000000c03087224 */ /* 0x002fc400078e0208 */
[----:B------:R-:W-:-:S05]  /*14e0*/  IMAD R3, R0, R13, R2 ;  /* 0x0000000d00037224 */ /* 0x000fca00078e0202 */
[----:B------:R-:W-:Y:S02]  /*14f0*/  SEL R2, R8, R3, !P2 ;  /* 0x0000000308027207 */ /* 0x000fe40005000000 */
[----:B------:R-:W-:-:S03]  /*1500*/  SEL R0, R3, R8, !P2 ;  /* 0x0000000803007207 */ /* 0x000fc60005000000 */
[----:B------:R2:W-:Y:S01]  /*1510*/  STL [R1+0xe0], R2 ;  /* 0x0000e00201007387 */ /* 0x0005e20000100800 */
[----:B------:R-:W-:Y:S02]  /*1520*/  R2UR UR57, R0 ;  /* 0x00000000003972ca */ /* 0x000fe400000e0000 */
[----:B------:R-:W-:-:S13]  /*1530*/  MOV R0, 0x1 ;  /* 0x0000000100007802 */ /* 0x000fda0000000f00 */
.L_x_13:
[----:B------:R-:W-:-:S08]  /*1540*/  NOP ;  /* 0x0000000000007918 */ /* 0x000fd00000000000 */
[----:B------:R-:W3:Y:S02]  /*1550*/  USETMAXREG.TRY_ALLOC.CTAPOOL UP0, 0xe8 ;  /* 0x000000e8000079c8 */ /* 0x000ee40008000600 */
[----:B---3--:R-:W-:-:S13]  /*1560*/  PLOP3.LUT P0, PT, PT, PT, UP0, 0x80, 0x0 ;  /* 0x000000000000781c */ /* 0x008fda0003f0f008 */
[----:B------:R-:W-:Y:S05]  /*1570*/  @!P0 BRA `(.L_x_13) ;  /* 0xfffffffc00f08947 */ /* 0x000fea000383ffff */
[----:B------:R-:W-:Y:S02]  /*1580*/  ULDC.64 UR4, c[0x0][0x590] ;  /* 0x0001640000047ab9 */ /* 0x000fe40000000a00 */
[----:B------:R-:W-:-:S04]  /*1590*/  ISETP.NE.U32.AND P0, PT, RZ, UR4, PT ;  /* 0x00000004ff007c0c */ /* 0x000fc8000bf05070 */
[----:B------:R-:W-:-:S13]  /*15a0*/  ISETP.NE.AND.EX P0, PT, RZ, UR5, PT, P0 ;  /* 0x00000005ff007c0c */ /* 0x000fda000bf05300 */
[----:B------:R-:W-:Y:S05]  /*15b0*/  @P0 BRA `(.L_x_16) ;  /* 0x0000000000440947 */ /* 0x000fea0003800000 */
[----:B------:R-:W-:Y:S02]  /*15c0*/  ULDC.64 UR4, c[0x0][0x588] ;  /* 0x0001620000047ab9 */ /* 0x000fe40000000a00 */
[----:B------:R-:W-:-:S04]  /*15d0*/  ISETP.NE.U32.AND P0, PT, RZ, UR4, PT ;  /* 0x00000004ff007c0c */ /* 0x000fc8000bf05070 */
[----:B------:R-:W-:-:S13]  /*15e0*/  ISETP.NE.AND.EX P0, PT, RZ, UR5, PT, P0 ;  /* 0x00000005ff007c0c */ /* 0x000fda000bf05300 */
[----:B------:R-:W-:Y:S05]  /*15f0*/  @!P0 BRA `(.L_x_17) ;  /* 0x00000000001c8947 */ /* 0x000fea0003800000 */
[----:B--2---:R-:W2:Y:S02]  /*1600*/  LDC.64 R2, c[0x0][0x588] ;  /* 0x00016200ff027b82 */ /* 0x004ea40000000a00 */
[----:B--2---:R2:W3:Y:S01]  /*1610*/  LDG.E R3, desc[UR52][R2.64] ;  /* 0x0000003402037981 */ /* 0x0044e2000c1e1900 */
[----:B------:R-:W-:-:S05]  /*1620*/  IMAD.MOV.U32 R4, RZ, RZ, 0x1 ;  /* 0x00000001ff047424 */ /* 0x000fca00078e00ff */
[----:B--2---:R-:W-:-:S05]  /*1630*/  PRMT R2, R4, 0x7610, R2 ;  /* 0x0000761004027816 */ /* 0x004fca0000000002 */
[----:B------:R4:W-:Y:S04]  /*1640*/  STL.S16 [R1+0xdc], R2 ;  /* 0x0000dc0201007387 */ /* 0x0009e80000100600 */
[----:B---3--:R4:W-:Y:S01]  /*1650*/  STL [R1+0xbc], R3 ;  /* 0x0000bc0301007387 */ /* 0x0089e20000100800 */
[----:B------:R-:W-:Y:S05]  /*1660*/  BRA `(.L_x_16) ;  /* 0x0000000000187947 */ /* 0x000fea0003800000 */
.L_x_17:
[----:B--2---:R-:W-:Y:S01]  /*1670*/  MOV R2, 0x1 ;  /* 0x0000000100027802 */ /* 0x004fe20000000f00 */
[----:B------:R-:W-:-:S03]  /*1680*/  ULDC UR4, c[0x0][0x580] ;  /* 0x0001600000047ab9 */ /* 0x000fc60000000800 */
[----:B------:R-:W-:Y:S01]  /*1690*/  PRMT R3, R2, 0x7610, R3 ;  /* 0x0000761002037816 */ /* 0x000fe20000000003 */
[----:B------:R-:W-:-:S05]  /*16a0*/  IMAD.U32 R2, RZ, RZ, UR4 ;  /* 0x00000004ff027e24 */ /* 0x000fca000f8e00ff */
[----:B------:R3:W-:Y:S04]  /*16b0*/  STL [R1+0xbc], R2 ;  /* 0x0000bc0201007387 */ /* 0x0007e80000100800 */
[----:B------:R3:W-:Y:S02]  /*16c0*/  STL.S16 [R1+0xdc], R3 ;  /* 0x0000dc0301007387 */ /* 0x0007e40000100600 */
.L_x_16:
        /* <DEDUP_REMOVED lines=8> */
[----:B------:R-:W1:Y:S02]  /*1750*/  LDC.64 R16, c[0x0][0x5a8] ;  /* 0x00016a00ff107b82 */ /* 0x000e640000000a00 */
[----:B-1----:R1:W5:Y:S01]  /*1760*/  LDG.E R16, desc[UR52][R16.64] ;  /* 0x0000003410107981 */ /* 0x002362000c1e1900 */
[----:B------:R-:W-:Y:S05]  /*1770*/  BRA `(.L_x_18) ;  /* 0x0000000000087947 */ /* 0x000fea0003800000 */
.L_x_19:
[----:B------:R-:W-:Y:S02]  /*1780*/  ULDC UR4, c[0x0][0x5a0] ;  /* 0x0001680000047ab9 */ /* 0x000fe40000000800 */
[----:B------:R-:W-:-:S07]  /*1790*/  MOV R16, UR4 ;  /* 0x0000000400107c02 */ /* 0x000fce0008000f00 */
.L_x_18:
[----:B------:R-:W-:-:S13]  /*17a0*/  LOP3.LUT P0, RZ, R0, 0xff, RZ, 0xc0, !PT ;  /* 0x000000ff00ff7812 */ /* 0x000fda000780c0ff */
[----:B------:R-:W-:Y:S05]  /*17b0*/  @!P0 EXIT ;  /* 0x000000000000894d */ /* 0x000fea0003800000 */
[----:B---34-:R-:W3:Y:S01]  /*17c0*/  LDL R3, [R1+0xdc] ;  /* 0x0000dc0001037983 */ /* 0x018ee20000100800 */
[----:B------:R-:W-:-:S03]  /*17d0*/  ULDC UR4, c[0x0][0x28c] ;  /* 0x0000a30000047ab9 */ /* 0x000fc60000000800 */
[----:B--2---:R-:W2:Y:S01]  /*17e0*/  LDL R2, [R1+0xbc] ;  /* 0x0000bc0001027983 */ /* 0x004ea20000100800 */
[----:B------:R-:W-:Y:S02]  /*17f0*/  UIADD3 UR4, UR4, 0x3f, URZ ;  /* 0x0000003f04047890 */ /* 0x000fe4000fffe03f */
[----:B------:R-:W-:Y:S02]  /*1800*/  ULOP3.LUT UR55, UR46, 0x1, URZ, 0xfc, !UPT ;  /* 0x000000012e377892 */ /* 0x000fe4000f8efc3f */
[----:B------:R-:W-:Y:S02]  /*1810*/  USHF.R.S32.HI UR5, URZ, 0x1f, UR4 ;  /* 0x0000001f3f057899 */ /* 0x000fe40008011404 */
[----:B------:R-:W-:Y:S02]  /*1820*/  ULOP3.LUT UR54, UR45, 0x1, URZ, 0xfc, !UPT ;  /* 0x000000012d367892 */ /* 0x000fe4000f8efc3f */
[----:B------:R-:W-:Y:S01]  /*1830*/  ULEA.HI UR5, UR5, UR4, URZ, 0x6 ;  /* 0x0000000405057291 */ /* 0x000fe2000f8f303f */
[----:B------:R-:W-:Y:S01]  /*1840*/  ULDC.64 UR58, c[0x0][0x198] ;  /* 0x00006600003a7ab9 */ /* 0x000fe20000000a00 */
[----:B------:R-:W-:-:S02]  /*1850*/  UMOV UR36, URZ ;  /* 0x0000003f00247c82 */ /* 0x000fc40008000000 */
[----:B------:R-:W-:Y:S01]  /*1860*/  USHF.R.S32.HI UR56, URZ, 0x6, UR5 ;  /* 0x000000063f387899 */ /* 0x000fe20008011405 */
[----:B------:R-:W-:Y:S01]  /*1870*/  UMOV UR44, URZ ;  /* 0x0000003f002c7c82 */ /* 0x000fe20008000000 */
[C---:B---3--:R-:W-:Y:S02]  /*1880*/  PRMT R4, R3.reuse, 0x7610, R4 ;  /* 0x0000761003047816 */ /* 0x048fe40000000004 */
[----:B------:R-:W-:-:S03]  /*1890*/  PRMT R0, R3, 0x7610, R0 ;  /* 0x0000761003007816 */ /* 0x000fc60000000000 */
[----:B------:R3:W-:Y:S04]  /*18a0*/  STL.S16 [R1+0xd8], R4 ;  /* 0x0000d80401007387 */ /* 0x0007e80000100600 */
[----:B--2---:R3:W-:Y:S04]  /*18b0*/  STL [R1+0xd0], R2 ;  /* 0x0000d00201007387 */ /* 0x0047e80000100800 */
[----:B------:R3:W-:Y:S04]  /*18c0*/  STL.S16 [R1+0xd4], R0 ;  /* 0x0000d40001007387 */ /* 0x0007e80000100600 */
[----:B------:R3:W-:Y:S04]  /*18d0*/  STL [R1+0xb8], RZ ;  /* 0x0000b8ff01007387 */ /* 0x0007e80000100800 */
[----:B------:R3:W-:Y:S02]  /*18e0*/  STL [R1+0xb4], RZ ;  /* 0x0000b4ff01007387 */ /* 0x0007e40000100800 */
.L_x_143:
[----:B--23--:R-:W2:Y:S01]  /*18f0*/  S2R R0, SR_TID.X ;  /* 0x0000000000007919 */ /* 0x00cea20000002100 */
[----:B------:R-:W3:Y:S01]  /*1900*/  S2UR UR9, SR_CgaCtaId ;  /* 0x00000000000979c3 */ /* 0x000ee20000008800 */
[----:B------:R-:W-:Y:S01]  /*1910*/  UMOV UR49, 0x400 ;  /* 0x0000040000317882 */ /* 0x000fe20000000000 */
[----:B------:R-:W-:Y:S01]  /*1920*/  UMOV UR4, URZ ;  /* 0x0000003f00047c82 */ /* 0x000fe20008000000 */
[----:B------:R-:W-:Y:S01]  /*1930*/  STL [R1+0xb0], RZ ;  /* 0x0000b0ff01007387 */ /* 0x000fe20000100800 */
[----:B------:R-:W-:Y:S01]  /*1940*/  UMOV UR8, URZ ;  /* 0x0000003f00087c82 */ /* 0x000fe20008000000 */
[----:B------:R-:W-:Y:S01]  /*1950*/  UMOV UR5, URZ ;  /* 0x0000003f00057c82 */ /* 0x000fe20008000000 */
[----:B------:R-:W-:Y:S01]  /*1960*/  UMOV UR10, UR44 ;  /* 0x0000002c000a7c82 */ /* 0x000fe20008000000 */
[----:B------:R-:W-:Y:S01]  /*1970*/  STL [R1+0xac], RZ ;  /* 0x0000acff01007387 */ /* 0x000fe20000100800 */
[----:B------:R-:W4:Y:S01]  /*1980*/  LDC R3, c[0x0][0x28c] ;  /* 0x0000a300ff037b82 */ /* 0x000f220000000800 */
[----:B------:R-:W-:Y:S01]  /*1990*/  CS2R R228, SRZ ;  /* 0x0000000000e47805 */ /* 0x000fe2000001ff00 */
[----:B-1----:R-:W-:Y:S01]  /*19a0*/  IMAD.MOV.U32 R17, RZ, RZ, RZ ;  /* 0x000000ffff117224 */ /* 0x002fe200078e00ff */
[----:B------:R-:W-:Y:S01]  /*19b0*/  STL [R1+0xa8], RZ ;  /* 0x0000a8ff01007387 */ /* 0x000fe20000100800 */
[----:B------:R-:W-:-:S02]  /*19c0*/  CS2R R18, SRZ ;  /* 0x0000000000127805 */ /* 0x000fc4000001ff00 */
[----:B------:R-:W-:Y:S02]  /*19d0*/  CS2R R22, SRZ ;  /* 0x0000000000167805 */ /* 0x000fe4000001ff00 */
[----:B------:R-:W-:Y:S01]  /*19e0*/  CS2R R152, SRZ ;  /* 0x0000000000987805 */ /* 0x000fe2000001ff00 */
[----:B------:R-:W-:Y:S01]  /*19f0*/  STL [R1+0xa4], RZ ;  /* 0x0000a4ff01007387 */ /* 0x000fe20000100800 */
[----:B------:R-:W-:Y:S02]  /*1a00*/  CS2R R154, SRZ ;  /* 0x00000000009a7805 */ /* 0x000fe4000001ff00 */
[----:B------:R-:W-:Y:S02]  /*1a10*/  CS2R R156, SRZ ;  /* 0x00000000009c7805 */ /* 0x000fe4000001ff00 */
[----:B------:R-:W-:Y:S01]  /*1a20*/  CS2R R158, SRZ ;  /* 0x00000000009e7805 */ /* 0x000fe2000001ff00 */
[----:B------:R-:W-:Y:S01]  /*1a30*/  STL [R1+0xa0], RZ ;  /* 0x0000a0ff01007387 */ /* 0x000fe20000100800 */
[----:B------:R-:W-:-:S02]  /*1a40*/  CS2R R160, SRZ ;  /* 0x0000000000a07805 */ /* 0x000fc4000001ff00 */
[----:B------:R-:W-:Y:S02]  /*1a50*/  CS2R R162, SRZ ;  /* 0x0000000000a27805 */ /* 0x000fe4000001ff00 */
[----:B------:R-:W-:Y:S01]  /*1a60*/  CS2R R164, SRZ ;  /* 0x0000000000a47805 */ /* 0x000fe2000001ff00 */
[----:B------:R-:W-:Y:S01]  /*1a70*/  STL [R1+0x9c], RZ ;  /* 0x00009cff01007387 */ /* 0x000fe20000100800 */
[----:B---3--:R-:W-:Y:S01]  /*1a80*/  ULEA UR49, UR9, UR49, 0x18 ;  /* 0x0000003109317291 */ /* 0x008fe2000f8ec03f */
[----:B------:R-:W-:Y:S02]  /*1a90*/  CS2R R166, SRZ ;  /* 0x0000000000a67805 */ /* 0x000fe4000001ff00 */
[----:B------:R-:W-:Y:S01]  /*1aa0*/  CS2R R168, SRZ ;  /* 0x0000000000a87805 */ /* 0x000fe2000001ff00 */
[----:B------:R-:W-:Y:S01]  /*1ab0*/  STL [R1+0x98], RZ ;  /* 0x000098ff01007387 */ /* 0x000fe20000100800 */
[----:B------:R-:W-:Y:S02]  /*1ac0*/  CS2R R170, SRZ ;  /* 0x0000000000aa7805 */ /* 0x000fe4000001ff00 */
[----:B------:R-:W-:-:S02]  /*1ad0*/  CS2R R172, SRZ ;  /* 0x0000000000ac7805 */ /* 0x000fc4000001ff00 */
[----:B------:R-:W-:Y:S02]  /*1ae0*/  CS2R R174, SRZ ;  /* 0x0000000000ae7805 */ /* 0x000fe4000001ff00 */
[----:B--2---:R-:W-:Y:S01]  /*1af0*/  LOP3.LUT R0, R0, 0x80, RZ, 0xc0, !PT ;  /* 0x0000008000007812 */ /* 0x004fe200078ec0ff */
[----:B------:R-:W-:Y:S01]  /*1b00*/  STL [R1+0x94], RZ ;  /* 0x000094ff01007387 */ /* 0x000fe20000100800 */
[----:B----4-:R-:W-:Y:S02]  /*1b10*/  ISETP.GE.AND P0, PT, R3, 0x1, PT ;  /* 0x000000010300780c */ /* 0x010fe40003f06270 */
[----:B------:R-:W-:Y:S02]  /*1b20*/  CS2R R176, SRZ ;  /* 0x0000000000b07805 */ /* 0x000fe4000001ff00 */
[----:B------:R-:W-:Y:S01]  /*1b30*/  SHF.R.U32.HI R0, RZ, 0x7, R0 ;  /* 0x00000007ff007819 */ /* 0x000fe20000011600 */
        /* <DEDUP_REMOVED lines=8> */
[----:B------:R-:W1:Y:S01]  /*1bc0*/  SHFL.IDX PT, R0, R0, RZ, 0x1f ;  /* 0x00001fff00007589 */ /* 0x000e6200000e0000 */
[----:B------:R-:W-:-:S02]  /*1bd0*/  CS2R R190, SRZ ;  /* 0x0000000000be7805 */ /* 0x000fc4000001ff00 */
[----:B------:R-:W-:Y:S02]  /*1be0*/  CS2R R192, SRZ ;  /* 0x0000000000c07805 */ /* 0x000fe4000001ff00 */
[----:B------:R-:W-:Y:S01]  /*1bf0*/  CS2R R194, SRZ ;  /* 0x0000000000c27805 */ /* 0x000fe2000001ff00 */
[----:B------:R2:W-:Y:S01]  /*1c00*/  STL [R1+0x88], RZ ;  /* 0x000088ff01007387 */ /* 0x0005e20000100800 */
[----:B------:R-:W-:Y:S02]  /*1c10*/  CS2R R196, SRZ ;  /* 0x0000000000c47805 */ /* 0x000fe4000001ff00 */
[----:B------:R-:W-:Y:S02]  /*1c20*/  CS2R R198, SRZ ;  /* 0x0000000000c67805 */ /* 0x000fe4000001ff00 */
[----:B------:R-:W-:Y:S01]  /*1c30*/  CS2R R200, SRZ ;  /* 0x0000000000c87805 */ /* 0x000fe2000001ff00 */
[----:B------:R2:W-:Y:S01]  /*1c40*/  STL [R1+0x84], RZ ;  /* 0x000084ff01007387 */ /* 0x0005e20000100800 */
        /* <DEDUP_REMOVED lines=16> */
[----:B-1----:R-:W-:-:S02]  /*1d50*/  R2UR UR6, R0 ;  /* 0x00000000000672ca */ /* 0x002fc400000e0000 */
[----:B------:R-:W-:Y:S02]  /*1d60*/  CS2R R226, SRZ ;  /* 0x0000000000e27805 */ /* 0x000fe4000001ff00 */
[----:B------:R-:W-:Y:S01]  /*1d70*/  MOV R0, UR36 ;  /* 0x0000002400007c02 */ /* 0x000fe20008000f00 */
        /* <DEDUP_REMOVED lines=9> */
[----:B------:R-:W-:Y:S01]  /*1e10*/  CS2R R36, SRZ ;  /* 0x0000000000247805 */ /* 0x000fe2000001ff00 */
[----:B------:R-:W-:Y:S01]  /*1e20*/  ULEA.HI UR7, UR6, UR6, URZ, 0x1 ;  /* 0x0000000606077291 */ /* 0x000fe2000f8f083f */
[----:B------:R-:W-:Y:S01]  /*1e30*/  CS2R R38, SRZ ;  /* 0x0000000000267805 */ /* 0x000fe2000001ff00 */
[----:B------:R2:W-:Y:S01]  /*1e40*/  STL [R1+0x64], RZ ;  /* 0x000064ff01007387 */ /* 0x0005e20000100800 */
[----:B------:R-:W-:Y:S01]  /*1e50*/  CS2R R40, SRZ ;  /* 0x0000000000287805 */ /* 0x000fe2000001ff00 */
[----:B------:R-:W-:Y:S01]  /*1e60*/  ULOP3.LUT UR7, UR7, 0xffffe, URZ, 0xc0, !UPT ;  /* 0x000ffffe07077892 */ /* 0x000fe2000f8ec03f */
[----:B------:R-:W-:Y:S01]  /*1e70*/  CS2R R42, SRZ ;  /* 0x00000000002a7805 */ /* 0x000fe2000001ff00 */
[----:B------:R2:W-:Y:S01]  /*1e80*/  STL [R1+0x60], RZ ;  /* 0x000060ff01007387 */ /* 0x0005e20000100800 */
[----:B------:R-:W-:Y:S01]  /*1e90*/  CS2R R44, SRZ ;  /* 0x00000000002c7805 */ /* 0x000fe2000001ff00 */
[----:B------:R-:W-:Y:S01]  /*1ea0*/  UIADD3 UR7, UR6, -UR7, URZ ;  /* 0x8000000706077290 */ /* 0x000fe2000fffe03f */
[----:B------:R-:W-:Y:S01]  /*1eb0*/  CS2R R46, SRZ ;  /* 0x00000000002e7805 */ /* 0x000fe2000001ff00 */
[----:B------:R2:W-:Y:S01]  /*1ec0*/  STL [R1+0x5c], RZ ;  /* 0x00005cff01007387 */ /* 0x0005e20000100800 */
[----:B------:R-:W-:Y:S01]  /*1ed0*/  CS2R R48, SRZ ;  /* 0x0000000000307805 */ /* 0x000fe2000001ff00 */
[----:B------:R-:W-:Y:S01]  /*1ee0*/  ULEA UR7, UR7, UR49, 0xc ;  /* 0x0000003107077291 */ /* 0x000fe2000f8e603f */
[----:B------:R-:W-:Y:S01]  /*1ef0*/  CS2R R50, SRZ ;  /* 0x0000000000327805 */ /* 0x000fe2000001ff00 */
[----:B------:R2:W-:Y:S01]  /*1f00*/  STL [R1+0x58], RZ ;  /* 0x000058ff01007387 */ /* 0x0005e20000100800 */
[----:B------:R-:W-:Y:S01]  /*1f10*/  CS2R R52, SRZ ;  /* 0x0000000000347805 */ /* 0x000fe2000001ff00 */
[----:B------:R-:W-:Y:S01]  /*1f20*/  UIADD3 UR7, UR7, 0x6200, URZ ;  /* 0x0000620007077890 */ /* 0x000fe2000fffe03f */
[----:B------:R-:W-:Y:S01]  /*1f30*/  CS2R R54, SRZ ;  /* 0x0000000000367805 */ /* 0x000fe2000001ff00 */
[----:B------:R2:W-:Y:S01]  /*1f40*/  STL [R1+0x54], RZ ;  /* 0x000054ff01007387 */ /* 0x0005e20000100800 */
[----:B------:R-:W-:Y:S01]  /*1f50*/  CS2R R56, SRZ ;  /* 0x0000000000387805 */ /* 0x000fe2000001ff00 */
[----:B------:R-:W-:Y:S01]  /*1f60*/  USHF.R.U32.HI UR7, URZ, 0x4, UR7 ;  /* 0x000000043f077899 */ /* 0x000fe20008011607 */
[----:B------:R-:W-:Y:S01]  /*1f70*/  CS2R R58, SRZ ;  /* 0x00000000003a7805 */ /* 0x000fe2000001ff00 */
[----:B------:R2:W-:Y:S01]  /*1f80*/  STL [R1+0x50], RZ ;  /* 0x000050ff01007387 */ /* 0x0005e20000100800 */
[----:B------:R-:W-:Y:S01]  /*1f90*/  CS2R R60, SRZ ;  /* 0x00000000003c7805 */ /* 0x000fe2000001ff00 */
[----:B------:R-:W-:Y:S01]  /*1fa0*/  ULOP3.LUT UR9, UR7, 0x3fff, URZ, 0xc0, !UPT ;  /* 0x00003fff07097892 */ /* 0x000fe2000f8ec03f */
        /* <DEDUP_REMOVED lines=59> */
[----:B------:R-:W-:Y:S01]  /*2360*/  CS2R R150, SRZ ;  /* 0x0000000000967805 */ /* 0x000fe2000001ff00 */
[----:B------:R2:W-:Y:S04]  /*2370*/  STL [R1+0x10], RZ ;  /* 0x000010ff01007387 */ /* 0x0005e80000100800 */
[----:B------:R2:W-:Y:S04]  /*2380*/  STL [R1+0xc], RZ ;  /* 0x00000cff01007387 */ /* 0x0005e80000100800 */
[----:B------:R2:W-:Y:S04]  /*2390*/  STL [R1+0x8], RZ ;  /* 0x000008ff01007387 */ /* 0x0005e80000100800 */
[----:B------:R2:W-:Y:S04]  /*23a0*/  STL [R1+0x4], RZ ;  /* 0x000004ff01007387 */ /* 0x0005e80000100800 */
[----:B------:R2:W-:Y:S01]  /*23b0*/  STL [R1], RZ ;  /* 0x000000ff01007387 */ /* 0x0005e20000100800 */
[----:B------:R-:W-:Y:S05]  /*23c0*/  @!P0 BRA `(.L_x_20) ;  /* 0x0000001000c88947 */ /* 0x000fea0003800000 */
[----:B------:R-:W-:-:S06]  /*23d0*/  UISETP.NE.AND UP0, UPT, UR55, 0x3, UPT ;  /* 0x000000033700788c */ /* 0x000fcc000bf05270 */
[----:B------:R-:W-:-:S13]  /*23e0*/  PLOP3.LUT P1, PT, PT, PT, UP0, 0x80, 0x0 ;  /* 0x000000000000781c */ /* 0x000fda0003f2f008 */
[----:B------:R-:W-:Y:S05]  /*23f0*/  @!P1 BRA `(.L_x_21) ;  /* 0x0000000000049947 */ /* 0x000fea0003800000 */
[----:B------:R-:W-:Y:S01]  /*2400*/  BPT.TRAP 0x1 ;  /* 0x000000040000795c */ /* 0x000fe20000300000 */
.L_x_21:
[----:B------:R-:W-:Y:S01]  /*2410*/  ULEA UR4, UR44, UR49, 0x3 ;  /* 0x000000312c047291 */ /* 0x000fe2000f8e183f */
[----:B------:R-:W-:-:S05]  /*2420*/  IMAD.U32 R0, RZ, RZ, UR36 ;  /* 0x00000024ff007e24 */ /* 0x000fca000f8e00ff */
[----:B------:R-:W-:-:S04]  /*2430*/  SHF.L.U32 R0, R0, 0x1f, RZ ;  /* 0x0000001f00007819 */ /* 0x000fc800000006ff */
[----:B------:R1:W3:Y:S01]  /*2440*/  SYNCS.PHASECHK.TRANS64.TRYWAIT P0, [UR4], R0 ;  /* 0x00000000ff0075a7 */ /* 0x0002e20008000144 */
[----:B------:R-:W-:Y:S05]  /*2450*/  @!P1 BRA `(.L_x_22) ;  /* 0x0000000000049947 */ /* 0x000fea0003800000 */
[----:B------:R-:W-:Y:S01]  /*2460*/  BPT.TRAP 0x1 ;  /* 0x000000040000795c */ /* 0x000fe20000300000 */
.L_x_22:
[----:B---3--:R-:W-:Y:S05]  /*2470*/  @P0 BRA `(.L_x_23) ;  /* 0x0000000000080947 */ /* 0x008fea0003800000 */
[----:B------:R-:W3:Y:S02]  /*2480*/  SYNCS.PHASECHK.TRANS64.TRYWAIT P0, [UR4], R0 ;  /* 0x00000000ff0075a7 */ /* 0x000ee40008000144 */
[----:B---3--:R-:W-:Y:S05]  /*2490*/  @!P0 BRA `(.L_x_24) ;  /* 0x000000cc00088947 */ /* 0x008fea0003800000 */
.L_x_23:
[----:B------:R-:W-:Y:S01]  /*24a0*/  UIADD3 UR4, UR49, 0x16200, URZ ;  /* 0x0001620031047890 */ /* 0x000fe2000fffe03f */
[----:B------:R-:W-:Y:S01]  /*24b0*/  WARPGROUP.ARRIVE ;  /* 0x00000000000079c5 */ /* 0x000fe20000000000 */
[----:B------:R-:W-:Y:S01]  /*24c0*/  ULOP3.LUT UR5, UR9, 0x10000, URZ, 0xfc, !UPT ;  /* 0x0001000009057892 */ /* 0x000fe2000f8efc3f */
[----:B------:R4:W-:Y:S01]  /*24d0*/  STL [R1+0xb0], RZ ;  /* 0x0000b0ff01007387 */ /* 0x0009e20000100800 */
[----:B------:R-:W-:Y:S01]  /*24e0*/  USHF.R.U32.HI UR4, URZ, 0x4, UR4 ;  /* 0x000000043f047899 */ /* 0x000fe20008011604 */
[----:B------:R-:W-:Y:S01]  /*24f0*/  CS2R R228, SRZ ;  /* 0x0000000000e47805 */ /* 0x000fe2000001ff00 */
[----:B------:R-:W-:Y:S01]  /*2500*/  UMOV UR7, 0x80000020 ;  /* 0x8000002000077882 */ /* 0x000fe20000000000 */
[----:B------:R4:W-:Y:S01]  /*2510*/  STL [R1+0xac], RZ ;  /* 0x0000acff01007387 */ /* 0x0009e20000100800 */
[----:B------:R-:W-:Y:S01]  /*2520*/  ULOP3.LUT UR4, UR4, 0x3fff, URZ, 0xc0, !UPT ;  /* 0x00003fff04047892 */ /* 0x000fe2000f8ec03f */
[----:B------:R-:W-:Y:S01]  /*2530*/  MOV R17, RZ ;  /* 0x000000ff00117202 */ /* 0x000fe20000000f00 */
[----:B------:R-:W-:Y:S01]  /*2540*/  UMOV UR8, 0x2 ;  /* 0x0000000200087882 */ /* 0x000fe20000000000 */
[----:B------:R4:W-:Y:S01]  /*2550*/  STL [R1+0xa8], RZ ;  /* 0x0000a8ff01007387 */ /* 0x0009e20000100800 */
[----:B------:R-:W-:Y:S01]  /*2560*/  ULOP3.LUT UR6, UR4, 0x10000, URZ, 0xfc, !UPT ;  /* 0x0001000004067892 */ /* 0x000fe2000f8efc3f */
[----:B------:R-:W-:Y:S01]  /*2570*/  CS2R R18, SRZ ;  /* 0x0000000000127805 */ /* 0x000fe2000001ff00 */
[----:B------:R-:W-:Y:S01]  /*2580*/  ULEA UR4, UR44, UR5, 0x9 ;  /* 0x000000052c047291 */ /* 0x000fe2000f8e483f */
[----:B------:R4:W-:Y:S01]  /*2590*/  STL [R1+0xa4], RZ ;  /* 0x0000a4ff01007387 */ /* 0x0009e20000100800 */
[----:B------:R-:W-:Y:S01]  /*25a0*/  ULEA UR6, UR44, UR6, 0xa ;  /* 0x000000062c067291 */ /* 0x000fe2000f8e503f */
[----:B------:R-:W-:Y:S01]  /*25b0*/  CS2R R22, SRZ ;  /* 0x0000000000167805 */ /* 0x000fe2000001ff00 */
[----:B------:R-:W-:Y:S01]  /*25c0*/  UMOV UR5, 0x80000020 ;  /* 0x8000002000057882 */ /* 0x000fe20000000000 */
[----:B------:R4:W-:Y:S01]  /*25d0*/  STL [R1+0xa0], RZ ;  /* 0x0000a0ff01007387 */ /* 0x0009e20000100800 */
[----:B------:R-:W-:-:S02]  /*25e0*/  CS2R R152, SRZ ;  /* 0x0000000000987805 */ /* 0x000fc4000001ff00 */
[----:B------:R-:W-:Y:S02]  /*25f0*/  CS2R R154, SRZ ;  /* 0x00000000009a7805 */ /* 0x000fe4000001ff00 */
[----:B------:R-:W-:Y:S01]  /*2600*/  CS2R R156, SRZ ;  /* 0x00000000009c7805 */ /* 0x000fe2000001ff00 */
[----:B------:R4:W-:Y:S01]  /*2610*/  STL [R1+0x9c], RZ ;  /* 0x00009cff01007387 */ /* 0x0009e20000100800 */
[----:B------:R-:W-:Y:S01]  /*2620*/  CS2R R158, SRZ ;  /* 0x00000000009e7805 */ /* 0x000fe2000001ff00 */
[----:B------:R-:W-:Y:S01]  /*2630*/  QGMMA.64x256x32.F32.E4M3.E4M3 R24, gdesc[UR4], RZ, !UPT, gsb0 ;  /* 0x03e00000041879f3 */ /* 0x000fe2000c0008ff */
[----:B------:R-:W-:Y:S01]  /*2640*/  UIADD3 UR4, UR4, 0x2, URZ ;  /* 0x0000000204047890 */ /* 0x000fe2000fffe03f */
[----:B------:R4:W-:Y:S01]  /*2650*/  STL [R1+0x98], RZ ;  /* 0x000098ff01007387 */ /* 0x0009e20000100800 */
[----:B------:R-:W-:Y:S01]  /*2660*/  UIADD3 UR6, UR6, 0x2, URZ ;  /* 0x0000000206067890 */ /* 0x000fe2000fffe03f */
[----:B------:R-:W-:Y:S01]  /*2670*/  CS2R R160, SRZ ;  /* 0x0000000000a07805 */ /* 0x000fe2000001ff00 */
[----:B------:R-:W-:Y:S01]  /*2680*/  UMOV UR5, 0x80000020 ;  /* 0x8000002000057882 */ /* 0x000fe20000000000 */
[----:B------:R-:W-:Y:S01]  /*2690*/  UMOV UR7, 0x80000020 ;  /* 0x8000002000077882 */ /* 0x000fe20000000000 */
        /* <DEDUP_REMOVED lines=44> */
[----:B------:R4:W-:Y:S04]  /*2960*/  STL [R1+0x68], RZ ;  /* 0x000068ff01007387 */ /* 0x0009e80000100800 */
        /* <DEDUP_REMOVED lines=25> */
[----:B------:R4:W-:Y:S01]  /*2b00*/  STL [R1], RZ ;  /* 0x000000ff01007387 */ /* 0x0009e20000100800 */
[----:B------:R-:W-:-:S02]  /*2b10*/  WARPGROUP.DEPBAR.LE gsb0, 0x0 ;  /* 0x00008000000079c5 */ /* 0x000fc40000010000 */
[----:B------:R-:W-:-:S06]  /*2b20*/  WARPGROUP.ARRIVE ;  /* 0x00000000000079c5 */ /* 0x000fcc0000000000 */
[----:B------:R-:W-:Y:S01]  /*2b30*/  QGMMA.64x256x32.F32.E4M3.E4M3 R24, gdesc[UR4], R24, gsb0 ;  /* 0x03e00000041879f3 */ /* 0x000fe20008000818 */
[----:B------:R-:W-:Y:S02]  /*2b40*/  ULDC UR4, c[0x0][0x50c] ;  /* 0x0001430000047ab9 */ /* 0x000fe40000000800 */
[----:B------:R-:W-:-:S04]  /*2b50*/  UISETP.NE.AND UP0, UPT, UR4, 0x2, UPT ;  /* 0x000000020400788c */ /* 0x000fc8000bf05270 */
[----:B------:R-:W-:-:S06]  /*2b60*/  USEL UR4, URZ, 0x1, UP0 ;  /* 0x000000013f047887 */ /* 0x000fcc0008000000 */
[----:B------:R-:W-:Y:S01]  /*2b70*/  ISETP.NE.AND P0, PT, RZ, UR4, PT ;  /* 0x00000004ff007c0c */ /* 0x000fe2000bf05270 */
[----:B------:R-:W-:-:S12]  /*2b80*/  WARPGROUP.DEPBAR.LE gsb0, 0x0 ;  /* 0x00008000000079c5 */ /* 0x000fd80000010000 */
[----:B----4-:R-:W-:Y:S05]  /*2b90*/  @!P0 BRA `(.L_x_25) ;  /* 0x0000000800b88947 */ /* 0x010fea0003800000 */
[----:B------:R-:W-:Y:S01]  /*2ba0*/  FADD R4, RZ, R107 ;  /* 0x0000006bff047221 */ /* 0x000fe20000000000 */
[----:B-1-3--:R-:W-:-:S01]  /*2bb0*/  FADD R0, RZ, R108 ;  /* 0x0000006cff007221 */ /* 0x00afc20000000000 */
[----:B------:R-:W-:Y:S01]  /*2bc0*/  FADD R3, RZ, R109 ;  /* 0x0000006dff037221 */ /* 0x000fe20000000000 */
[----:B------:R-:W-:-:S01]  /*2bd0*/  FADD R227, RZ, R24 ;  /* 0x00000018ffe37221 */ /* 0x000fc20000000000 */
[----:B------:R-:W-:Y:S01]  /*2be0*/  FADD R226, RZ, R25 ;  /* 0x00000019ffe27221 */ /* 0x000fe20000000000 */
[----:B------:R1:W-:Y:S01]  /*2bf0*/  STL [R1], R4 ;  /* 0x0000000401007387 */ /* 0x0003e20000100800 */
[----:B------:R-:W-:-:S01]  /*2c00*/  FADD R225, RZ, R26 ;  /* 0x0000001affe17221 */ /* 0x000fc20000000000 */
[----:B------:R-:W-:Y:S01]  /*2c10*/  FADD R224, RZ, R27 ;  /* 0x0000001bffe07221 */ /* 0x000fe20000000000 */
[----:B------:R-:W-:-:S01]  /*2c20*/  FADD R223, RZ, R28 ;  /* 0x0000001cffdf7221 */ /* 0x000fc20000000000 */
[----:B------:R3:W-:Y:S01]  /*2c30*/  STL [R1+0x4], R0 ;  /* 0x0000040001007387 */ /* 0x0007e20000100800 */
[----:B------:R-:W-:-:S01]  /*2c40*/  FADD R222, RZ, R29 ;  /* 0x0000001dffde7221 */ /* 0x000fc20000000000 */
[----:B------:R-:W-:Y:S01]  /*2c50*/  FADD R221, RZ, R30 ;  /* 0x0000001effdd7221 */ /* 0x000fe20000000000 */
[----:B------:R-:W-:-:S01]  /*2c60*/  FADD R220, RZ, R31 ;  /* 0x0000001fffdc7221 */ /* 0x000fc20000000000 */
[----:B------:R4:W-:Y:S01]  /*2c70*/  STL [R1+0x8], R3 ;  /* 0x0000080301007387 */ /* 0x0009e20000100800 */
[----:B------:R-:W-:-:S01]  /*2c80*/  FADD R219, RZ, R32 ;  /* 0x00000020ffdb7221 */ /* 0x000fc20000000000 */
[----:B-1----:R-:W-:Y:S01]  /*2c90*/  FADD R4, RZ, R110 ;  /* 0x0000006eff047221 */ /* 0x002fe20000000000 */
[----:B------:R-:W-:-:S01]  /*2ca0*/  FADD R218, RZ, R33 ;  /* 0x00000021ffda7221 */ /* 0x000fc20000000000 */
[----:B------:R-:W-:Y:S01]  /*2cb0*/  FADD R217, RZ, R34 ;  /* 0x00000022ffd97221 */ /* 0x000fe20000000000 */
[----:B------:R-:W-:-:S01]  /*2cc0*/  FADD R216, RZ, R35 ;  /* 0x00000023ffd87221 */ /* 0x000fc20000000000 */
[----:B---3--:R-:W-:Y:S01]  /*2cd0*/  FADD R0, RZ, R111 ;  /* 0x0000006fff007221 */ /* 0x008fe20000000000 */
[----:B------:R1:W-:Y:S01]  /*2ce0*/  STL [R1+0xc], R4 ;  /* 0x00000c0401007387 */ /* 0x0003e20000100800 */
[----:B------:R-:W-:-:S01]  /*2cf0*/  FADD R215, RZ, R36 ;  /* 0x00000024ffd77221 */ /* 0x000fc20000000000 */
[----:B------:R-:W-:Y:S01]  /*2d00*/  FADD R214, RZ, R37 ;  /* 0x00000025ffd67221 */ /* 0x000fe20000000000 */
[----:B----4-:R-:W-:-:S01]  /*2d10*/  FADD R3, RZ, R112 ;  /* 0x00000070ff037221 */ /* 0x010fc20000000000 */
        /* <DEDUP_REMOVED lines=90> */
[----:B------:R-:W-:Y:S01]  /*32c0*/  FADD R159, RZ, R92 ;  /* 0x0000005cff9f7221 */ /* 0x000fe20000000000 */
[----:B------:R-:W-:-:S01]  /*32d0*/  FADD R158, RZ, R93 ;  /* 0x0000005dff9e7221 */ /* 0x000fc20000000000 */
[----:B------:R-:W-:Y:S01]  /*32e0*/  FADD R157, RZ, R94 ;  /* 0x0000005eff9d7221 */ /* 0x000fe20000000000 */
[----:B------:R-:W-:-:S01]  /*32f0*/  FADD R156, RZ, R95 ;  /* 0x0000005fff9c7221 */ /* 0x000fc20000000000 */
[----:B------:R3:W-:Y:S01]  /*3300*/  STL [R1+0x5c], R3 ;  /* 0x00005c0301007387 */ /* 0x0007e20000100800 */
[----:B------:R-:W-:-:S01]  /*3310*/  FADD R155, RZ, R96 ;  /* 0x00000060ff9b7221 */ /* 0x000fc20000000000 */
[----:B-1----:R-:W-:Y:S01]  /*3320*/  FADD R4, RZ, R134 ;  /* 0x00000086ff047221 */ /* 0x002fe20000000000 */
[----:B------:R-:W-:-:S01]  /*3330*/  FADD R154, RZ, R97 ;  /* 0x00000061ff9a7221 */ /* 0x000fc20000000000 */
[----:B------:R1:W-:Y:S01]  /*3340*/  STL [R1+0x58], R0 ;  /* 0x0000580001007387 */ /* 0x0003e20000100800 */
[----:B------:R-:W-:-:S01]  /*3350*/  FADD R153, RZ, R98 ;  /* 0x00000062ff997221 */ /* 0x000fc20000000000 */
[----:B------:R-:W-:Y:S01]  /*3360*/  FADD R152, RZ, R99 ;  /* 0x00000063ff987221 */ /* 0x000fe20000000000 */
[----:B------:R-:W-:-:S01]  /*3370*/  FADD R23, RZ, R100 ;  /* 0x00000064ff177221 */ /* 0x000fc20000000000 */
[----:B------:R-:W-:Y:S01]  /*3380*/  FADD R22, RZ, R101 ;  /* 0x00000065ff167221 */ /* 0x000fe20000000000 */
[----:B------:R-:W-:-:S01]  /*3390*/  FADD R19, RZ, R102 ;  /* 0x00000066ff137221 */ /* 0x000fc20000000000 */
[----:B---3--:R-:W-:Y:S01]  /*33a0*/  FADD R3, RZ, R132 ;  /* 0x00000084ff037221 */ /* 0x008fe20000000000 */
[----:B------:R-:W-:-:S01]  /*33b0*/  FADD R18, RZ, R103 ;  /* 0x00000067ff127221 */ /* 0x000fc20000000000 */
[----:B------:R-:W-:Y:S01]  /*33c0*/  FADD R17, RZ, R104 ;  /* 0x00000068ff117221 */ /* 0x000fe20000000000 */
[----:B------:R-:W-:-:S01]  /*33d0*/  FADD R228, RZ, R105 ;  /* 0x00000069ffe47221 */ /* 0x000fc20000000000 */
[----:B-1----:R-:W-:Y:S01]  /*33e0*/  FADD R0, RZ, R131 ;  /* 0x00000083ff007221 */ /* 0x002fe20000000000 */
[----:B------:R-:W-:-:S01]  /*33f0*/  FADD R229, RZ, R106 ;  /* 0x0000006affe57221 */ /* 0x000fc20000000000 */
[----:B------:R-:W-:-:S03]  /*3400*/  UMOV UR8, URZ ;  /* 0x0000003f00087c82 */ /* 0x000fc60008000000 */
[----:B------:R1:W-:Y:S04]  /*3410*/  STL [R1+0x60], R0 ;  /* 0x0000600001007387 */ /* 0x0003e80000100800 */
[----:B------:R3:W-:Y:S01]  /*3420*/  STL [R1+0x64], R3 ;  /* 0x0000640301007387 */ /* 0x0007e20000100800 */
[----:B-1----:R-:W-:-:S01]  /*3430*/  FADD R0, RZ, R133 ;  /* 0x00000085ff007221 */ /* 0x002fc20000000000 */
[----:B---3--:R-:W-:-:S04]  /*3440*/  FADD R3, RZ, R135 ;  /* 0x00000087ff037221 */ /* 0x008fc80000000000 */
[----:B------:R1:W-:Y:S04]  /*3450*/  STL [R1+0x68], R0 ;  /* 0x0000680001007387 */ /* 0x0003e80000100800 */
[----:B------:R3:W-:Y:S04]  /*3460*/  STL [R1+0x6c], R4 ;  /* 0x00006c0401007387 */ /* 0x0007e80000100800 */
[----:B------:R4:W-:Y:S01]  /*3470*/  STL [R1+0x70], R3 ;  /* 0x0000700301007387 */ /* 0x0009e20000100800 */
[----:B-1----:R-:W-:-:S01]  /*3480*/  FADD R0, RZ, R136 ;  /* 0x00000088ff007221 */ /* 0x002fc20000000000 */
[----:B---3--:R-:W-:-:S04]  /*3490*/  FADD R4, RZ, R137 ;  /* 0x00000089ff047221 */ /* 0x008fc80000000000 */
[----:B------:R1:W-:Y:S01]  /*34a0*/  STL [R1+0x74], R0 ;  /* 0x0000740001007387 */ /* 0x0003e20000100800 */
[----:B----4-:R-:W-:-:S03]  /*34b0*/  FADD R3, RZ, R138 ;  /* 0x0000008aff037221 */ /* 0x010fc60000000000 */
        /* <DEDUP_REMOVED lines=26> */
[----:B-1----:R-:W-:-:S05]  /*3660*/  FADD R0, RZ, R151 ;  /* 0x00000097ff007221 */ /* 0x002fca0000000000 */
[----:B------:R4:W-:Y:S02]  /*3670*/  STL [R1+0xb0], R0 ;  /* 0x0000b00001007387 */ /* 0x0009e40000100800 */
.L_x_25:
[----:B------:R-:W-:-:S04]  /*3680*/  UIADD3 UR10, UR44, 0x1, URZ ;  /* 0x000000012c0a7890 */ /* 0x000fc8000fffe03f */
[----:B------:R-:W-:-:S04]  /*3690*/  UISETP.NE.AND UP0, UPT, UR10, 0x8, UPT ;  /* 0x000000080a00788c */ /* 0x000fc8000bf05270 */
[----:B------:R-:W-:Y:S02]  /*36a0*/  USEL UR5, URZ, 0x1, UP0 ;  /* 0x000000013f057887 */ /* 0x000fe40008000000 */
[----:B------:R-:W-:Y:S02]  /*36b0*/  USEL UR10, UR10, URZ, UP0 ;  /* 0x0000003f0a0a7287 */ /* 0x000fe40008000000 */
[----:B------:R-:W-:-:S06]  /*36c0*/  ULOP3.LUT UR5, UR36, UR5, URZ, 0x3c, !UPT ;  /* 0x0000000524057292 */ /* 0x000fcc000f8e3c3f */
[----:B-1-34-:R-:W-:Y:S01]  /*36d0*/  IMAD.U32 R0, RZ, RZ, UR5 ;  /* 0x00000005ff007e24 */ /* 0x01afe2000f8e00ff */
[----:B------:R-:W-:-:S06]  /*36e0*/  UMOV UR5, 0x1 ;  /* 0x0000000100057882 */ /* 0x000fcc0000000000 */
.L_x_20:
[----:B------:R-:W-:-:S04]  /*36f0*/  UISETP.LT.AND UP0, UPT, UR56, 0x1, UPT ;  /* 0x000000013800788c */ /* 0x000fc8000bf01270 */
[----:B------:R-:W-:-:S04]  /*3700*/  USEL UR6, UR56, 0x1, UP0 ;  /* 0x0000000138067887 */ /* 0x000fc80008000000 */
[----:B------:R-:W-:-:S04]  /*3710*/  UIADD3 UR6, UR56, -UR6, URZ ;  /* 0x8000000638067290 */ /* 0x000fc8000fffe03f */
[----:B------:R-:W-:-:S06]  /*3720*/  UISETP.GE.AND UP0, UPT, UR6, 0x1, UPT ;  /* 0x000000010600788c */ /* 0x000fcc000bf06270 */
[----:B------:R-:W-:-:S13]  /*3730*/  PLOP3.LUT P0, PT, PT, PT, UP0, 0x80, 0x0 ;  /* 0x000000000000781c */ /* 0x000fda0003f0f008 */
[----:B------:R-:W-:Y:S05]  /*3740*/  @!P0 BRA `(.L_x_26) ;  /* 0x0000001000948947 */ /* 0x000fea0003800000 */
[----:B------:R-:W-:Y:S01]  /*3750*/  UMOV UR11, UR6 ;  /* 0x00000006000b7c82 */ /* 0x000fe20008000000 */
[----:B------:R-:W-:Y:S01]  /*3760*/  UMOV UR12, UR44 ;  /* 0x0000002c000c7c82 */ /* 0x000fe20008000000 */
[----:B------:R-:W-:-:S05]  /*3770*/  ULDC UR13, c[0x0][0x50c] ;  /* 0x00014300000d7ab9 */ /* 0x000fca0000000800 */
.L_x_34:
[----:B------:R-:W-:-:S06]  /*3780*/  UISETP.NE.AND UP0, UPT, UR55, 0x3, UPT ;  /* 0x000000033700788c */ /* 0x000fcc000bf05270 */
[----:B------:R-:W-:-:S13]  /*3790*/  PLOP3.LUT P1, PT, PT, PT, UP0, 0x80, 0x0 ;  /* 0x000000000000781c */ /* 0x000fda0003f2f008 */
[----:B------:R-:W-:Y:S05]  /*37a0*/  @!P1 BRA `(.L_x_27) ;  /* 0x0000000000049947 */ /* 0x000fea0003800000 */
[----:B------:R-:W-:Y:S01]  /*37b0*/  BPT.TRAP 0x1 ;  /* 0x000000040000795c */ /* 0x000fe20000300000 */
.L_x_27:
[----:B------:R-:W-:Y:S01]  /*37c0*/  ULEA UR6, UR10, UR49, 0x3 ;  /* 0x000000310a067291 */ /* 0x000fe2000f8e183f */
[----:B------:R-:W-:-:S08]  /*37d0*/  SHF.L.U32 R3, R0, 0x1f, RZ ;  /* 0x0000001f00037819 */ /* 0x000fd000000006ff */
[----:B------:R1:W3:Y:S01]  /*37e0*/  SYNCS.PHASECHK.TRANS64.TRYWAIT P0, [UR6], R3 ;  /* 0x00000003ff0075a7 */ /* 0x0002e20008000146 */
[----:B------:R-:W-:Y:S05]  /*37f0*/  @!P1 BRA `(.L_x_28) ;  /* 0x0000000000049947 */ /* 0x000fea0003800000 */
[----:B------:R-:W-:Y:S01]  /*3800*/  BPT.TRAP 0x1 ;  /* 0x000000040000795c */ /* 0x000fe20000300000 */
.L_x_28:
[----:B---3--:R-:W-:Y:S05]  /*3810*/  @P0 BRA `(.L_x_29) ;  /* 0x0000000000080947 */ /* 0x008fea0003800000 */
[----:B------:R-:W3:Y:S02]  /*3820*/  SYNCS.PHASECHK.TRANS64.TRYWAIT P0, [UR6], R3 ;  /* 0x00000003ff0075a7 */ /* 0x000ee40008000146 */
[----:B---3--:R-:W-:Y:S05]  /*3830*/  @!P0 BRA `(.L_x_30) ;  /* 0x000000b800388947 */ /* 0x008fea0003800000 */
.L_x_29:
[----:B------:R-:W-:Y:S01]  /*3840*/  UIADD3 UR6, UR49, 0x16200, URZ ;  /* 0x0001620031067890 */ /* 0x000fe2000fffe03f */
[----:B------:R-:W-:Y:S01]  /*3850*/  WARPGROUP.ARRIVE ;  /* 0x00000000000079c5 */ /* 0x000fe20000000000 */
[----:B------:R-:W-:Y:S02]  /*3860*/  UISETP.NE.AND UP0, UPT, UR4, URZ, UPT ;  /* 0x0000003f0400728c */ /* 0x000fe4000bf05270 */
[----:B------:R-:W-:Y:S02]  /*3870*/  USHF.R.U32.HI UR6, URZ, 0x4, UR6 ;  /* 0x000000043f067899 */ /* 0x000fe40008011606 */
[----:B------:R-:W-:Y:S02]  /*3880*/  USEL UR5, UR5, URZ, !UP0 ;  /* 0x0000003f05057287 */ /* 0x000fe4000c000000 */
[----:B------:R-:W-:Y:S02]  /*3890*/  ULOP3.LUT UR6, UR6, 0x3fff, URZ, 0xc0, !UPT ;  /* 0x00003fff06067892 */ /* 0x000fe4000f8ec03f */
[----:B------:R-:W-:-:S02]  /*38a0*/  ULOP3.LUT UR4, UR9, 0x10000, URZ, 0xfc, !UPT ;  /* 0x0001000009047892 */ /* 0x000fc4000f8efc3f */
[----:B------:R-:W-:Y:S02]  /*38b0*/  ULOP3.LUT UR6, UR6, 0x10000, URZ, 0xfc, !UPT ;  /* 0x0001000006067892 */ /* 0x000fe4000f8efc3f */
[----:B------:R-:W-:Y:S02]  /*38c0*/  UISETP.NE.U32.AND UP0, UPT, UR5, URZ, UPT ;  /* 0x0000003f0500728c */ /* 0x000fe4000bf05070 */
[----:B------:R-:W-:Y:S02]  /*38d0*/  ULEA UR4, UR10, UR4, 0x9 ;  /* 0x000000040a047291 */ /* 0x000fe4000f8e483f */
[----:B------:R-:W-:Y:S01]  /*38e0*/  ULEA UR6, UR10, UR6, 0xa ;  /* 0x000000060a067291 */ /* 0x000fe2000f8e503f */
[----:B------:R-:W-:Y:S01]  /*38f0*/  UMOV UR5, 0x80000020 ;  /* 0x8000002000057882 */ /* 0x000fe20000000000 */
[----:B------:R-:W-:Y:S01]  /*3900*/  UMOV UR7, 0x80000020 ;  /* 0x8000002000077882 */ /* 0x000fe20000000000 */
[----:B------:R-:W-:-:S06]  /*3910*/  UIADD3 UR8, UR8, 0x2, URZ ;  /* 0x0000000208087890 */ /* 0x000fcc000fffe03f */
[----:B------:R-:W-:Y:S01]  /*3920*/  QGMMA.64x256x32.F32.E4M3.E4M3 R24, gdesc[UR4], R24, UP0, gsb0 ;  /* 0x03e00000041879f3 */ /* 0x000fe2000b800818 */
[----:B------:R-:W-:Y:S02]  /*3930*/  UIADD3 UR4, UR4, 0x2, URZ ;  /* 0x0000000204047890 */ /* 0x000fe4000fffe03f */
[----:B------:R-:W-:Y:S01]  /*3940*/  UIADD3 UR6, UR6, 0x2, URZ ;  /* 0x0000000206067890 */ /* 0x000fe2000fffe03f */
[----:B------:R-:W-:Y:S01]  /*3950*/  UMOV UR5, 0x80000020 ;  /* 0x8000002000057882 */ /* 0x000fe20000000000 */
[----:B------:R-:W-:Y:S01]  /*3960*/  UMOV UR7, 0x80000020 ;  /* 0x8000002000077882 */ /* 0x000fe20000000000 */
[----:B------:R-:W-:Y:S01]  /*3970*/  UISETP.NE.AND UP0, UPT, UR8, UR13, UPT ;  /* 0x0000000d0800728c */ /* 0x000fe2000bf05270 */
[----:B------:R-:W-:Y:S02]  /*3980*/  WARPGROUP.DEPBAR.LE gsb0, 0x0 ;  /* 0x00008000000079c5 */ /* 0x000fe40000010000 */
[----:B------:R-:W-:-:S15]  /*3990*/  WARPGROUP.ARRIVE ;  /* 0x00000000000079c5 */ /* 0x000fde0000000000 */
[----:B------:R-:W-:-:S04]  /*39a0*/  NOP ;  /* 0x0000000000007918 */ /* 0x000fc80000000000 */
[----:B------:R-:W-:Y:S01]  /*39b0*/  QGMMA.64x256x32.F32.E4M3.E4M3 R24, gdesc[UR4], R24, gsb0 ;  /* 0x03e00000041879f3 */ /* 0x000fe20008000818 */
[----:B------:R-:W-:-:S06]  /*39c0*/  USEL UR4, URZ, 0x1, UP0 ;  /* 0x000000013f047887 */ /* 0x000fcc0008000000 */
[----:B------:R-:W-:Y:S01]  /*39d0*/  ISETP.NE.AND P0, PT, RZ, UR4, PT ;  /* 0x00000004ff007c0c */ /* 0x000fe2000bf05270 */
[----:B------:R-:W-:-:S12]  /*39e0*/  WARPGROUP.DEPBAR.LE gsb0, 0x0 ;  /* 0x00008000000079c5 */ /* 0x000fd80000010000 */
[----:B------:R-:W-:Y:S05]  /*39f0*/  @!P0 BRA `(.L_x_31) ;  /* 0x0000000c007c8947 */ /* 0x000fea0003800000 */
[----:B------:R-:W4:Y:S04]  /*3a00*/  LDL.LU R14, [R1] ;  /* 0x00000000010e7983 */ /* 0x000f280000300800 */
[----:B------:R-:W2:Y:S04]  /*3a10*/  LDL.LU R13, [R1+0x4] ;  /* 0x00000400010d7983 */ /* 0x000ea80000300800 */
        /* <DEDUP_REMOVED lines=8> */
[----:B---3--:R-:W3:Y:S01]  /*3aa0*/  LDL.LU R4, [R1+0x28] ;  /* 0x0000280001047983 */ /* 0x008ee20000300800 */
[----:B------:R-:W-:-:S01]  /*3ab0*/  FADD R227, R24, R227 ;  /* 0x000000e318e37221 */ /* 0x000fc20000000000 */
[----:B------:R-:W-:Y:S01]  /*3ac0*/  FADD R226, R25, R226 ;  /* 0x000000e219e27221 */ /* 0x000fe20000000000 */
[----:B------:R-:W-:-:S01]  /*3ad0*/  FADD R225, R26, R225 ;  /* 0x000000e11ae17221 */ /* 0x000fc20000000000 */
[----:B------:R-:W-:Y:S01]  /*3ae0*/  STL [R1+0xe8], R2 ;  /* 0x0000e80201007387 */ /* 0x000fe20000100800 */
[----:B------:R-:W-:-:S01]  /*3af0*/  FADD R224, R27, R224 ;  /* 0x000000e01be07221 */ /* 0x000fc20000000000 */
[----:B------:R-:W-:Y:S01]  /*3b00*/  FADD R223, R28, R223 ;  /* 0x000000df1cdf7221 */ /* 0x000fe20000000000 */
[----:B------:R-:W-:-:S01]  /*3b10*/  FADD R222, R29, R222 ;  /* 0x000000de1dde7221 */ /* 0x000fc20000000000 */
[----:B------:R-:W-:Y:S01]  /*3b20*/  STL [R1+0xe4], R0 ;  /* 0x0000e40001007387 */ /* 0x000fe20000100800 */
[----:B------:R-:W-:-:S01]  /*3b30*/  FADD R221, R30, R221 ;  /* 0x000000dd1edd7221 */ /* 0x000fc20000000000 */
[----:B------:R-:W-:Y:S01]  /*3b40*/  FADD R220, R31, R220 ;  /* 0x000000dc1fdc7221 */ /* 0x000fe20000000000 */
        /* <DEDUP_REMOVED lines=75> */
[----:B----4-:R-:W-:Y:S01]  /*4000*/  FADD R14, R107, R14 ;  /* 0x0000000e6b0e7221 */ /* 0x010fe20000000000 */
[----:B--2---:R-:W-:-:S04]  /*4010*/  FADD R13, R108, R13 ;  /* 0x0000000d6c0d7221 */ /* 0x004fc80000000000 */
[----:B------:R2:W-:Y:S01]  /*4020*/  STL [R1], R14 ;  /* 0x0000000e01007387 */ /* 0x0005e20000100800 */
[----:B------:R-:W-:-:S03]  /*4030*/  FADD R12, R109, R12 ;  /* 0x0000000c6d0c7221 */ /* 0x000fc60000000000 */
[----:B------:R4:W-:Y:S01]  /*4040*/  STL [R1+0x4], R13 ;  /* 0x0000040d01007387 */ /* 0x0009e20000100800 */
        /* <DEDUP_REMOVED lines=13> */
[----:B------:R-:W4:Y:S01]  /*4120*/  LDL.LU R21, [R1+0x2c] ;  /* 0x00002c0001157983 */ /* 0x000f220000300800 */
[----:B---3--:R-:W-:-:S03]  /*4130*/  FADD R4, R117, R4 ;  /* 0x0000000475047221 */ /* 0x008fc60000000000 */
[----:B------:R3:W-:Y:S04]  /*4140*/  STL [R1+0x20], R6 ;  /* 0x0000200601007387 */ /* 0x0007e80000100800 */
[----:B------:R-:W3:Y:S04]  /*4150*/  LDL.LU R20, [R1+0x30] ;  /* 0x0000300001147983 */ /* 0x000ee80000300800 */
[----:B------:R3:W-:Y:S04]  /*4160*/  STL [R1+0x24], R5 ;  /* 0x0000240501007387 */ /* 0x0007e80000100800 */
[----:B------:R-:W3:Y:S04]  /*4170*/  LDL.LU R15, [R1+0x34] ;  /* 0x00003400010f7983 */ /* 0x000ee80000300800 */
[----:B------:R3:W-:Y:S04]  /*4180*/  STL [R1+0x28], R4 ;  /* 0x0000280401007387 */ /* 0x0007e80000100800 */
[----:B--2---:R-:W2:Y:S04]  /*4190*/  LDL.LU R14, [R1+0x38] ;  /* 0x00003800010e7983 */ /* 0x004ea80000300800 */
[----:B----4-:R-:W4:Y:S04]  /*41a0*/  LDL.LU R13, [R1+0x3c] ;  /* 0x00003c00010d7983 */ /* 0x010f280000300800 */
[----:B-1----:R-:W4:Y:S04]  /*41b0*/  LDL.LU R12, [R1+0x40] ;  /* 0x00004000010c7983 */ /* 0x002f280000300800 */
[----:B------:R-:W4:Y:S04]  /*41c0*/  LDL.LU R11, [R1+0x44] ;  /* 0x00004400010b7983 */ /* 0x000f280000300800 */
[----:B------:R-:W4:Y:S04]  /*41d0*/  LDL.LU R10, [R1+0x48] ;  /* 0x00004800010a7983 */ /* 0x000f280000300800 */
[----:B------:R-:W4:Y:S04]  /*41e0*/  LDL.LU R9, [R1+0x4c] ;  /* 0x00004c0001097983 */ /* 0x000f280000300800 */
[----:B------:R-:W4:Y:S04]  /*41f0*/  LDL.LU R8, [R1+0x50] ;  /* 0x0000500001087983 */ /* 0x000f280000300800 */
[----:B------:R-:W4:Y:S04]  /*4200*/  LDL.LU R7, [R1+0x54] ;  /* 0x0000540001077983 */ /* 0x000f280000300800 */
[----:B---3--:R-:W3:Y:S04]  /*4210*/  LDL.LU R6, [R1+0x58] ;  /* 0x0000580001067983 */ /* 0x008ee80000300800 */
[----:B------:R-:W3:Y:S04]  /*4220*/  LDL.LU R5, [R1+0x5c] ;  /* 0x00005c0001057983 */ /* 0x000ee80000300800 */
[----:B------:R-:W3:Y:S04]  /*4230*/  LDL.LU R4, [R1+0x60] ;  /* 0x0000600001047983 */ /* 0x000ee80000300800 */
[----:B------:R-:W3:Y:S04]  /*4240*/  LDL.LU R3, [R1+0x64] ;  /* 0x0000640001037983 */ /* 0x000ee80000300800 */
[----:B------:R-:W3:Y:S04]  /*4250*/  LDL.LU R2, [R1+0x68] ;  /* 0x0000680001027983 */ /* 0x000ee80000300800 */
[----:B------:R-:W3:Y:S01]  /*4260*/  LDL.LU R0, [R1+0x6c] ;  /* 0x00006c0001007983 */ /* 0x000ee20000300800 */
[----:B------:R-:W-:-:S01]  /*4270*/  FADD R21, R118, R21 ;  /* 0x0000001576157221 */ /* 0x000fc20000000000 */
[----:B------:R-:W-:-:S04]  /*4280*/  FADD R20, R119, R20 ;  /* 0x0000001477147221 */ /* 0x000fc80000000000 */
[----:B------:R-:W-:Y:S01]  /*4290*/  STL [R1+0x2c], R21 ;  /* 0x00002c1501007387 */ /* 0x000fe20000100800 */
[----:B------:R-:W-:-:S03]  /*42a0*/  FADD R15, R120, R15 ;  /* 0x0000000f780f7221 */ /* 0x000fc60000000000 */
[----:B------:R-:W-:Y:S01]  /*42b0*/  STL [R1+0x30], R20 ;  /* 0x0000301401007387 */ /* 0x000fe20000100800 */
[----:B--2---:R-:W-:-:S03]  /*42c0*/  FADD R14, R121, R14 ;  /* 0x0000000e790e7221 */ /* 0x004fc60000000000 */
[----:B------:R-:W-:Y:S01]  /*42d0*/  STL [R1+0x34], R15 ;  /* 0x0000340f01007387 */ /* 0x000fe20000100800 */
[----:B----4-:R-:W-:-:S03]  /*42e0*/  FADD R13, R122, R13 ;  /* 0x0000000d7a0d7221 */ /* 0x010fc60000000000 */
[----:B------:R-:W-:Y:S01]  /*42f0*/  STL [R1+0x38], R14 ;  /* 0x0000380e01007387 */ /* 0x000fe20000100800 */
[----:B------:R-:W-:-:S03]  /*4300*/  FADD R12, R123, R12 ;  /* 0x0000000c7b0c7221 */ /* 0x000fc60000000000 */
        /* <DEDUP_REMOVED lines=11> */
[----:B---3--:R-:W-:-:S03]  /*43c0*/  FADD R6, R129, R6 ;  /* 0x0000000681067221 */ /* 0x008fc60000000000 */
[----:B------:R-:W-:Y:S01]  /*43d0*/  STL [R1+0x54], R7 ;  /* 0x0000540701007387 */ /* 0x000fe20000100800 */
[----:B------:R-:W-:-:S03]  /*43e0*/  FADD R5, R130, R5 ;  /* 0x0000000582057221 */ /* 0x000fc60000000000 */
[----:B------:R-:W-:Y:S01]  /*43f0*/  STL [R1+0x58], R6 ;  /* 0x0000580601007387 */ /* 0x000fe20000100800 */
[----:B------:R-:W-:-:S03]  /*4400*/  FADD R4, R131, R4 ;  /* 0x0000000483047221 */ /* 0x000fc60000000000 */
[----:B------:R-:W-:Y:S01]  /*4410*/  STL [R1+0x5c], R5 ;  /* 0x00005c0501007387 */ /* 0x000fe20000100800 */
[----:B------:R-:W-:-:S01]  /*4420*/  FADD R3, R132, R3 ;  /* 0x0000000384037221 */ /* 0x000fc20000000000 */
[----:B------:R-:W-:Y:S02]  /*4430*/  FADD R2, R133, R2 ;  /* 0x0000000285027221 */ /* 0x000fe40000000000 */
[----:B------:R-:W-:Y:S01]  /*4440*/  STL [R1+0x60], R4 ;  /* 0x0000600401007387 */ /* 0x000fe20000100800 */
[----:B------:R-:W-:-:S03]  /*4450*/  FADD R0, R134, R0 ;  /* 0x0000000086007221 */ /* 0x000fc60000000000 */
[----:B------:R1:W-:Y:S04]  /*4460*/  STL [R1+0x68], R2 ;  /* 0x0000680201007387 */ /* 0x0003e80000100800 */
[----:B------:R-:W-:Y:S04]  /*4470*/  STL [R1+0x64], R3 ;  /* 0x0000640301007387 */ /* 0x000fe80000100800 */
[----:B-1----:R-:W2:Y:S04]  /*4480*/  LDL.LU R2, [R1+0x70] ;  /* 0x0000700001027983 */ /* 0x002ea80000300800 */
[----:B------:R1:W-:Y:S04]  /*4490*/  STL [R1+0x6c], R0 ;  /* 0x00006c0001007387 */ /* 0x0003e80000100800 */
[----:B-1----:R-:W3:Y:S04]  /*44a0*/  LDL.LU R0, [R1+0x74] ;  /* 0x0000740001007983 */ /* 0x002ee80000300800 */
[----:B------:R-:W4:Y:S04]  /*44b0*/  LDL.LU R21, [R1+0x78] ;  /* 0x0000780001157983 */ /* 0x000f280000300800 */
        /* <DEDUP_REMOVED lines=13> */
[----:B------:R-:W4:Y:S01]  /*4590*/  LDL.LU R3, [R1+0xb0] ;  /* 0x0000b00001037983 */ /* 0x000f220000300800 */
[----:B------:R-:W-:Y:S01]  /*45a0*/  UMOV UR8, URZ ;  /* 0x0000003f00087c82 */ /* 0x000fe20008000000 */
[----:B--2---:R-:W-:-:S05]  /*45b0*/  FADD R2, R135, R2 ;  /* 0x0000000287027221 */ /* 0x004fca0000000000 */
[----:B------:R1:W-:Y:S01]  /*45c0*/  STL [R1+0x70], R2 ;  /* 0x0000700201007387 */ /* 0x0003e20000100800 */
[----:B---3--:R-:W-:-:S03]  /*45d0*/  FADD R0, R136, R0 ;  /* 0x0000000088007221 */ /* 0x008fc60000000000 */
[----:B-1----:R1:W5:Y:S01]  /*45e0*/  LDL.LU R2, [R1+0xe8] ;  /* 0x0000e80001027983 */ /* 0x0023620000300800 */
[----:B----4-:R-:W-:-:S03]  /*45f0*/  FADD R21, R137, R21 ;  /* 0x0000001589157221 */ /* 0x010fc60000000000 */
[----:B------:R2:W-:Y:S01]  /*4600*/  STL [R1+0x74], R0 ;  /* 0x0000740001007387 */ /* 0x0005e20000100800 */
[----:B------:R-:W-:-:S01]  /*4610*/  FADD R20, R138, R20 ;  /* 0x000000148a147221 */ /* 0x000fc20000000000 */
[----:B------:R-:W-:Y:S02]  /*4620*/  FADD R15, R139, R15 ;  /* 0x0000000f8b0f7221 */ /* 0x000fe40000000000 */
[----:B--2---:R1:W5:Y:S01]  /*4630*/  LDL.LU R0, [R1+0xe4] ;  /* 0x0000e40001007983 */ /* 0x0043620000300800 */
        /* <DEDUP_REMOVED lines=20> */
[----:B------:R-:W-:-:S01]  /*4780*/  FADD R4, R150, R4 ;  /* 0x0000000496047221 */ /* 0x000fc20000000000 */
[----:B------:R-:W-:Y:S02]  /*4790*/  FADD R3, R3, R151 ;  /* 0x0000009703037221 */ /* 0x000fe40000000000 */
[----:B------:R1:W-:Y:S04]  /*47a0*/  STL [R1+0xa0], R7 ;  /* 0x0000a00701007387 */ /* 0x0003e80000100800 */
[----:B------:R1:W-:Y:S04]  /*47b0*/  STL [R1+0xa4], R6 ;  /* 0x0000a40601007387 */ /* 0x0003e80000100800 */
[----:B------:R1:W-:Y:S04]  /*47c0*/  STL [R1+0xa8], R5 ;  /* 0x0000a80501007387 */ /* 0x0003e80000100800 */
[----:B------:R1:W-:Y:S04]  /*47d0*/  STL [R1+0xb0], R3 ;  /* 0x0000b00301007387 */ /* 0x0003e80000100800 */
[----:B------:R1:W-:Y:S02]  /*47e0*/  STL [R1+0xac], R4 ;  /* 0x0000ac0401007387 */ /* 0x0003e40000100800 */
.L_x_31:
[----:B------:R-:W-:Y:S05]  /*47f0*/  @!P1 BRA `(.L_x_32) ;  /* 0x0000000000049947 */ /* 0x000fea0003800000 */
[----:B------:R-:W-:Y:S01]  /*4800*/  BPT.TRAP 0x1 ;  /* 0x000000040000795c */ /* 0x000fe20000300000 */
.L_x_32:
[----:B-1-3--:R-:W3:Y:S04]  /*4810*/  LDL R3, [R1+0xc0] ;  /* 0x0000c00001037983 */ /* 0x00aee80000100800 */
[----:B------:R-:W4:Y:S01]  /*4820*/  LDL R4, [R1+0xc4] ;  /* 0x0000c40001047983 */ /* 0x000f220000100800 */
[----:B------:R-:W-:Y:S01]  /*4830*/  UISETP.GT.U32.AND UP0, UPT, UR46, 0x1, UPT ;  /* 0x000000012e00788c */ /* 0x000fe2000bf04070 */
[----:B---3--:R-:W-:Y:S02]  /*4840*/  ISETP.NE.AND P0, PT, R3, RZ, PT ;  /* 0x000000ff0300720c */ /* 0x008fe40003f05270 */
[----:B------:R-:W-:-:S11]  /*4850*/  MOV R3, UR12 ;  /* 0x0000000c00037c02 */ /* 0x000fd60008000f00 */
[----:B------:R-:W-:-:S05]  /*4860*/  @P0 LEA R3, R3, UR49, 0x3 ;  /* 0x0000003103030c11 */ /* 0x000fca000f8e18ff */
[----:B------:R-:W-:-:S05]  /*4870*/  @P0 VIADD R3, R3, 0x40 ;  /* 0x0000004003030836 */ /* 0x000fca0000000000 */
[----:B----4-:R-:W-:-:S04]  /*4880*/  @P0 PRMT R3, R4, 0x654, R3 ;  /* 0x0000065404030816 */ /* 0x010fc80000000003 */
[----:B------:R1:W-:Y:S01]  /*4890*/  @P0 SYNCS.ARRIVE.TRANS64.RED.A1T0 RZ, [R3+URZ], RZ ;  /* 0x000000ff03ff09a7 */ /* 0x0003e2000810043f */
[----:B------:R-:W-:-:S13]  /*48a0*/  PLOP3.LUT P0, PT, PT, PT, UP0, 0x80, 0x0 ;  /* 0x000000000000781c */ /* 0x000fda0003f0f008 */
[----:B-1----:R-:W-:Y:S05]  /*48b0*/  @P0 BRA `(.L_x_33) ;  /* 0x0000000000040947 */ /* 0x002fea0003800000 */
[----:B------:R-:W-:Y:S01]  /*48c0*/  BPT.TRAP 0x1 ;  /* 0x000000040000795c */ /* 0x000fe20000300000 */
.L_x_33:
[----:B------:R-:W-:Y:S02]  /*48d0*/  UISETP.GT.AND UP2, UPT, UR11, 0x1, UPT ;  /* 0x000000010b00788c */ /* 0x000fe4000bf44270 */
[----:B------:R-:W-:Y:S02]  /*48e0*/  UIADD3 UR10, UR10, 0x1, URZ ;  /* 0x000000010a0a7890 */ /* 0x000fe4000fffe03f */
[----:B------:R-:W-:Y:S02]  /*48f0*/  UIADD3 UR12, UR12, 0x1, URZ ;  /* 0x000000010c0c7890 */ /* 0x000fe4000fffe03f */
[----:B------:R-:W-:Y:S01]  /*4900*/  PLOP3.LUT P0, PT, PT, PT, UP2, 0x80, 0x0 ;  /* 0x000000000000781c */ /* 0x000fe20003f0f028 */
[----:B------:R-:W-:Y:S02]  /*4910*/  UISETP.NE.AND UP0, UPT, UR10, 0x8, UPT ;  /* 0x000000080a00788c */ /* 0x000fe4000bf05270 */
[----:B------:R-:W-:Y:S02]  /*4920*/  UISETP.NE.AND UP1, UPT, UR12, 0x8, UPT ;  /* 0x000000080c00788c */ /* 0x000fe4000bf25270 */
[----:B------:R-:W-:-:S02]  /*4930*/  USEL UR5, URZ, 0x1, UP0 ;  /* 0x000000013f057887 */ /* 0x000fc40008000000 */
[----:B------:R-:W-:Y:S02]  /*4940*/  UIADD3 UR11, UR11, -0x1, URZ ;  /* 0xffffffff0b0b7890 */ /* 0x000fe4000fffe03f */
[----:B------:R-:W-:Y:S02]  /*4950*/  USEL UR10, UR10, URZ, UP0 ;  /* 0x0000003f0a0a7287 */ /* 0x000fe40008000000 */
[----:B-----5:R-:W-:Y:S01]  /*4960*/  LOP3.LUT R0, R0, UR5, RZ, 0x3c, !PT ;  /* 0x0000000500007c12 */ /* 0x020fe2000f8e3cff */
[----:B------:R-:W-:Y:S01]  /*4970*/  USEL UR12, UR12, URZ, UP1 ;  /* 0x0000003f0c0c7287 */ /* 0x000fe20008800000 */
[----:B------:R-:W-:Y:S01]  /*4980*/  UMOV UR5, 0x1 ;  /* 0x0000000100057882 */ /* 0x000fe20000000000 */
[----:B------:R-:W-:Y:S10]  /*4990*/  @P0 BRA `(.L_x_34) ;  /* 0xffffffec00780947 */ /* 0x000ff4000383ffff */
.L_x_26:
[----:B------:R-:W-:-:S04]  /*49a0*/  UISETP.NE.AND UP0, UPT, UR8, URZ, UPT ;  /* 0x0000003f0800728c */ /* 0x000fc8000bf05270 */
[----:B------:R-:W-:-:S06]  /*49b0*/  USEL UR4, URZ, 0x1, !UP0 ;  /* 0x000000013f047887 */ /* 0x000fcc000c000000 */
[----:B------:R-:W-:-:S13]  /*49c0*/  ISETP.NE.AND P0, PT, RZ, UR4, PT ;  /* 0x00000004ff007c0c */ /* 0x000fda000bf05270 */
[----:B------:R-:W-:Y:S05]  /*49d0*/  @!P0 BRA `(.L_x_35) ;  /* 0x0000000c00688947 */ /* 0x000fea0003800000 */
[----:B------:R-:W3:Y:S04]  /*49e0*/  LDL.LU R3, [R1+0xb0] ;  /* 0x0000b00001037983 */ /* 0x000ee80000300800 */
[----:B------:R-:W4:Y:S04]  /*49f0*/  LDL.LU R4, [R1+0xac] ;  /* 0x0000ac0001047983 */ /* 0x000f280000300800 */
[----:B------:R-:W2:Y:S04]  /*4a00*/  LDL.LU R5, [R1+0xa8] ;  /* 0x0000a80001057983 */ /* 0x000ea80000300800 */
        /* <DEDUP_REMOVED lines=8> */
[----:B------:R-:W2:Y:S01]  /*4a90*/  LDL.LU R0, [R1+0x24] ;  /* 0x0000240001007983 */ /* 0x000ea20000300800 */
[----:B------:R-:W-:-:S03]  /*4aa0*/  FADD R227, R24, R227 ;  /* 0x000000e318e37221 */ /* 0x000fc60000000000 */
[----:B------:R-:W3:Y:S01]  /*4ab0*/  LDL.LU R21, [R1+0x28] ;  /* 0x0000280001157983 */ /* 0x000ee20000300800 */
[----:B------:R-:W-:-:S03]  /*4ac0*/  FADD R226, R25, R226 ;  /* 0x000000e219e27221 */ /* 0x000fc60000000000 */
[----:B------:R-:W4:Y:S01]  /*4ad0*/  LDL.LU R20, [R1+0x2c] ;  /* 0x00002c0001147983 */ /* 0x000f220000300800 */
        /* <DEDUP_REMOVED lines=13> */
[----:B------:R-:W4:Y:S04]  /*4bb0*/  LDL.LU R28, [R1+0x10] ;  /* 0x00001000011c7983 */ /* 0x000f280000300800 */
[----:B------:R-:W4:Y:S04]  /*4bc0*/  LDL.LU R29, [R1+0xc] ;  /* 0x00000c00011d7983 */ /* 0x000f280000300800 */
[----:B------:R-:W4:Y:S04]  /*4bd0*/  LDL.LU R30, [R1+0x8] ;  /* 0x00000800011e7983 */ /* 0x000f280000300800 */
[----:B------:R-:W4:Y:S04]  /*4be0*/  LDL.LU R31, [R1+0x4] ;  /* 0x00000400011f7983 */ /* 0x000f280000300800 */
[----:B------:R-:W4:Y:S01]  /*4bf0*/  LDL.LU R32, [R1] ;  /* 0x0000000001207983 */ /* 0x000f220000300800 */
[----:B------:R-:W-:Y:S01]  /*4c00*/  FADD R213, R38, R213 ;  /* 0x000000d526d57221 */ /* 0x000fe20000000000 */
        /* <DEDUP_REMOVED lines=73> */
[----:B--2---:R-:W-:Y:S01]  /*50a0*/  FADD R0, R116, R0 ;  /* 0x0000000074007221 */ /* 0x004fe20000000000 */
[----:B---3--:R-:W-:Y:S01]  /*50b0*/  FADD R21, R117, R21 ;  /* 0x0000001575157221 */ /* 0x008fe20000000000 */
[----:B----4-:R-:W-:Y:S01]  /*50c0*/  FADD R20, R118, R20 ;  /* 0x0000001476147221 */ /* 0x010fe20000000000 */
        /* <DEDUP_REMOVED lines=10> */
[----:B------:R-:W-:-:S05]  /*5170*/  FADD R32, R107, R32 ;  /* 0x000000206b207221 */ /* 0x000fca0000000000 */
[----:B------:R1:W-:Y:S04]  /*5180*/  STL [R1], R32 ;  /* 0x0000002001007387 */ /* 0x0003e80000100800 */
[----:B------:R2:W-:Y:S04]  /*5190*/  STL [R1+0x4], R31 ;  /* 0x0000041f01007387 */ /* 0x0005e80000100800 */
        /* <DEDUP_REMOVED lines=12> */
[----:B------:R-:W4:Y:S04]  /*5260*/  LDL.LU R38, [R1+0x38] ;  /* 0x0000380001267983 */ /* 0x000f280000300800 */
[----:B------:R-:W4:Y:S04]  /*5270*/  LDL.LU R37, [R1+0x3c] ;  /* 0x00003c0001257983 */ /* 0x000f280000300800 */
[----:B------:R-:W4:Y:S04]  /*5280*/  LDL.LU R36, [R1+0x40] ;  /* 0x0000400001247983 */ /* 0x000f280000300800 */
[----:B------:R-:W4:Y:S04]  /*5290*/  LDL.LU R35, [R1+0x44] ;  /* 0x0000440001237983 */ /* 0x000f280000300800 */
[----:B------:R-:W4:Y:S04]  /*52a0*/  LDL.LU R34, [R1+0x48] ;  /* 0x0000480001227983 */ /* 0x000f280000300800 */
[----:B------:R-:W4:Y:S04]  /*52b0*/  LDL.LU R33, [R1+0x4c] ;  /* 0x00004c0001217983 */ /* 0x000f280000300800 */
[----:B-1----:R-:W4:Y:S04]  /*52c0*/  LDL.LU R32, [R1+0x50] ;  /* 0x0000500001207983 */ /* 0x002f280000300800 */
[----:B--2---:R-:W2:Y:S04]  /*52d0*/  LDL.LU R31, [R1+0x54] ;  /* 0x00005400011f7983 */ /* 0x004ea80000300800 */
[----:B---3--:R-:W3:Y:S04]  /*52e0*/  LDL.LU R30, [R1+0x58] ;  /* 0x00005800011e7983 */ /* 0x008ee80000300800 */
[----:B----4-:R-:W4:Y:S04]  /*52f0*/  LDL.LU R29, [R1+0x5c] ;  /* 0x00005c00011d7983 */ /* 0x010f280000300800 */
        /* <DEDUP_REMOVED lines=22> */
[----:B------:R-:W-:-:S04]  /*5460*/  FADD R37, R122, R37 ;  /* 0x000000257a257221 */ /* 0x000fc80000000000 */
        /* <DEDUP_REMOVED lines=11> */
[----:B--2---:R-:W-:-:S03]  /*5520*/  FADD R31, R128, R31 ;  /* 0x0000001f801f7221 */ /* 0x004fc60000000000 */
[----:B------:R1:W-:Y:S01]  /*5530*/  STL [R1+0x50], R32 ;  /* 0x0000502001007387 */ /* 0x0003e20000100800 */
[----:B---3--:R-:W-:-:S03]  /*5540*/  FADD R30, R129, R30 ;  /* 0x0000001e811e7221 */ /* 0x008fc60000000000 */
[----:B------:R1:W-:Y:S01]  /*5550*/  STL [R1+0x54], R31 ;  /* 0x0000541f01007387 */ /* 0x0003e20000100800 */
[----:B----4-:R-:W-:-:S03]  /*5560*/  FADD R29, R130, R29 ;  /* 0x0000001d821d7221 */ /* 0x010fc60000000000 */
        /* <DEDUP_REMOVED lines=32> */
[----:B------:R1:W-:Y:S02]  /*5770*/  STL [R1+0xac], R4 ;  /* 0x0000ac0401007387 */ /* 0x0003e40000100800 */
.L_x_35:
[----:B-1----:R-:W1:Y:S02]  /*5780*/  LDC R0, c[0x0][0x28c] ;  /* 0x0000a300ff007b82 */ /* 0x002e640000000800 */
[----:B-1----:R-:W-:-:S13]  /*5790*/  ISETP.GE.AND P0, PT, R0, 0x1, PT ;  /* 0x000000010000780c */ /* 0x002fda0003f06270 */
[----:B------:R-:W-:Y:S05]  /*57a0*/  @!P0 BRA `(.L_x_36) ;  /* 0x00000000005c8947 */ /* 0x000fea0003800000 */
[----:B------:R-:W-:-:S06]  /*57b0*/  UISETP.NE.AND UP0, UPT, UR55, 0x3, UPT ;  /* 0x000000033700788c */ /* 0x000fcc000bf05270 */
[----:B------:R-:W-:-:S13]  /*57c0*/  PLOP3.LUT P0, PT, PT, PT, UP0, 0x80, 0x0 ;  /* 0x000000000000781c */ /* 0x000fda0003f0f008 */
[----:B------:R-:W-:Y:S05]  /*57d0*/  @!P0 BRA `(.L_x_37) ;  /* 0x0000000000048947 */ /* 0x000fea0003800000 */
[----:B------:R-:W-:Y:S01]  /*57e0*/  BPT.TRAP 0x1 ;  /* 0x000000040000795c */ /* 0x000fe20000300000 */
.L_x_37:
[----:B------:R-:W3:Y:S04]  /*57f0*/  LDL R0, [R1+0xc0] ;  /* 0x0000c00001007983 */ /* 0x000ee80000100800 */
[----:B------:R-:W4:Y:S01]  /*5800*/  LDL R3, [R1+0xc4] ;  /* 0x0000c40001037983 */ /* 0x000f220000100800 */
[----:B------:R-:W-:Y:S01]  /*5810*/  UISETP.LT.AND UP1, UPT, UR56, 0x1, UPT ;  /* 0x000000013800788c */ /* 0x000fe2000bf21270 */
[----:B---3--:R-:W-:-:S13]  /*5820*/  ISETP.NE.AND P0, PT, R0, RZ, PT ;  /* 0x000000ff0000720c */ /* 0x008fda0003f05270 */
[----:B------:R-:W-:-:S05]  /*5830*/  VOTEU.ANY UP0, P0 ;  /* 0x00000000003f7886 */ /* 0x000fca0000000100 */
[----:B------:R-:W-:-:S04]  /*5840*/  @UP0 USEL UR4, UR56, 0x1, UP1 ;  /* 0x0000000138040887 */ /* 0x000fc80008800000 */
[----:B------:R-:W-:-:S06]  /*5850*/  @UP0 UIADD3 UR4, UR44, UR56, -UR4 ;  /* 0x000000382c040290 */ /* 0x000fcc000fffe804 */
[----:B------:R-:W-:Y:S01]  /*5860*/  IMAD.U32 R0, RZ, RZ, UR4 ;  /* 0x00000004ff007e24 */ /* 0x000fe2000f8e00ff */
[----:B----4-:R-:W-:Y:S01]  /*5870*/  MOV R4, R3 ;  /* 0x0000000300047202 */ /* 0x010fe20000000f00 */
[----:B------:R-:W-:-:S03]  /*5880*/  IMAD.U32 R3, RZ, RZ, UR49 ;  /* 0x00000031ff037e24 */ /* 0x000fc6000f8e00ff */
[----:B------:R-:W-:-:S04]  /*5890*/  @P0 SHF.L.U32 R0, R0, 0x3, RZ ;  /* 0x0000000300000819 */ /* 0x000fc800000006ff */
[----:B------:R-:W-:Y:S01]  /*58a0*/  @P0 LOP3.LUT R0, R0, 0x38, RZ, 0xc0, !PT ;  /* 0x0000003800000812 */ /* 0x000fe200078ec0ff */
[----:B------:R-:W-:-:S03]  /*58b0*/  UISETP.GT.U32.AND UP0, UPT, UR46, 0x1, UPT ;  /* 0x000000012e00788c */ /* 0x000fc6000bf04070 */
[----:B------:R-:W-:-:S04]  /*58c0*/  @P0 IADD3 R0, R3, 0x40, R0 ;  /* 0x0000004003000810 */ /* 0x000fc80007ffe000 */
[----:B------:R-:W-:-:S04]  /*58d0*/  @P0 PRMT R0, R4, 0x654, R0 ;  /* 0x0000065404000816 */ /* 0x000fc80000000000 */
[----:B------:R1:W-:Y:S01]  /*58e0*/  @P0 SYNCS.ARRIVE.TRANS64.RED.A1T0 RZ, [R0+URZ], RZ ;  /* 0x000000ff00ff09a7 */ /* 0x0003e2000810043f */
[----:B------:R-:W-:-:S13]  /*58f0*/  PLOP3.LUT P0, PT, PT, PT, UP0, 0x80, 0x0 ;  /* 0x000000000000781c */ /* 0x000fda0003f0f008 */
[----:B-1----:R-:W-:Y:S05]  /*5900*/  @P0 BRA `(.L_x_36) ;  /* 0x0000000000040947 */ /* 0x002fea0003800000 */
[----:B------:R-:W-:Y:S01]  /*5910*/  BPT.TRAP 0x1 ;  /* 0x000000040000795c */ /* 0x000fe20000300000 */
.L_x_36:
[----:B------:R-:W3:Y:S01]  /*5920*/  LDL R24, [R1+0xe0] ;  /* 0x0000e00001187983 */ /* 0x000ee20000100800 */
[----:B------:R-:W-:Y:S02]  /*5930*/  UIADD3 UR4, UR49, 0x100, URZ ;  /* 0x0000010031047890 */ /* 0x000fe4000fffe03f */
[----:B------:R-:W-:Y:S02]  /*5940*/  USHF.L.U32 UR41, UR57, 0x8, URZ ;  /* 0x0000000839297899 */ /* 0x000fe4000800063f */
[----:B------:R-:W-:-:S06]  /*5950*/  ULOP3.LUT UP0, URZ, UR4, 0x9f, URZ, 0xc0, !UPT ;  /* 0x0000009f043f7892 */ /* 0x000fcc000f80c03f */
[----:B------:R-:W-:Y:S02]  /*5960*/  PLOP3.LUT P0, PT, PT, PT, UP0, 0x80, 0x0 ;  /* 0x000000000000781c */ /* 0x000fe40003f0f008 */
[----:B---3--:R-:W-:-:S13]  /*5970*/  R2UR UR42, R24 ;  /* 0x00000000182a72ca */ /* 0x008fda00000e0000 */
[----:B------:R-:W-:Y:S01]  /*5980*/  USHF.L.U32 UR42, UR42, 0x7, URZ ;  /* 0x000000072a2a7899 */ /* 0x000fe2000800063f */
[----:B------:R-:W-:Y:S11]  /*5990*/  @!P0 BRA `(.L_x_38) ;  /* 0x0000000000408947 */ /* 0x000ff60003800000 */
[----:B------:R-:W-:Y:S01]  /*59a0*/  MOV R14, 0x0 ;  /* 0x00000000000e7802 */ /* 0x000fe20000000f00 */
[----:B------:R-:W-:Y:S01]  /*59b0*/  ULDC.64 UR4, c[0x4][0x70] ;  /* 0x01001c0000047ab9 */ /* 0x000fe20000000a00 */
[----:B------:R-:W-:Y:S01]  /*59c0*/  ULDC.64 UR6, c[0x4][0x8] ;  /* 0x0100020000067ab9 */ /* 0x000fe20000000a00 */
[----:B------:R-:W-:Y:S01]  /*59d0*/  MOV R4, UR4 ;  /* 0x0000000400047c02 */ /* 0x000fe20008000f00 */
[----:B------:R-:W-:Y:S01]  /*59e0*/  IMAD.U32 R5, RZ, RZ, UR5 ;  /* 0x00000005ff057e24 */ /* 0x000fe2000f8e00ff */
[----:B------:R-:W-:Y:S01]  /*59f0*/  ULDC.64 UR4, c[0x4][0x78] ;  /* 0x01001e0000047ab9 */ /* 0x000fe20000000a00 */
[----:B------:R-:W1:Y:S01]  /*5a00*/  LDC.64 R14, c[0x4][R14] ;  /* 0x010000000e0e7b82 */ /* 0x000e620000000a00 */
[----:B------:R-:W-:Y:S01]  /*5a10*/  MOV R6, UR4 ;  /* 0x0000000400067c02 */ /* 0x000fe20008000f00 */
[----:B------:R-:W-:Y:S01]  /*5a20*/  IMAD.U32 R7, RZ, RZ, UR5 ;  /* 0x00000005ff077e24 */ /* 0x000fe2000f8e00ff */
[----:B------:R-:W-:Y:S01]  /*5a30*/  MOV R10, UR6 ;  /* 0x00000006000a7c02 */ /* 0x000fe20008000f00 */
[----:B------:R-:W-:Y:S01]  /*5a40*/  IMAD.U32 R11, RZ, RZ, UR7 ;  /* 0x00000007ff0b7e24 */ /* 0x000fe2000f8e00ff */
[----:B------:R-:W-:Y:S01]  /*5a50*/  MOV R8, 0x70 ;  /* 0x0000007000087802 */ /* 0x000fe20000000f00 */
[----:B------:R-:W-:Y:S01]  /*5a60*/  IMAD.MOV.U32 R12, RZ, RZ, 0x1 ;  /* 0x00000001ff0c7424 */ /* 0x000fe200078e00ff */
[----:B------:R-:W-:-:S07]  /*5a70*/  MOV R13, RZ ;  /* 0x000000ff000d7202 */ /* 0x000fce0000000f00 */
[----:B------:R-:W-:-:S07]  /*5a80*/  LEPC R20, `(.L_x_38) ;  /* 0x000000001014794e */ /* 0x000fce0000000000 */
[----:B-12--5:R-:W-:Y:S05]  /*5a90*/  CALL.ABS.NOINC R14 ;  /* 0x000000000e007343 */ /* 0x026fea0003c00000 */
.L_x_38:
[----:B------:R-:W-:-:S04]  /*5aa0*/  UIADD3 UR4, UR49, 0x4100, URZ ;  /* 0x0000410031047890 */ /* 0x000fc8000fffe03f */
[----:B------:R-:W-:-:S06]  /*5ab0*/  ULOP3.LUT UP0, URZ, UR4, 0x9f, URZ, 0xc0, !UPT ;  /* 0x0000009f043f7892 */ /* 0x000fcc000f80c03f */
[----:B------:R-:W-:-:S13]  /*5ac0*/  PLOP3.LUT P0, PT, PT, PT, UP0, 0x80, 0x0 ;  /* 0x000000000000781c */ /* 0x000fda0003f0f008 */
[----:B------:R-:W-:Y:S05]  /*5ad0*/  @!P0 BRA `(.L_x_39) ;  /* 0x0000000000408947 */ /* 0x000fea0003800000 */
[----:B------:R-:W-:Y:S01]  /*5ae0*/  MOV R14, 0x0 ;  /* 0x00000000000e7802 */ /* 0x000fe20000000f00 */
[----:B------:R-:W-:Y:S01]  /*5af0*/  ULDC.64 UR4, c[0x4][0x70] ;  /* 0x01001c0000047ab9 */ /* 0x000fe20000000a00 */
[----:B------:R-:W-:Y:S01]  /*5b00*/  ULDC.64 UR6, c[0x4][0x78] ;  /* 0x01001e0000067ab9 */ /* 0x000fe20000000a00 */
[----:B------:R-:W-:Y:S01]  /*5b10*/  IMAD.U32 R4, RZ, RZ, UR4 ;  /* 0x00000004ff047e24 */ /* 0x000fe2000f8e00ff */
[----:B------:R-:W-:Y:S01]  /*5b20*/  MOV R5, UR5 ;  /* 0x0000000500057c02 */ /* 0x000fe20008000f00 */
[----:B------:R-:W-:Y:S01]  /*5b30*/  ULDC.64 UR4, c[0x4][0x10] ;  /* 0x0100040000047ab9 */ /* 0x000fe20000000a00 */
[----:B------:R-:W1:Y:S01]  /*5b40*/  LDC.64 R14, c[0x4][R14] ;  /* 0x010000000e0e7b82 */ /* 0x000e620000000a00 */
[----:B------:R-:W-:Y:S01]  /*5b50*/  IMAD.U32 R6, RZ, RZ, UR6 ;  /* 0x00000006ff067e24 */ /* 0x000fe2000f8e00ff */
[----:B------:R-:W-:Y:S01]  /*5b60*/  MOV R7, UR7 ;  /* 0x0000000700077c02 */ /* 0x000fe20008000f00 */
[----:B------:R-:W-:Y:S01]  /*5b70*/  IMAD.U32 R10, RZ, RZ, UR4 ;  /* 0x00000004ff0a7e24 */ /* 0x000fe2000f8e00ff */
[----:B------:R-:W-:Y:S01]  /*5b80*/  MOV R11, UR5 ;  /* 0x00000005000b7c02 */ /* 0x000fe20008000f00 */
[----:B------:R-:W-:Y:S01]  /*5b90*/  IMAD.MOV.U32 R8, RZ, RZ, 0x70 ;  /* 0x00000070ff087424 */ /* 0x000fe200078e00ff */
[----:B------:R-:W-:Y:S01]  /*5ba0*/  MOV R12, 0x1 ;  /* 0x00000001000c7802 */ /* 0x000fe20000000f00 */
[----:B------:R-:W-:-:S07]  /*5bb0*/  IMAD.MOV.U32 R13, RZ, RZ, RZ ;  /* 0x000000ffff0d7224 */ /* 0x000fce00078e00ff */
[----:B------:R-:W-:-:S07]  /*5bc0*/  LEPC R20, `(.L_x_39) ;  /* 0x000000001014794e */ /* 0x000fce0000000000 */
[----:B-12--5:R-:W-:Y:S05]  /*5bd0*/  CALL.ABS.NOINC R14 ;  /* 0x000000000e007343 */ /* 0x026fea0003c00000 */
.L_x_39:
[----:B------:R-:W1:Y:S01]  /*5be0*/  S2R R20, SR_TID.X ;  /* 0x0000000000147919 */ /* 0x000e620000002100 */
[----:B------:R-:W3:Y:S01]  /*5bf0*/  LDC.64 R4, c[0x0][0x590] ;  /* 0x00016400ff047b82 */ /* 0x000ee20000000a00 */
[----:B------:R-:W-:Y:S01]  /*5c00*/  ULDC UR4, c[0x0][0x284] ;  /* 0x0000a10000047ab9 */ /* 0x000fe20000000800 */
[----:B------:R-:W-:-:S06]  /*5c10*/  MOV R12, UR57 ;  /* 0x00000039000c7c02 */ /* 0x000fcc0008000f00 */
[----:B------:R-:W4:Y:S01]  /*5c20*/  LDC R6, c[0x0][0x288] ;  /* 0x0000a200ff067b82 */ /* 0x000f220000000800 */
[----:B---3--:R-:W-:-:S04]  /*5c30*/  ISETP.NE.U32.AND P1, PT, R4, RZ, PT ;  /* 0x000000ff0400720c */ /* 0x008fc80003f25070 */
[----:B------:R-:W-:Y:S02]  /*5c40*/  ISETP.NE.AND.EX P1, PT, R5, RZ, PT, P1 ;  /* 0x000000ff0500720c */ /* 0x000fe40003f25310 */
[----:B-1----:R-:W-:Y:S02]  /*5c50*/  SHF.R.U32.HI R0, RZ, 0x2, R20 ;  /* 0x00000002ff007819 */ /* 0x002fe40000011614 */
[----:B------:R-:W-:Y:S02]  /*5c60*/  LOP3.LUT R11, R20, 0xe0, RZ, 0xc0, !PT ;  /* 0x000000e0140b7812 */ /* 0x000fe400078ec0ff */
[----:B------:R-:W-:Y:S02]  /*5c70*/  LOP3.LUT R13, R0, 0x7, RZ, 0xc0, !PT ;  /* 0x00000007000d7812 */ /* 0x000fe400078ec0ff */
[----:B------:R-:W-:Y:S02]  /*5c80*/  LOP3.LUT R3, R20, 0x3, RZ, 0xc0, !PT ;  /* 0x0000000314037812 */ /* 0x000fe400078ec0ff */
[----:B------:R-:W-:-:S03]  /*5c90*/  SHF.R.U32.HI R0, RZ, 0x1, R11 ;  /* 0x00000001ff007819 */ /* 0x000fc6000001160b */
[----:B----4-:R-:W-:Y:S01]  /*5ca0*/  IMAD R3, R3, -0x2, R6 ;  /* 0xfffffffe03037824 */ /* 0x010fe200078e0206 */
[----:B------:R-:W-:-:S03]  /*5cb0*/  IADD3 R0, -R0, UR4, -R13 ;  /* 0x0000000400007c10 */ /* 0x000fc6000fffe90d */
[----:B------:R-:W-:Y:S02]  /*5cc0*/  IMAD R12, R12, -0x100, R3 ;  /* 0xffffff000c0c7824 */ /* 0x000fe400078e0203 */
[----:B------:R-:W-:Y:S01]  /*5cd0*/  IMAD R14, R24, -0x80, R0 ;  /* 0xffffff80180e7824 */ /* 0x000fe200078e0200 */
[----:B------:R-:W-:Y:S06]  /*5ce0*/  @!P1 BRA `(.L_x_40) ;  /* 0x0000000000909947 */ /* 0x000fec0003800000 */
[----:B------:R-:W-:Y:S02]  /*5cf0*/  ULDC.64 UR4, c[0x0][0x588] ;  /* 0x0001620000047ab9 */ /* 0x000fe40000000a00 */
[----:B------:R-:W-:-:S04]  /*5d00*/  ISETP.NE.U32.AND P0, PT, RZ, UR4, PT ;  /* 0x00000004ff007c0c */ /* 0x000fc8000bf05070 */
[----:B------:R-:W-:-:S13]  /*5d10*/  ISETP.NE.AND.EX P0, PT, RZ, UR5, PT, P0 ;  /* 0x00000005ff007c0c */ /* 0x000fda000bf05300 */
[----:B------:R-:W-:Y:S05]  /*5d20*/  @!P0 BRA `(.L_x_41) ;  /* 0x0000000000448947 */ /* 0x000fea0003800000 */
[----:B------:R-:W1:Y:S01]  /*5d30*/  LDC.64 R2, c[0x0][0x588] ;  /* 0x00016200ff027b82 */ /* 0x000e620000000a00 */
[----:B------:R-:W-:-:S04]  /*5d40*/  IMAD R7, R4, UR43, RZ ;  /* 0x0000002b04077c24 */ /* 0x000fc8000f8e02ff */
[----:B-1----:R-:W-:-:S05]  /*5d50*/  IMAD.WIDE R2, R7, 0x4, R2 ;  /* 0x0000000407027825 */ /* 0x002fca00078e0202 */
[----:B------:R1:W3:Y:S01]  /*5d60*/  LDG.E R8, desc[UR52][R2.64] ;  /* 0x0000003402087981 */ /* 0x0002e2000c1e1900 */
[----:B------:R-:W-:Y:S01]  /*5d70*/  IMAD.MOV.U32 R0, RZ, RZ, 0x1 ;  /* 0x00000001ff007424 */ /* 0x000fe200078e00ff */
[----:B------:R-:W-:Y:S01]  /*5d80*/  MOV R6, 0x1 ;  /* 0x0000000100067802 */ /* 0x000fe20000000f00 */
[----:B------:R-:W-:-:S03]  /*5d90*/  IMAD.MOV.U32 R7, RZ, RZ, 0x1 ;  /* 0x00000001ff077424 */ /* 0x000fc600078e00ff */
[----:B-1----:R-:W-:Y:S02]  /*5da0*/  PRMT R3, R0, 0x7610, R3 ;  /* 0x0000761000037816 */ /* 0x002fe40000000003 */
[----:B------:R-:W-:Y:S02]  /*5db0*/  PRMT R2, R6, 0x7610, R2 ;  /* 0x0000761006027816 */ /* 0x000fe40000000002 */
[----:B------:R-:W-:Y:S01]  /*5dc0*/  PRMT R0, R7, 0x7610, R0 ;  /* 0x0000761007007816 */ /* 0x000fe20000000000 */
[----:B------:R-:W-:Y:S04]  /*5dd0*/  STL.S16 [R1+0xdc], R3 ;  /* 0x0000dc0301007387 */ /* 0x000fe80000100600 */
[----:B---3--:R-:W-:Y:S04]  /*5de0*/  STL [R1+0xbc], R8 ;  /* 0x0000bc0801007387 */ /* 0x008fe80000100800 */
[----:B------:R1:W-:Y:S04]  /*5df0*/  STL.S16 [R1+0xd8], R2 ;  /* 0x0000d80201007387 */ /* 0x0003e80000100600 */
[----:B------:R3:W-:Y:S04]  /*5e00*/  STL.S16 [R1+0xd4], R0 ;  /* 0x0000d40001007387 */ /* 0x0007e80000100600 */
[----:B------:R3:W-:Y:S01]  /*5e10*/  STL [R1+0xd0], R8 ;  /* 0x0000d00801007387 */ /* 0x0007e20000100800 */
[----:B-1----:R-:W-:Y:S01]  /*5e20*/  MOV R2, R8 ;  /* 0x0000000800027202 */ /* 0x002fe20000000f00 */
[----:B------:R-:W-:Y:S06]  /*5e30*/  BRA `(.L_x_40) ;  /* 0x00000000003c7947 */ /* 0x000fec0003800000 */
.L_x_41:
[----:B------:R-:W-:Y:S01]  /*5e40*/  IMAD.MOV.U32 R0, RZ, RZ, 0x1 ;  /* 0x00000001ff007424 */ /* 0x000fe200078e00ff */
[----:B------:R-:W-:Y:S01]  /*5e50*/  MOV R2, 0x1 ;  /* 0x0000000100027802 */ /* 0x000fe20000000f00 */
[----:B------:R-:W-:Y:S01]  /*5e60*/  IMAD.MOV.U32 R3, RZ, RZ, 0x1 ;  /* 0x00000001ff037424 */ /* 0x000fe200078e00ff */
[----:B------:R-:W-:Y:S02]  /*5e70*/  ULDC UR4, c[0x0][0x580] ;  /* 0x0001600000047ab9 */ /* 0x000fe40000000800 */
[----:B------:R-:W-:Y:S02]  /*5e80*/  PRMT R6, R0, 0x7610, R6 ;  /* 0x0000761000067816 */ /* 0x000fe40000000006 */
[----:B------:R-:W-:Y:S02]  /*5e90*/  PRMT R0, R2, 0x7610, R0 ;  /* 0x0000761002007816 */ /* 0x000fe40000000000 */
[----:B------:R-:W-:Y:S01]  /*5ea0*/  PRMT R2, R3, 0x7610, R2 ;  /* 0x0000761003027816 */ /* 0x000fe20000000002 */
[----:B------:R-:W-:Y:S01]  /*5eb0*/  STL.S16 [R1+0xdc], R6 ;  /* 0x0000dc0601007387 */ /* 0x000fe20000100600 */
[----:B------:R-:W-:-:S03]  /*5ec0*/  MOV R3, UR4 ;  /* 0x0000000400037c02 */ /* 0x000fc60008000f00 */
[----:B------:R1:W-:Y:S04]  /*5ed0*/  STL.S16 [R1+0xd8], R0 ;  /* 0x0000d80001007387 */ /* 0x0003e80000100600 */
[----:B------:R3:W-:Y:S04]  /*5ee0*/  STL.S16 [R1+0xd4], R2 ;  /* 0x0000d40201007387 */ /* 0x0007e80000100600 */
[----:B------:R4:W-:Y:S01]  /*5ef0*/  STL [R1+0xbc], R3 ;  /* 0x0000bc0301007387 */ /* 0x0009e20000100800 */
[----:B-1----:R-:W-:Y:S01]  /*5f00*/  IMAD.U32 R0, RZ, RZ, UR4 ;  /* 0x00000004ff007e24 */ /* 0x002fe2000f8e00ff */
[----:B---3--:R-:W-:-:S04]  /*5f10*/  MOV R2, UR4 ;  /* 0x0000000400027c02 */ /* 0x008fc80008000f00 */
[----:B------:R4:W-:Y:S03]  /*5f20*/  STL [R1+0xd0], R0 ;  /* 0x0000d00001007387 */ /* 0x0009e60000100800 */
.L_x_40:
[----:B------:R-:W1:Y:S02]  /*5f30*/  LDC.64 R6, c[0x0][0x5b0] ;  /* 0x00016c00ff067b82 */ /* 0x000e640000000a00 */
[----:B-1----:R-:W-:-:S04]  /*5f40*/  ISETP.NE.U32.AND P0, PT, R6, RZ, PT ;  /* 0x000000ff0600720c */ /* 0x002fc80003f05070 */
[----:B------:R-:W-:-:S13]  /*5f50*/  ISETP.NE.AND.EX P0, PT, R7, RZ, PT, P0 ;  /* 0x000000ff0700720c */ /* 0x000fda0003f05300 */
[----:B------:R-:W-:Y:S05]  /*5f60*/  @!P0 BRA `(.L_x_42) ;  /* 0x00000000002c8947 */ /* 0x000fea0003800000 */
[----:B------:R-:W-:Y:S02]  /*5f70*/  ULDC.64 UR4, c[0x0][0x5a8] ;  /* 0x00016a0000047ab9 */ /* 0x000fe40000000a00 */
[----:B------:R-:W-:-:S04]  /*5f80*/  ISETP.NE.U32.AND P0, PT, RZ, UR4, PT ;  /* 0x00000004ff007c0c */ /* 0x000fc8000bf05070 */
[----:B------:R-:W-:-:S13]  /*5f90*/  ISETP.NE.AND.EX P0, PT, RZ, UR5, PT, P0 ;  /* 0x00000005ff007c0c */ /* 0x000fda000bf05300 */
[----:B------:R-:W-:Y:S05]  /*5fa0*/  @!P0 BRA `(.L_x_43) ;  /* 0x0000000000148947 */ /* 0x000fea0003800000 */
[----:B---3--:R-:W1:Y:S01]  /*5fb0*/  LDC.64 R8, c[0x0][0x5a8] ;  /* 0x00016a00ff087b82 */ /* 0x008e620000000a00 */
[----:B------:R-:W-:-:S04]  /*5fc0*/  IMAD R7, R6, UR43, RZ ;  /* 0x0000002b06077c24 */ /* 0x000fc8000f8e02ff */
[----:B-1----:R-:W-:-:S05]  /*5fd0*/  IMAD.WIDE R6, R7, 0x4, R8 ;  /* 0x0000000407067825 */ /* 0x002fca00078e0208 */
[----:B-----5:R1:W5:Y:S01]  /*5fe0*/  LDG.E R16, desc[UR52][R6.64] ;  /* 0x0000003406107981 */ /* 0x020362000c1e1900 */
[----:B------:R-:W-:Y:S05]  /*5ff0*/  BRA `(.L_x_42) ;  /* 0x0000000000087947 */ /* 0x000fea0003800000 */
.L_x_43:
[----:B------:R-:W-:Y:S02]  /*6000*/  ULDC UR4, c[0x0][0x5a0] ;  /* 0x0001680000047ab9 */ /* 0x000fe40000000800 */
[----:B-----5:R-:W-:-:S07]  /*6010*/  IMAD.U32 R16, RZ, RZ, UR4 ;  /* 0x00000004ff107e24 */ /* 0x020fce000f8e00ff */
.L_x_42:
[----:B---34-:R-:W3:Y:S01]  /*6020*/  LDL R0, [R1+0xd4] ;  /* 0x0000d40001007983 */ /* 0x018ee20000100800 */
[----:B-1----:R-:W1:Y:S01]  /*6030*/  LDC.64 R6, c[0x0][0x5c0] ;  /* 0x00017000ff067b82 */ /* 0x002e620000000a00 */
[----:B------:R-:W-:Y:S02]  /*6040*/  ULDC.64 UR4, c[0x0][0x588] ;  /* 0x0001620000047ab9 */ /* 0x000fe40000000a00 */
[----:B------:R-:W4:Y:S04]  /*6050*/  LDL.LU R10, [R1+0xd0] ;  /* 0x0000d000010a7983 */ /* 0x000f280000300800 */
[----:B------:R-:W2:Y:S01]  /*6060*/  LDL R9, [R1+0xbc] ;  /* 0x0000bc0001097983 */ /* 0x000ea20000100800 */
[----:B------:R-:W1:Y:S01]  /*6070*/  LDC R8, c[0x0][0x5c8] ;  /* 0x00017200ff087b82 */ /* 0x000e620000000800 */
[----:B------:R-:W-:Y:S01]  /*6080*/  ISETP.NE.U32.AND P3, PT, RZ, UR4, PT ;  /* 0x00000004ff007c0c */ /* 0x000fe2000bf65070 */
[----:B------:R-:W-:Y:S01]  /*6090*/  IMAD.MOV.U32 R3, RZ, RZ, 0x1 ;  /* 0x00000001ff037424 */ /* 0x000fe200078e00ff */
[----:B------:R-:W-:-:S02]  /*60a0*/  ISETP.EQ.U32.AND P2, PT, R4, RZ, PT ;  /* 0x000000ff0400720c */ /* 0x000fc40003f42070 */
[----:B------:R-:W-:Y:S02]  /*60b0*/  ISETP.NE.AND.EX P3, PT, RZ, UR5, PT, P3 ;  /* 0x00000005ff007c0c */ /* 0x000fe4000bf65330 */
[----:B------:R-:W-:Y:S02]  /*60c0*/  MOV R4, 0x1 ;  /* 0x0000000100047802 */ /* 0x000fe40000000f00 */
[----:B------:R-:W-:Y:S02]  /*60d0*/  ISETP.EQ.OR.EX P2, PT, R5, RZ, !P3, P2 ;  /* 0x000000ff0500720c */ /* 0x000fe40005f42720 */
[----:B------:R-:W-:Y:S02]  /*60e0*/  PLOP3.LUT P3, PT, P3, PT, PT, 0x8, 0x0 ;  /* 0x000000000000781c */ /* 0x000fe40001f6e170 */
[----:B-1----:R-:W-:-:S04]  /*60f0*/  ISETP.NE.U32.AND P0, PT, R6, RZ, PT ;  /* 0x000000ff0600720c */ /* 0x002fc80003f05070 */
[----:B------:R-:W-:-:S04]  /*6100*/  ISETP.NE.AND.EX P0, PT, R7, RZ, PT, P0 ;  /* 0x000000ff0700720c */ /* 0x000fc80003f05300 */
[----:B------:R-:W-:Y:S02]  /*6110*/  FSEL R5, R8, RZ, !P0 ;  /* 0x000000ff08057208 */ /* 0x000fe40004000000 */
[----:B---3--:R-:W-:-:S04]  /*6120*/  LOP3.LUT P4, RZ, R0, 0xff, RZ, 0xc0, !PT ;  /* 0x000000ff00ff7812 */ /* 0x008fc8000788c0ff */
[-C--:B----4-:R-:W-:Y:S02]  /*6130*/  FSEL R0, R2, R10.reuse, !P4 ;  /* 0x0000000a02007208 */ /* 0x090fe40006000000 */
[C---:B--2---:R-:W-:Y:S02]  /*6140*/  FSEL R10, R9.reuse, R10, !P1 ;  /* 0x0000000a090a7208 */ /* 0x044fe40004800000 */
[----:B------:R-:W-:-:S03]  /*6150*/  FSEL R0, R9, R0, !P1 ;  /* 0x0000000009007208 */ /* 0x000fc60004800000 */
[----:B------:R1:W-:Y:S01]  /*6160*/  STL [R1+0xd0], R10 ;  /* 0x0000d00a01007387 */ /* 0x0003e20000100800 */
[----:B------:R-:W-:Y:S05]  /*6170*/  @!P2 BRA `(.L_x_44) ;  /* 0x00000000004ca947 */ /* 0x000fea0003800000 */
[----:B------:R-:W-:Y:S04]  /*6180*/  BSSY B0, `(.L_x_45) ;  /* 0x0000011000007945 */ /* 0x000fe80003800000 */
[----:B------:R-:W-:Y:S05]  /*6190*/  @!P1 BRA `(.L_x_46) ;  /* 0x0000000000309947 */ /* 0x000fea0003800000 */
[----:B-1----:R-:W2:Y:S01]  /*61a0*/  LDL R10, [R1+0xd8] ;  /* 0x0000d800010a7983 */ /* 0x002ea20000100800 */
[----:B------:R-:W-:Y:S02]  /*61b0*/  PRMT R8, RZ, 0x7610, R8 ;  /* 0x00007610ff087816 */ /* 0x000fe40000000008 */
[----:B------:R-:W-:-:S03]  /*61c0*/  PLOP3.LUT P2, PT, P3, PT, PT, 0x80, 0x0 ;  /* 0x000000000000781c */ /* 0x000fc60001f4f070 */
[----:B------:R1:W-:Y:S01]  /*61d0*/  STL.S16 [R1+0xd4], R8 ;  /* 0x0000d40801007387 */ /* 0x0003e20000100600 */
[----:B--2---:R-:W-:-:S13]  /*61e0*/  LOP3.LUT P4, RZ, R10, 0xff, RZ, 0xc0, !PT ;  /* 0x000000ff0aff7812 */ /* 0x004fda000788c0ff */
[----:B-1----:R-:W-:Y:S05]  /*61f0*/  @!P4 BRA `(.L_x_47) ;  /* 0x000000000024c947 */ /* 0x002fea0003800000 */
[----:B------:R-:W-:Y:S01]  /*6200*/  PRMT R4, R10, 0x7610, R4 ;  /* 0x000076100a047816 */ /* 0x000fe20000000004 */
[----:B------:R1:W-:Y:S01]  /*6210*/  STL [R1+0xd0], R9 ;  /* 0x0000d00901007387 */ /* 0x0003e20000100800 */
[----:B------:R-:W-:Y:S02]  /*6220*/  FSETP.EQ.AND P2, PT, R9, RZ, PT ;  /* 0x000000ff0900720b */ /* 0x000fe40003f42000 */
[----:B------:R-:W-:Y:S01]  /*6230*/  MOV R0, R9 ;  /* 0x0000000900007202 */ /* 0x000fe20000000f00 */
[----:B------:R1:W-:Y:S01]  /*6240*/  STL.S16 [R1+0xd4], R4 ;  /* 0x0000d40401007387 */ /* 0x0003e20000100600 */
[----:B------:R-:W-:Y:S09]  /*6250*/  BRA `(.L_x_47) ;  /* 0x00000000000c7947 */ /* 0x000ff20003800000 */
.L_x_46:
[----:B------:R2:W-:Y:S01]  /*6260*/  STL [R1+0xd0], R9 ;  /* 0x0000d00901007387 */ /* 0x0005e20000100800 */
[----:B------:R-:W-:Y:S01]  /*6270*/  FSETP.EQ.AND P2, PT, R9, RZ, PT ;  /* 0x000000ff0900720b */ /* 0x000fe20003f42000 */
[----:B------:R-:W-:-:S12]  /*6280*/  IMAD.MOV.U32 R0, RZ, RZ, R9 ;  /* 0x000000ffff007224 */ /* 0x000fd800078e0009 */
.L_x_47:
[----:B------:R-:W-:Y:S05]  /*6290*/  BSYNC B0 ;  /* 0x0000000000007941 */ /* 0x000fea0003800000 */
.L_x_45:
[----:B-1----:R-:W-:-:S07]  /*62a0*/  SEL R4, RZ, 0x1, P2 ;  /* 0x00000001ff047807 */ /* 0x002fce0001000000 */
.L_x_44:
[----:B------:R-:W-:Y:S04]  /*62b0*/  BSSY B0, `(.L_x_48) ;  /* 0x0000014000007945 */ /* 0x000fe80003800000 */
[----:B------:R-:W-:Y:S05]  /*62c0*/  @!P1 BRA `(.L_x_49) ;  /* 0x00000000003c9947 */ /* 0x000fea0003800000 */
[----:B-1----:R-:W3:Y:S01]  /*62d0*/  LDL R10, [R1+0xdc] ;  /* 0x0000dc00010a7983 */ /* 0x002ee20000100800 */
[----:B------:R-:W-:Y:S02]  /*62e0*/  PRMT R15, RZ, 0x7610, R15 ;  /* 0x00007610ff0f7816 */ /* 0x000fe4000000000f */
[----:B------:R-:W-:-:S03]  /*62f0*/  PRMT R20, RZ, 0x7610, R20 ;  /* 0x00007610ff147816 */ /* 0x000fc60000000014 */
[----:B------:R4:W-:Y:S04]  /*6300*/  STL.S16 [R1+0xd4], R15 ;  /* 0x0000d40f01007387 */ /* 0x0009e80000100600 */
[----:B------:R4:W-:Y:S01]  /*6310*/  STL.S16 [R1+0xd8], R20 ;  /* 0x0000d81401007387 */ /* 0x0009e20000100600 */
[----:B---3--:R-:W-:-:S13]  /*6320*/  LOP3.LUT P1, RZ, R10, 0xff, RZ, 0xc0, !PT ;  /* 0x000000ff0aff7812 */ /* 0x008fda000782c0ff */
[----:B----4-:R-:W-:Y:S05]  /*6330*/  @!P1 BRA `(.L_x_50) ;  /* 0x00000000002c9947 */ /* 0x010fea0003800000 */
[C---:B------:R-:W-:Y:S01]  /*6340*/  PRMT R0, R10.reuse, 0x7610, R0 ;  /* 0x000076100a007816 */ /* 0x040fe20000000000 */
[----:B------:R-:W-:Y:S01]  /*6350*/  STL [R1+0xd0], R9 ;  /* 0x0000d00901007387 */ /* 0x000fe20000100800 */
[----:B------:R-:W-:Y:S02]  /*6360*/  PRMT R8, R10, 0x7610, R8 ;  /* 0x000076100a087816 */ /* 0x000fe40000000008 */
[----:B------:R-:W-:Y:S01]  /*6370*/  FSETP.EQ.AND P3, PT, R9, RZ, PT ;  /* 0x000000ff0900720b */ /* 0x000fe20003f62000 */
[----:B------:R1:W-:Y:S04]  /*6380*/  STL.S16 [R1+0xd8], R0 ;  /* 0x0000d80001007387 */ /* 0x0003e80000100600 */
[----:B------:R4:W-:Y:S01]  /*6390*/  STL.S16 [R1+0xd4], R8 ;  /* 0x0000d40801007387 */ /* 0x0009e20000100600 */
[----:B-1----:R-:W-:Y:S01]  /*63a0*/  MOV R0, R9 ;  /* 0x0000000900007202 */ /* 0x002fe20000000f00 */
[----:B------:R-:W-:Y:S06]  /*63b0*/  BRA `(.L_x_50) ;  /* 0x00000000000c7947 */ /* 0x000fec0003800000 */
.L_x_49:
[----:B------:R3:W-:Y:S01]  /*63c0*/  STL [R1+0xd0], R9 ;  /* 0x0000d00901007387 */ /* 0x0007e20000100800 */
[----:B------:R-:W-:Y:S01]  /*63d0*/  FSETP.EQ.AND P3, PT, R9, RZ, PT ;  /* 0x000000ff0900720b */ /* 0x000fe20003f62000 */
[----:B------:R-:W-:-:S12]  /*63e0*/  IMAD.MOV.U32 R0, RZ, RZ, R9 ;  /* 0x000000ffff007224 */ /* 0x000fd800078e0009 */
.L_x_50:
[----:B------:R-:W-:Y:S05]  /*63f0*/  BSYNC B0 ;  /* 0x0000000000007941 */ /* 0x000fea0003800000 */
.L_x_48:
[----:B------:R-:W-:Y:S01]  /*6400*/  PRMT R4, R4, 0x9910, RZ ;  /* 0x0000991004047816 */ /* 0x000fe200000000ff */
[----:B--23--:R-:W-:Y:S01]  /*6410*/  IMAD.MOV.U32 R9, RZ, RZ, R5 ;  /* 0x000000ffff097224 */ /* 0x00cfe200078e0005 */
[----:B-1----:R-:W-:Y:S02]  /*6420*/  MOV R10, RZ ;  /* 0x000000ff000a7202 */ /* 0x002fe40000000f00 */
[----:B------:R-:W-:Y:S01]  /*6430*/  ISETP.NE.AND P1, PT, R4, RZ, PT ;  /* 0x000000ff0400720c */ /* 0x000fe20003f25270 */
[----:B------:R-:W-:-:S12]  /*6440*/  @!P0 BRA `(.L_x_51) ;  /* 0x0000000000608947 */ /* 0x000fd80003800000 */
[----:B----4-:R-:W1:Y:S01]  /*6450*/  LDC.64 R8, c[0x0][0x5d0] ;  /* 0x00017400ff087b82 */ /* 0x010e620000000a00 */
[----:B------:R-:W-:Y:S01]  /*6460*/  SHF.R.U32.HI R11, RZ, 0x5, R11 ;  /* 0x00000005ff0b7819 */ /* 0x000fe2000001160b */
[----:B------:R-:W-:Y:S01]  /*6470*/  USHF.R.S32.HI UR4, URZ, 0x1f, UR43 ;  /* 0x0000001f3f047899 */ /* 0x000fe2000801142b */
[----:B------:R-:W-:Y:S02]  /*6480*/  ISETP.GE.AND P0, PT, R12, 0x1, PT ;  /* 0x000000010c00780c */ /* 0x000fe40003f06270 */
[----:B------:R-:W-:Y:S02]  /*6490*/  SHF.L.U32 R4, R11, 0x4, RZ ;  /* 0x000000040b047819 */ /* 0x000fe400000006ff */
[----:B------:R-:W-:Y:S02]  /*64a0*/  ISETP.LT.OR P2, PT, R14, 0x9, !P0 ;  /* 0x000000090e00780c */ /* 0x000fe40004741670 */
[----:B------:R-:W-:Y:S02]  /*64b0*/  LOP3.LUT R4, R4, 0xfffffff0, R13, 0xe2, !PT ;  /* 0xfffffff004047812 */ /* 0x000fe400078ee20d */
[----:B------:R-:W-:-:S03]  /*64c0*/  ISETP.LT.OR P0, PT, R14, 0x1, !P0 ;  /* 0x000000010e00780c */ /* 0x000fc60004701670 */
[----:B------:R-:W-:-:S05]  /*64d0*/  VIADD R4, R4, UR42 ;  /* 0x0000002a04047c36 */ /* 0x000fca0008000000 */
[--C-:B------:R-:W-:Y:S01]  /*64e0*/  SHF.R.S32.HI R5, RZ, 0x1f, R4.reuse ;  /* 0x0000001fff057819 */ /* 0x100fe20000011404 */
[C---:B-1----:R-:W-:Y:S02]  /*64f0*/  IMAD R12, R8.reuse, UR4, RZ ;  /* 0x00000004080c7c24 */ /* 0x042fe4000f8e02ff */
[----:B------:R-:W-:-:S04]  /*6500*/  IMAD.WIDE.U32 R4, R8, UR43, R4 ;  /* 0x0000002b08047c25 */ /* 0x000fc8000f8e0004 */
[----:B------:R-:W-:Y:S01]  /*6510*/  IMAD R9, R9, UR43, R12 ;  /* 0x0000002b09097c24 */ /* 0x000fe2000f8e020c */
[----:B------:R-:W-:Y:S02]  /*6520*/  IADD3 R6, P4, R4, R6, RZ ;  /* 0x0000000604067210 */ /* 0x000fe40007f9e0ff */
[----:B------:R-:W-:Y:S02]  /*6530*/  PRMT R4, RZ, 0x7610, R4 ;  /* 0x00007610ff047816 */ /* 0x000fe40000000004 */
[----:B------:R-:W-:-:S05]  /*6540*/  IADD3.X R7, R7, R5, R9, P4, !PT ;  /* 0x0000000507077210 */ /* 0x000fca00027fe409 */
[----:B------:R-:W2:Y:S04]  /*6550*/  @!P2 LDG.E.U8 R5, desc[UR52][R6.64+0x8] ;  /* 0x000008340605a981 */ /* 0x000ea8000c1e1100 */
[----:B------:R-:W3:Y:S01]  /*6560*/  @!P0 LDG.E.U8 R4, desc[UR52][R6.64] ;  /* 0x0000003406048981 */ /* 0x000ee2000c1e1100 */
[----:B--2---:R-:W-:-:S04]  /*6570*/  @!P2 SHF.L.U32 R5, R5, 0x8, RZ ;  /* 0x000000080505a819 */ /* 0x004fc800000006ff */
[----:B---3--:R-:W-:-:S04]  /*6580*/  @!P2 LOP3.LUT R5, R4, R5, RZ, 0xfc, !PT ;  /* 0x000000050405a212 */ /* 0x008fc800078efcff */
[----:B------:R-:W-:-:S04]  /*6590*/  @!P2 PRMT R4, R5, 0x7610, R4 ;  /* 0x000076100504a816 */ /* 0x000fc80000000004 */
[----:B------:R-:W-:-:S05]  /*65a0*/  F2FP.F16.E4M3.UNPACK_B R4, R4 ;  /* 0x00000004ff04723e */ /* 0x000fca00020006ff */
[--C-:B------:R-:W-:Y:S02]  /*65b0*/  HADD2.F32 R9, -RZ, R4.reuse.H0_H0 ;  /* 0x20000004ff097230 */ /* 0x100fe40000004100 */
[----:B------:R-:W-:-:S07]  /*65c0*/  HADD2.F32 R5, -RZ, R4.H1_H1 ;  /* 0x30000004ff057230 */ /* 0x000fce0000004100 */
.L_x_51:
[----:B------:R-:W-:Y:S01]  /*65d0*/  BSSY B0, `(.L_x_52) ;  /* 0x0000049000007945 */ /* 0x000fe20003800000 */
[----:B------:R-:W-:Y:S01]  /*65e0*/  CS2R R6, SRZ ;  /* 0x0000000000067805 */ /* 0x000fe2000001ff00 */
[----:B------:R-:W-:Y:S02]  /*65f0*/  IMAD.MOV.U32 R4, RZ, RZ, RZ ;  /* 0x000000ffff047224 */ /* 0x000fe400078e00ff */
[----:B------:R-:W-:Y:S05]  /*6600*/  @!P1 BRA `(.L_x_53) ;  /* 0x0000000400149947 */ /* 0x000fea0003800000 */
[----:B------:R-:W-:-:S04]  /*6610*/  MOV R4, UR54 ;  /* 0x0000003600047c02 */ /* 0x000fc80008000f00 */
[----:B------:R-:W-:-:S13]  /*6620*/  ISETP.NE.AND P0, PT, R4, 0x3, PT ;  /* 0x000000030400780c */ /* 0x000fda0003f05270 */
[----:B------:R-:W-:Y:S05]  /*6630*/  @!P0 BRA `(.L_x_54) ;  /* 0x0000000000048947 */ /* 0x000fea0003800000 */
[----:B------:R-:W-:Y:S01]  /*6640*/  BPT.TRAP 0x1 ;  /* 0x000000040000795c */ /* 0x000fe20000300000 */
.L_x_54:
[----:B------:R-:W2:Y:S04]  /*6650*/  LDL R6, [R1+0xb4] ;  /* 0x0000b40001067983 */ /* 0x000ea80000100800 */
[----:B------:R-:W3:Y:S01]  /*6660*/  LDL R4, [R1+0xb8] ;  /* 0x0000b80001047983 */ /* 0x000ee20000100800 */
[----:B------:R-:W-:Y:S01]  /*6670*/  BSSY B1, `(.L_x_55) ;  /* 0x0000007000017945 */ /* 0x000fe20003800000 */
[----:B------:R-:W-:Y:S01]  /*6680*/  IMAD.MOV.U32 R10, RZ, RZ, RZ ;  /* 0x000000ffff0a7224 */ /* 0x000fe200078e00ff */
[----:B------:R-:W-:Y:S02]  /*6690*/  MOV R7, RZ ;  /* 0x000000ff00077202 */ /* 0x000fe40000000f00 */
[----:B--2---:R-:W-:Y:S02]  /*66a0*/  LEA R21, R6, UR49, 0x3 ;  /* 0x0000003106157c11 */ /* 0x004fe4000f8e18ff */
[----:B---3--:R-:W-:-:S04]  /*66b0*/  SHF.L.U32 R4, R4, 0x1f, RZ ;  /* 0x0000001f04047819 */ /* 0x008fc800000006ff */
[----:B------:R-:W1:Y:S02]  /*66c0*/  SYNCS.PHASECHK.TRANS64.TRYWAIT P2, [R21+URZ+0x80], R4 ;  /* 0x00008004150075a7 */ /* 0x000e64000804017f */
[----:B-1----:R-:W-:Y:S05]  /*66d0*/  @!P2 BRA `(.L_x_56) ;  /* 0x0000008800a8a947 */ /* 0x002fea0003800000 */
.L_x_243:
[----:B------:R-:W-:Y:S05]  /*66e0*/  BSYNC B1 ;  /* 0x0000000000017941 */ /* 0x000fea0003800000 */
.L_x_55:
[----:B------:R2:W5:Y:S01]  /*66f0*/  LDL R20, [R1+0xb4] ;  /* 0x0000b40001147983 */ /* 0x0005620000100800 */
[----:B------:R-:W-:Y:S01]  /*6700*/  BSSY B1, `(.L_x_57) ;  /* 0x0000021000017945 */ /* 0x000fe20003800000 */
[----:B------:R-:W-:Y:S01]  /*6710*/  IMAD.MOV.U32 R6, RZ, RZ, RZ ;  /* 0x000000ffff067224 */ /* 0x000fe200078e00ff */
[----:B-1----:R-:W-:Y:S02]  /*6720*/  MOV R4, RZ ;  /* 0x000000ff00047202 */ /* 0x002fe40000000f00 */
[----:B------:R-:W-:Y:S05]  /*6730*/  @P3 BRA `(.L_x_58) ;  /* 0x0000000000743947 */ /* 0x000fea0003800000 */
[----:B----4-:R-:W1:Y:S02]  /*6740*/  S2R R8, SR_TID.X ;  /* 0x0000000000087919 */ /* 0x010e640000002100 */
[C---:B-1----:R-:W-:Y:S01]  /*6750*/  IMAD.SHL.U32 R4, R8.reuse, 0x10, RZ ;  /* 0x0000001008047824 */ /* 0x042fe200078e00ff */
[C---:B------:R-:W-:Y:S01]  /*6760*/  SHF.L.U32 R7, R8.reuse, 0x1, RZ ;  /* 0x0000000108077819 */ /* 0x040fe200000006ff */
[----:B------:R-:W-:-:S03]  /*6770*/  IMAD.SHL.U32 R11, R8, 0x8, RZ ;  /* 0x00000008080b7824 */ /* 0x000fc600078e00ff */
[----:B------:R-:W-:Y:S02]  /*6780*/  LOP3.LUT R4, R4, 0xe00, RZ, 0xc0, !PT ;  /* 0x00000e0004047812 */ /* 0x000fe400078ec0ff */
[----:B------:R-:W-:Y:S02]  /*6790*/  LOP3.LUT R6, R11, 0x80, RZ, 0xc0, !PT ;  /* 0x000000800b067812 */ /* 0x000fe400078ec0ff */
[----:B------:R-:W-:Y:S02]  /*67a0*/  LOP3.LUT R4, R4, 0x6, R7, 0xf8, !PT ;  /* 0x0000000604047812 */ /* 0x000fe400078ef807 */
[--C-:B------:R-:W-:Y:S02]  /*67b0*/  LOP3.LUT R7, R6, 0x10, R8.reuse, 0xf8, !PT ;  /* 0x0000001006077812 */ /* 0x100fe400078ef808 */
[----:B------:R-:W-:Y:S02]  /*67c0*/  LOP3.LUT R4, R4, 0x60, R11, 0xf8, !PT ;  /* 0x0000006004047812 */ /* 0x000fe400078ef80b */
[----:B------:R-:W-:-:S02]  /*67d0*/  SHF.R.U32.HI R6, RZ, 0x4, R8 ;  /* 0x00000004ff067819 */ /* 0x000fc40000011608 */
[----:B------:R-:W-:Y:S02]  /*67e0*/  LOP3.LUT R4, R4, R7, RZ, 0xfc, !PT ;  /* 0x0000000704047212 */ /* 0x000fe400078efcff */
[----:B------:R-:W-:Y:S02]  /*67f0*/  LOP3.LUT P2, RZ, R6, 0x1, RZ, 0xc0, !PT ;  /* 0x0000000106ff7812 */ /* 0x000fe4000784c0ff */
[----:B-----5:R-:W-:-:S05]  /*6800*/  LEA R4, R20, R4, 0xc ;  /* 0x0000000414047211 */ /* 0x020fca00078e60ff */
[----:B------:R-:W-:Y:S01]  /*6810*/  VIADD R6, R4, UR49 ;  /* 0x0000003104067c36 */ /* 0x000fe20008000000 */
[----:B------:R-:W-:Y:S03]  /*6820*/  LDS.U16 R8, [R4+UR49+0x208] ;  /* 0x0002083104087984 */ /* 0x000fe60008000400 */
[C---:B------:R-:W-:Y:S01]  /*6830*/  VIADD R10, R6.reuse, 0x110 ;  /* 0x00000110060a7836 */ /* 0x040fe20000000000 */
[----:B------:R-:W-:Y:S01]  /*6840*/  IADD3 R7, R6, 0x100, RZ ;  /* 0x0000010006077810 */ /* 0x000fe20007ffe0ff */
[----:B------:R-:W-:Y:S03]  /*6850*/  LDS.U16 R11, [R4+UR49+0x108] ;  /* 0x00010831040b7984 */ /* 0x000fe60008000400 */
[----:B------:R-:W-:Y:S01]  /*6860*/  @P2 IADD3 R10, R7, -0x10, RZ ;  /* 0xfffffff0070a2810 */ /* 0x000fe20007ffe0ff */
[----:B------:R-:W-:Y:S04]  /*6870*/  LDS.U16 R6, [R4+UR49+0x200] ;  /* 0x0002003104067984 */ /* 0x000fe80008000400 */
[----:B------:R-:W1:Y:S04]  /*6880*/  LDS.U16 R7, [R4+UR49+0x100] ;  /* 0x0001003104077984 */ /* 0x000e680008000400 */
[----:B------:R-:W-:Y:S04]  /*6890*/  LDS.U16 R12, [R10+0x100] ;  /* 0x000100000a0c7984 */ /* 0x000fe80000000400 */
[----:B------:R-:W3:Y:S04]  /*68a0*/  LDS.U16 R13, [R10] ;  /* 0x000000000a0d7984 */ /* 0x000ee80000000400 */
[----:B------:R-:W-:Y:S04]  /*68b0*/  LDS.U16 R14, [R10+0x108] ;  /* 0x000108000a0e7984 */ /* 0x000fe80000000400 */
[----:B------:R-:W4:Y:S01]  /*68c0*/  LDS.U16 R15, [R10+0x8] ;  /* 0x000008000a0f7984 */ /* 0x000f220000000400 */
[----:B-1----:R-:W-:-:S02]  /*68d0*/  PRMT R4, R7, 0x5410, R6 ;  /* 0x0000541007047816 */ /* 0x002fc40000000006 */
[----:B------:R-:W-:Y:S02]  /*68e0*/  PRMT R6, R11, 0x5410, R8 ;  /* 0x000054100b067816 */ /* 0x000fe40000000008 */
[----:B---3--:R-:W-:Y:S02]  /*68f0*/  PRMT R7, R13, 0x5410, R12 ;  /* 0x000054100d077816 */ /* 0x008fe4000000000c */
[----:B----4-:R-:W-:-:S07]  /*6900*/  PRMT R10, R15, 0x5410, R14 ;  /* 0x000054100f0a7816 */ /* 0x010fce000000000e */
.L_x_58:
[----:B------:R-:W-:Y:S05]  /*6910*/  BSYNC B1 ;  /* 0x0000000000017941 */ /* 0x000fea0003800000 */
.L_x_57:
[----:B------:R-:W-:Y:S01]  /*6920*/  @!PT LDS RZ, [RZ] ;  /* 0x00000000fffff984 */ /* 0x000fe20000000800 */
[----:B------:R-:W-:Y:S01]  /*6930*/  @!PT LDS RZ, [RZ] ;  /* 0x00000000fffff984 */ /* 0x000fe20000000800 */
[----:B------:R-:W-:Y:S01]  /*6940*/  @!PT LDS RZ, [RZ] ;  /* 0x00000000fffff984 */ /* 0x000fe20000000800 */
[----:B------:R-:W-:Y:S01]  /*6950*/  @!PT LDS RZ, [RZ] ;  /* 0x00000000fffff984 */ /* 0x000fe20000000800 */
[----:B------:R1:W-:Y:S06]  /*6960*/  MEMBAR.ALL.CTA ;  /* 0x0000000000007992 */ /* 0x0003ec0000008000 */
[----:B-1----:R-:W1:Y:S01]  /*6970*/  FENCE.VIEW.ASYNC.S ;  /* 0x00000000000073c6 */ /* 0x002e620000000000 */
[----:B------:R-:W-:Y:S05]  /*6980*/  @!P0 BRA `(.L_x_59) ;  /* 0x0000000000048947 */ /* 0x000fea0003800000 */
[----:B------:R-:W-:Y:S01]  /*6990*/  BPT.TRAP 0x1 ;  /* 0x000000040000795c */ /* 0x000fe20000300000 */
.L_x_59:
[----:B------:R-:W3:Y:S01]  /*69a0*/  LDL.LU R12, [R1+0xb8] ;  /* 0x0000b800010c7983 */ /* 0x000ee20000300800 */
[----:B----4-:R-:W-:Y:S01]  /*69b0*/  VIADD R8, R21, 0xa0 ;  /* 0x000000a015087836 */ /* 0x010fe20000000000 */
[----:B------:R-:W4:Y:S04]  /*69c0*/  S2R R11, SR_CgaCtaId ;  /* 0x00000000000b7919 */ /* 0x000f280000008800 */
[----:B----4-:R-:W-:-:S04]  /*69d0*/  PRMT R8, R11, 0x654, R8 ;  /* 0x000006540b087816 */ /* 0x010fc80000000008 */
[----:B-1----:R1:W-:Y:S02]  /*69e0*/  SYNCS.ARRIVE.TRANS64.RED.A1T0 RZ, [R8+URZ], RZ ;  /* 0x000000ff08ff79a7 */ /* 0x0023e4000810043f */
[----:B-1---5:R-:W-:-:S04]  /*69f0*/  IADD3 R8, R20, 0x1, RZ ;  /* 0x0000000114087810 */ /* 0x022fc80007ffe0ff */
[----:B------:R-:W-:-:S04]  /*6a00*/  ISETP.NE.AND P0, PT, R8, 0x4, PT ;  /* 0x000000040800780c */ /* 0x000fc80003f05270 */
[----:B------:R-:W-:Y:S02]  /*6a10*/  SEL R11, RZ, 0x1, P0 ;  /* 0x00000001ff0b7807 */ /* 0x000fe40000000000 */
[----:B------:R-:W-:Y:S02]  /*6a20*/  SEL R8, R8, RZ, P0 ;  /* 0x000000ff08087207 */ /* 0x000fe40000000000 */
[----:B---3--:R-:W-:-:S05]  /*6a30*/  LOP3.LUT R12, R12, R11, RZ, 0x3c, !PT ;  /* 0x0000000b0c0c7212 */ /* 0x008fca00078e3cff */
[----:B------:R1:W-:Y:S04]  /*6a40*/  STL [R1+0xb8], R12 ;  /* 0x0000b80c01007387 */ /* 0x0003e80000100800 */
[----:B------:R1:W-:Y:S02]  /*6a50*/  STL [R1+0xb4], R8 ;  /* 0x0000b40801007387 */ /* 0x0003e40000100800 */
.L_x_53:
[----:B------:R-:W-:Y:S05]  /*6a60*/  BSYNC B0 ;  /* 0x0000000000007941 */ /* 0x000fea0003800000 */
.L_x_52:
[----:B------:R-:W3:Y:S01]  /*6a70*/  S2R R25, SR_TID.X ;  /* 0x0000000000197919 */ /* 0x000ee20000002100 */
[-C--:B-1--4-:R-:W-:Y:S01]  /*6a80*/  F2FP.F16.E4M3.UNPACK_B R8, R4.reuse ;  /* 0x00000004ff08723e */ /* 0x092fe200020006ff */
[C---:B-----5:R-:W-:Y:S01]  /*6a90*/  FFMA R227, R16.reuse, R227, R9 ;  /* 0x000000e310e37223 */ /* 0x060fe20000000009 */
[----:B------:R-:W-:Y:S01]  /*6aa0*/  F2FP.F16.E4M3.UNPACK_B R11, R4.H1 ;  /* 0x00000004ff0b723e */ /* 0x000fe200030006ff */
[C---:B------:R-:W-:Y:S01]  /*6ab0*/  FFMA R225, R16.reuse, R225, R5 ;  /* 0x000000e110e17223 */ /* 0x040fe20000000005 */
[----:B------:R-:W-:Y:S01]  /*6ac0*/  F2FP.F16.E4M3.UNPACK_B R15, R6 ;  /* 0x00000006ff0f723e */ /* 0x000fe200020006ff */
[--C-:B------:R-:W-:Y:S02]  /*6ad0*/  HADD2.F32 R12, -RZ, R8.reuse.H0_H0 ;  /* 0x20000008ff0c7230 */ /* 0x100fe40000004100 */
[C---:B------:R-:W-:Y:S01]  /*6ae0*/  FFMA R223, R16.reuse, R223, R9 ;  /* 0x000000df10df7223 */ /* 0x040fe20000000009 */
[----:B------:R-:W-:Y:S02]  /*6af0*/  HADD2.F32 R8, -RZ, R8.H1_H1 ;  /* 0x30000008ff087230 */ /* 0x000fe40000004100 */
[----:B------:R-:W-:Y:S01]  /*6b00*/  FFMA R221, R16, R221, R5 ;  /* 0x000000dd10dd7223 */ /* 0x000fe20000000005 */
[----:B------:R-:W-:-:S02]  /*6b10*/  HADD2.F32 R14, -RZ, R11.H1_H1 ;  /* 0x3000000bff0e7230 */ /* 0x000fc40000004100 */
[----:B------:R-:W-:Y:S01]  /*6b20*/  FFMA R227, R12, R2, R227 ;  /* 0x000000020ce37223 */ /* 0x000fe200000000e3 */
[----:B------:R-:W-:Y:S02]  /*6b30*/  HADD2.F32 R12, -RZ, R11.H0_H0 ;  /* 0x2000000bff0c7230 */ /* 0x000fe40000004100 */
[C-C-:B------:R-:W-:Y:S01]  /*6b40*/  FFMA R11, R16.reuse, R226, R9.reuse ;  /* 0x000000e2100b7223 */ /* 0x140fe20000000009 */
[C---:B------:R-:W-:Y:S01]  /*6b50*/  FFMA R219, R16.reuse, R219, R9 ;  /* 0x000000db10db7223 */ /* 0x040fe20000000009 */
[C-C-:B------:R-:W-:Y:S01]  /*6b60*/  FFMA R217, R16.reuse, R217, R5.reuse ;  /* 0x000000d910d97223 */ /* 0x140fe20000000005 */
[----:B------:R-:W-:Y:S01]  /*6b70*/  FFMA R213, R16, R213, R5 ;  /* 0x000000d510d57223 */ /* 0x000fe20000000005 */
[----:B------:R-:W-:Y:S01]  /*6b80*/  FFMA R26, R8, R2, R11 ;  /* 0x00000002081a7223 */ /* 0x000fe2000000000b */
[----:B------:R-:W-:Y:S01]  /*6b90*/  F2FP.F16.E4M3.UNPACK_B R8, R6.H1 ;  /* 0x00000006ff08723e */ /* 0x000fe200030006ff */
[----:B------:R-:W-:Y:S01]  /*6ba0*/  FFMA R11, R16, R222, R9 ;  /* 0x000000de100b7223 */ /* 0x000fe20000000009 */
[----:B------:R-:W-:Y:S01]  /*6bb0*/  FFMA R225, R12, R2, R225 ;  /* 0x000000020ce17223 */ /* 0x000fe200000000e1 */
[----:B------:R-:W-:-:S02]  /*6bc0*/  HADD2.F32 R12, -RZ, R15.H0_H0 ;  /* 0x2000000fff0c7230 */ /* 0x000fc40000004100 */
[----:B------:R-:W-:Y:S01]  /*6bd0*/  FFMA R215, R16, R215, R9 ;  /* 0x000000d710d77223 */ /* 0x000fe20000000009 */
[--C-:B------:R-:W-:Y:S01]  /*6be0*/  HADD2.F32 R20, -RZ, R8.reuse.H0_H0 ;  /* 0x20000008ff147230 */ /* 0x100fe20000004100 */
[----:B------:R-:W-:Y:S01]  /*6bf0*/  F2FP.SATFINITE.E4M3.F32.PACK_AB_MERGE_C R227, R26, R227, RZ ;  /* 0x000000e31ae3723e */ /* 0x000fe200048070ff */
[----:B------:R-:W-:Y:S02]  /*6c00*/  HADD2.F32 R8, -RZ, R8.H1_H1 ;  /* 0x30000008ff087230 */ /* 0x000fe40000004100 */
[-C--:B------:R-:W-:Y:S01]  /*6c10*/  FFMA R223, R12, R2.reuse, R223 ;  /* 0x000000020cdf7223 */ /* 0x080fe200000000df */
[----:B------:R-:W-:Y:S01]  /*6c20*/  F2FP.F16.E4M3.UNPACK_B R12, R7.H1 ;  /* 0x00000007ff0c723e */ /* 0x000fe200030006ff */
[----:B------:R-:W-:Y:S01]  /*6c30*/  FFMA R221, R20, R2, R221 ;  /* 0x0000000214dd7223 */ /* 0x000fe200000000dd */
[----:B---3--:R-:W-:Y:S02]  /*6c40*/  SHF.R.U32.HI R13, RZ, 0x4, R25 ;  /* 0x00000004ff0d7819 */ /* 0x008fe40000011619 */
[----:B------:R-:W-:-:S02]  /*6c50*/  LOP3.LUT R21, R25, 0xff, RZ, 0xc0, !PT ;  /* 0x000000ff19157812 */ /* 0x000fc400078ec0ff */
[----:B------:R-:W-:Y:S01]  /*6c60*/  LOP3.LUT P2, RZ, R13, 0x1, RZ, 0xc0, !PT ;  /* 0x000000010dff7812 */ /* 0x000fe2000784c0ff */
[----:B------:R-:W-:Y:S02]  /*6c70*/  FFMA R13, R16, R224, R5 ;  /* 0x000000e0100d7223 */ /* 0x000fe40000000005 */
[----:B------:R-:W-:Y:S02]  /*6c80*/  VIADD R21, R21, 0x1f ;  /* 0x0000001f15157836 */ /* 0x000fe40000000000 */
[-C--:B------:R-:W-:Y:S01]  /*6c90*/  FFMA R28, R14, R2.reuse, R13 ;  /* 0x000000020e1c7223 */ /* 0x080fe2000000000d */
[----:B------:R-:W-:Y:S01]  /*6ca0*/  HADD2.F32 R14, -RZ, R15.H1_H1 ;  /* 0x3000000fff0e7230 */ /* 0x000fe20000004100 */
[----:B------:R-:W-:Y:S01]  /*6cb0*/  F2FP.F16.E4M3.UNPACK_B R13, R7 ;  /* 0x00000007ff0d723e */ /* 0x000fe200020006ff */
[----:B------:R-:W-:Y:S01]  /*6cc0*/  IMAD.SHL.U32 R15, R25, 0x10, RZ ;  /* 0x00000010190f7824 */ /* 0x000fe200078e00ff */
[----:B------:R-:W-:Y:S02]  /*6cd0*/  ISETP.GT.U32.AND P0, PT, R21, 0x3e, PT ;  /* 0x0000003e1500780c */ /* 0x000fe40003f04070 */
[----:B------:R-:W-:Y:S01]  /*6ce0*/  FFMA R30, R14, R2, R11 ;  /* 0x000000020e1e7223 */ /* 0x000fe2000000000b */
[----:B------:R-:W-:Y:S01]  /*6cf0*/  FFMA R11, R16, R220, R5 ;  /* 0x000000dc100b7223 */ /* 0x000fe20000000005 */
[--C-:B------:R-:W-:Y:S01]  /*6d00*/  HADD2.F32 R14, -RZ, R13.reuse.H0_H0 ;  /* 0x2000000dff0e7230 */ /* 0x100fe20000004100 */
[----:B------:R-:W-:Y:S01]  /*6d10*/  LOP3.LUT R15, R15, 0xe00, RZ, 0xc0, !PT ;  /* 0x00000e000f0f7812 */ /* 0x000fe200078ec0ff */
[----:B------:R-:W-:-:S02]  /*6d20*/  HADD2.F32 R20, -RZ, R13.H1_H1 ;  /* 0x3000000dff147230 */ /* 0x000fc40000004100 */
[----:B------:R-:W-:Y:S01]  /*6d30*/  FFMA R32, R8, R2, R11 ;  /* 0x0000000208207223 */ /* 0x000fe2000000000b */
[----:B------:R-:W-:Y:S01]  /*6d40*/  FFMA R13, R16, R218, R9 ;  /* 0x000000da100d7223 */ /* 0x000fe20000000009 */
[----:B------:R-:W-:Y:S01]  /*6d50*/  F2FP.F16.E4M3.UNPACK_B R11, R10 ;  /* 0x0000000aff0b723e */ /* 0x000fe200020006ff */
[-C--:B------:R-:W-:Y:S01]  /*6d60*/  FFMA R219, R14, R2.reuse, R219 ;  /* 0x000000020edb7223 */ /* 0x080fe200000000db */
[--C-:B------:R-:W-:Y:S02]  /*6d70*/  HADD2.F32 R8, -RZ, R12.reuse.H0_H0 ;  /* 0x2000000cff087230 */ /* 0x100fe40000004100 */
[----:B------:R-:W-:Y:S01]  /*6d80*/  FFMA R34, R20, R2, R13 ;  /* 0x0000000214227223 */ /* 0x000fe2000000000d */
[----:B------:R-:W-:Y:S01]  /*6d90*/  F2FP.F16.E4M3.UNPACK_B R14, R10.H1 ;  /* 0x0000000aff0e723e */ /* 0x000fe200030006ff */
[----:B------:R-:W-:Y:S02]  /*6da0*/  HADD2.F32 R12, -RZ, R12.H1_H1 ;  /* 0x3000000cff0c7230 */ /* 0x000fe40000004100 */
[----:B------:R-:W-:Y:S01]  /*6db0*/  FFMA R13, R16, R214, R9 ;  /* 0x000000d6100d7223 */ /* 0x000fe20000000009 */
[----:B------:R-:W-:-:S02]  /*6dc0*/  HADD2.F32 R20, -RZ, R11.H0_H0 ;  /* 0x2000000bff147230 */ /* 0x000fc40000004100 */
[----:B------:R-:W-:Y:S01]  /*6dd0*/  FFMA R217, R8, R2, R217 ;  /* 0x0000000208d97223 */ /* 0x000fe200000000d9 */
[----:B------:R-:W-:Y:S02]  /*6de0*/  HADD2.F32 R24, -RZ, R11.H1_H1 ;  /* 0x3000000bff187230 */ /* 0x000fe40000004100 */
[----:B------:R-:W-:Y:S01]  /*6df0*/  FFMA R11, R16, R216, R5 ;  /* 0x000000d8100b7223 */ /* 0x000fe20000000005 */
[--C-:B------:R-:W-:Y:S02]  /*6e00*/  HADD2.F32 R8, -RZ, R14.reuse.H0_H0 ;  /* 0x2000000eff087230 */ /* 0x100fe40000004100 */
[-C--:B------:R-:W-:Y:S01]  /*6e10*/  FFMA R20, R20, R2.reuse, R215 ;  /* 0x0000000214147223 */ /* 0x080fe200000000d7 */
[----:B------:R-:W-:Y:S02]  /*6e20*/  HADD2.F32 R14, -RZ, R14.H1_H1 ;  /* 0x3000000eff0e7230 */ /* 0x000fe40000004100 */
[----:B------:R-:W-:Y:S01]  /*6e30*/  FFMA R12, R12, R2, R11 ;  /* 0x000000020c0c7223 */ /* 0x000fe2000000000b */
[----:B------:R-:W-:Y:S01]  /*6e40*/  FFMA R11, R16, R212, R5 ;  /* 0x000000d4100b7223 */ /* 0x000fe20000000005 */
[-C--:B------:R-:W-:Y:S01]  /*6e50*/  FFMA R13, R24, R2.reuse, R13 ;  /* 0x00000002180d7223 */ /* 0x080fe2000000000d */
[C---:B------:R-:W-:Y:S01]  /*6e60*/  SHF.L.U32 R24, R25.reuse, 0x1, RZ ;  /* 0x0000000119187819 */ /* 0x040fe200000006ff */
[-C--:B------:R-:W-:Y:S01]  /*6e70*/  FFMA R8, R8, R2.reuse, R213 ;  /* 0x0000000208087223 */ /* 0x080fe200000000d5 */
[----:B------:R-:W-:Y:S01]  /*6e80*/  FFMA R11, R14, R2, R11 ;  /* 0x000000020e0b7223 */ /* 0x000fe2000000000b */
[----:B------:R-:W-:-:S02]  /*6e90*/  SHF.L.U32 R14, R25, 0x3, RZ ;  /* 0x00000003190e7819 */ /* 0x000fc400000006ff */
[----:B------:R-:W-:Y:S02]  /*6ea0*/  LOP3.LUT R15, R15, 0x6, R24, 0xf8, !PT ;  /* 0x000000060f0f7812 */ /* 0x000fe400078ef818 */
[----:B------:R-:W-:Y:S02]  /*6eb0*/  LOP3.LUT R21, R14, 0x80, RZ, 0xc0, !PT ;  /* 0x000000800e157812 */ /* 0x000fe400078ec0ff */
[----:B------:R-:W-:Y:S01]  /*6ec0*/  F2FP.SATFINITE.E4M3.F32.PACK_AB_MERGE_C R217, R12, R217, RZ ;  /* 0x000000d90cd9723e */ /* 0x000fe200048070ff */
[----:B------:R-:W-:Y:S01]  /*6ed0*/  IMAD.MOV.U32 R12, RZ, RZ, 0x10 ;  /* 0x00000010ff0c7424 */ /* 0x000fe200078e00ff */
[----:B------:R-:W-:Y:S02]  /*6ee0*/  LOP3.LUT R14, R15, 0x60, R14, 0xf8, !PT ;  /* 0x000000600f0e7812 */ /* 0x000fe400078ef80e */
[----:B------:R-:W-:Y:S02]  /*6ef0*/  LOP3.LUT R21, R21, 0x10, R25, 0xf8, !PT ;  /* 0x0000001015157812 */ /* 0x000fe400078ef819 */
[----:B------:R-:W-:-:S02]  /*6f00*/  F2FP.SATFINITE.E4M3.F32.PACK_AB_MERGE_C R15, R11, R8, RZ ;  /* 0x000000080b0f723e */ /* 0x000fc400048070ff */
[----:B------:R-:W-:Y:S02]  /*6f10*/  F2FP.SATFINITE.E4M3.F32.PACK_AB_MERGE_C R225, R28, R225, RZ ;  /* 0x000000e11ce1723e */ /* 0x000fe400048070ff */
[----:B------:R-:W-:Y:S02]  /*6f20*/  F2FP.SATFINITE.E4M3.F32.PACK_AB_MERGE_C R223, R30, R223, RZ ;  /* 0x000000df1edf723e */ /* 0x000fe400048070ff */
[----:B------:R-:W-:Y:S02]  /*6f30*/  F2FP.SATFINITE.E4M3.F32.PACK_AB_MERGE_C R221, R32, R221, RZ ;  /* 0x000000dd20dd723e */ /* 0x000fe400048070ff */
[----:B------:R-:W-:Y:S02]  /*6f40*/  F2FP.SATFINITE.E4M3.F32.PACK_AB_MERGE_C R219, R34, R219, RZ ;  /* 0x000000db22db723e */ /* 0x000fe400048070ff */
[----:B------:R-:W-:Y:S02]  /*6f50*/  F2FP.SATFINITE.E4M3.F32.PACK_AB_MERGE_C R13, R13, R20, RZ ;  /* 0x000000140d0d723e */ /* 0x000fe400048070ff */
[----:B------:R-:W-:-:S02]  /*6f60*/  LOP3.LUT R8, R14, R21, RZ, 0xfc, !PT ;  /* 0x000000150e087212 */ /* 0x000fc400078efcff */
[----:B------:R-:W-:Y:S01]  /*6f70*/  SEL R11, R12, 0xfffffff0, !P2 ;  /* 0xfffffff00c0b7807 */ /* 0x000fe20005000000 */
[----:B------:R-:W-:Y:S06]  /*6f80*/  @P0 BRA `(.L_x_60) ;  /* 0x0000000000040947 */ /* 0x000fec0003800000 */
[----:B------:R-:W-:-:S04]  /*6f90*/  DEPBAR.LE SB0, 0x1 ;  /* 0x000080400000791a */ /* 0x000fc80000000000 */
.L_x_60:
[----:B------:R-:W-:Y:S05]  /*6fa0*/  WARPSYNC.ALL ;  /* 0x0000000000007948 */ /* 0x000fea0003800000 */
[----:B------:R-:W-:Y:S01]  /*6fb0*/  BAR.SYNC.DEFER_BLOCKING 0x1, 0x100 ;  /* 0x0044000000007b1d */ /* 0x000fe20000010000 */
[----:B------:R-:W-:-:S05]  /*6fc0*/  IADD3 R12, R8, UR49, RZ ;  /* 0x00000031080c7c10 */ /* 0x000fca000fffe0ff */
[----:B------:R-:W-:Y:S01]  /*6fd0*/  IMAD.IADD R12, R12, 0x1, R11 ;  /* 0x000000010c0c7824 */ /* 0x000fe200078e020b */
[----:B------:R-:W-:Y:S01]  /*6fe0*/  BSSY B0, `(.L_x_61) ;  /* 0x0000016000007945 */ /* 0x000fe20003800000 */
[----:B------:R1:W-:Y:S04]  /*6ff0*/  STS.U16 [R8+UR49+0x4100], R227 ;  /* 0x004100e308007988 */ /* 0x0003e80008000431 */
[----:B------:R1:W-:Y:S04]  /*7000*/  STS.U16 [R8+UR49+0x4200], R225 ;  /* 0x004200e108007988 */ /* 0x0003e80008000431 */
[----:B------:R1:W-:Y:S04]  /*7010*/  STS.U16 [R8+UR49+0x4108], R223 ;  /* 0x004108df08007988 */ /* 0x0003e80008000431 */
[----:B------:R1:W-:Y:S04]  /*7020*/  STS.U16 [R8+UR49+0x4208], R221 ;  /* 0x004208dd08007988 */ /* 0x0003e80008000431 */
[----:B------:R1:W-:Y:S04]  /*7030*/  STS.U16 [R12+0x4100], R219 ;  /* 0x004100db0c007388 */ /* 0x0003e80000000400 */
[----:B------:R1:W-:Y:S04]  /*7040*/  STS.U16 [R12+0x4200], R217 ;  /* 0x004200d90c007388 */ /* 0x0003e80000000400 */
[----:B------:R1:W-:Y:S04]  /*7050*/  STS.U16 [R12+0x4108], R13 ;  /* 0x0041080d0c007388 */ /* 0x0003e80000000400 */
[----:B------:R1:W-:Y:S01]  /*7060*/  STS.U16 [R12+0x4208], R15 ;  /* 0x0042080f0c007388 */ /* 0x0003e20000000400 */
[----:B------:R-:W-:Y:S01]  /*7070*/  @!PT LDS RZ, [RZ] ;  /* 0x00000000fffff984 */ /* 0x000fe20000000800 */
[----:B------:R-:W-:Y:S01]  /*7080*/  @!PT LDS RZ, [RZ] ;  /* 0x00000000fffff984 */ /* 0x000fe20000000800 */
[----:B------:R-:W-:Y:S01]  /*7090*/  @!PT LDS RZ, [RZ] ;  /* 0x00000000fffff984 */ /* 0x000fe20000000800 */
[----:B------:R-:W-:Y:S01]  /*70a0*/  @!PT LDS RZ, [RZ] ;  /* 0x00000000fffff984 */ /* 0x000fe20000000800 */
[----:B------:R3:W-:Y:S06]  /*70b0*/  MEMBAR.ALL.CTA ;  /* 0x0000000000007992 */ /* 0x0007ec0000008000 */
[----:B---3--:R-:W3:Y:S02]  /*70c0*/  FENCE.VIEW.ASYNC.S ;  /* 0x00000000000073c6 */ /* 0x008ee40000000000 */
[----:B---3--:R-:W-:Y:S06]  /*70d0*/  BAR.SYNC.DEFER_BLOCKING 0x1, 0x100 ;  /* 0x0044000000007b1d */ /* 0x008fec0000010000 */
[----:B-1----:R-:W-:Y:S05]  /*70e0*/  @P0 BRA `(.L_x_62) ;  /* 0x0000000000140947 */ /* 0x002fea0003800000 */
[----:B------:R-:W-:Y:S02]  /*70f0*/  UIADD3 UR4, UP0, UR58, 0x4f0, URZ ;  /* 0x000004f03a047890 */ /* 0x000fe4000ff1e03f */
[----:B------:R-:W-:Y:S02]  /*7100*/  UIADD3 UR40, UR49, 0x4100, URZ ;  /* 0x0000410031287890 */ /* 0x000fe4000fffe03f */
[----:B------:R-:W-:-:S09]  /*7110*/  UIADD3.X UR5, URZ, UR59, URZ, UP0, !UPT ;  /* 0x0000003b3f057290 */ /* 0x000fd200087fe43f */
[----:B------:R1:W-:Y:S02]  /*7120*/  UTMASTG.3D [UR40], [UR4] ;  /* 0x00000028040073b5 */ /* 0x0003e40008010000 */
[----:B-1----:R0:W-:Y:S02]  /*7130*/  UTMACMDFLUSH ;  /* 0x00000000000079b7 */ /* 0x0021e40000000000 */
.L_x_62:
[----:B------:R-:W-:Y:S05]  /*7140*/  BSYNC B0 ;  /* 0x0000000000007941 */ /* 0x000fea0003800000 */
.L_x_61:
[----:B------:R-:W-:Y:S04]  /*7150*/  BSSY B0, `(.L_x_63) ;  /* 0x0000036000007945 */ /* 0x000fe80003800000 */
[----:B------:R-:W-:Y:S05]  /*7160*/  @!P1 BRA `(.L_x_64) ;  /* 0x0000000000d09947 */ /* 0x000fea0003800000 */
[----:B------:R-:W-:-:S04]  /*7170*/  MOV R13, UR54 ;  /* 0x00000036000d7c02 */ /* 0x000fc80008000f00 */
[----:B------:R-:W-:-:S13]  /*7180*/  ISETP.NE.AND P2, PT, R13, 0x3, PT ;  /* 0x000000030d00780c */ /* 0x000fda0003f45270 */
[----:B------:R-:W-:Y:S05]  /*7190*/  @!P2 BRA `(.L_x_65) ;  /* 0x000000000004a947 */ /* 0x000fea0003800000 */
[----:B------:R-:W-:Y:S01]  /*71a0*/  BPT.TRAP 0x1 ;  /* 0x000000040000795c */ /* 0x000fe20000300000 */
.L_x_65:
[----:B------:R-:W3:Y:S04]  /*71b0*/  LDL R13, [R1+0xb8] ;  /* 0x0000b800010d7983 */ /* 0x000ee80000100800 */
[----:B------:R-:W4:Y:S01]  /*71c0*/  LDL R14, [R1+0xb4] ;  /* 0x0000b400010e7983 */ /* 0x000f220000100800 */
[----:B------:R-:W-:Y:S01]  /*71d0*/  BSSY B1, `(.L_x_66) ;  /* 0x0000005000017945 */ /* 0x000fe20003800000 */
[----:B---3--:R-:W-:Y:S02]  /*71e0*/  SHF.L.U32 R13, R13, 0x1f, RZ ;  /* 0x0000001f0d0d7819 */ /* 0x008fe400000006ff */
[----:B----4-:R-:W-:-:S04]  /*71f0*/  LEA R24, R14, UR49, 0x3 ;  /* 0x000000310e187c11 */ /* 0x010fc8000f8e18ff */
[----:B------:R-:W1:Y:S02]  /*7200*/  SYNCS.PHASECHK.TRANS64.TRYWAIT P4, [R24+URZ+0x80], R13 ;  /* 0x0000800d180075a7 */ /* 0x000e64000808017f */
[----:B-1----:R-:W-:Y:S05]  /*7210*/  @!P4 BRA `(.L_x_67) ;  /* 0x0000007c00ecc947 */ /* 0x002fea0003800000 */
.L_x_244:
[----:B------:R-:W-:Y:S05]  /*7220*/  BSYNC B1 ;  /* 0x0000000000017941 */ /* 0x000fea0003800000 */
.L_x_66:
[----:B------:R-:W-:Y:S04]  /*7230*/  BSSY B1, `(.L_x_68) ;  /* 0x0000012000017945 */ /* 0x000fe80003800000 */
[----:B------:R-:W-:Y:S05]  /*7240*/  @P3 BRA `(.L_x_69) ;  /* 0x0000000000403947 */ /* 0x000fea0003800000 */
[----:B------:R-:W3:Y:S02]  /*7250*/  LDL R14, [R1+0xb4] ;  /* 0x0000b400010e7983 */ /* 0x000ee40000100800 */
[----:B---3--:R-:W-:-:S05]  /*7260*/  IMAD R25, R14, 0x1000, R8 ;  /* 0x000010000e197824 */ /* 0x008fca00078e0208 */
[----:B------:R-:W-:Y:S01]  /*7270*/  IADD3 R20, R25, UR49, RZ ;  /* 0x0000003119147c10 */ /* 0x000fe2000fffe0ff */
[----:B------:R-:W-:Y:S04]  /*7280*/  LDS.U16 R4, [R25+UR49+0x200] ;  /* 0x0002003119047984 */ /* 0x000fe80008000400 */
[----:B------:R-:W-:Y:S01]  /*7290*/  IMAD.IADD R20, R20, 0x1, R11 ;  /* 0x0000000114147824 */ /* 0x000fe200078e020b */
[----:B------:R-:W3:Y:S04]  /*72a0*/  LDS.U16 R7, [R25+UR49+0x100] ;  /* 0x0001003119077984 */ /* 0x000ee80008000400 */
[----:B------:R-:W-:Y:S04]  /*72b0*/  LDS.U16 R10, [R20+0x200] ;  /* 0x00020000140a7984 */ /* 0x000fe80000000400 */
[----:B------:R-:W4:Y:S04]  /*72c0*/  LDS.U16 R15, [R20+0x100] ;  /* 0x00010000140f7984 */ /* 0x000f280000000400 */
[----:B------:R-:W-:Y:S04]  /*72d0*/  LDS.U16 R6, [R25+UR49+0x208] ;  /* 0x0002083119067984 */ /* 0x000fe80008000400 */
[----:B-1----:R-:W1:Y:S04]  /*72e0*/  LDS.U16 R13, [R25+UR49+0x108] ;  /* 0x00010831190d7984 */ /* 0x002e680008000400 */
[----:B------:R-:W-:Y:S04]  /*72f0*/  LDS.U16 R14, [R20+0x208] ;  /* 0x00020800140e7984 */ /* 0x000fe80000000400 */
[----:B------:R-:W5:Y:S01]  /*7300*/  LDS.U16 R21, [R20+0x108] ;  /* 0x0001080014157984 */ /* 0x000f620000000400 */
[----:B---3--:R-:W-:-:S02]  /*7310*/  PRMT R4, R7, 0x5410, R4 ;  /* 0x0000541007047816 */ /* 0x008fc40000000004 */
[----:B----4-:R-:W-:Y:S02]  /*7320*/  PRMT R7, R15, 0x5410, R10 ;  /* 0x000054100f077816 */ /* 0x010fe4000000000a */
[----:B-1----:R-:W-:Y:S02]  /*7330*/  PRMT R6, R13, 0x5410, R6 ;  /* 0x000054100d067816 */ /* 0x002fe40000000006 */
[----:B-----5:R-:W-:-:S07]  /*7340*/  PRMT R10, R21, 0x5410, R14 ;  /* 0x00005410150a7816 */ /* 0x020fce000000000e */
.L_x_69:
[----:B------:R-:W-:Y:S05]  /*7350*/  BSYNC B1 ;  /* 0x0000000000017941 */ /* 0x000fea0003800000 */
.L_x_68:
[----:B------:R-:W-:Y:S01]  /*7360*/  @!PT LDS RZ, [RZ] ;  /* 0x00000000fffff984 */ /* 0x000fe20000000800 */
[----:B------:R-:W-:Y:S01]  /*7370*/  @!PT LDS RZ, [RZ] ;  /* 0x00000000fffff984 */ /* 0x000fe20000000800 */
[----:B------:R-:W-:Y:S01]  /*7380*/  @!PT LDS RZ, [RZ] ;  /* 0x00000000fffff984 */ /* 0x000fe20000000800 */
[----:B------:R-:W-:Y:S01]  /*7390*/  @!PT LDS RZ, [RZ] ;  /* 0x00000000fffff984 */ /* 0x000fe20000000800 */
[----:B------:R3:W-:Y:S06]  /*73a0*/  MEMBAR.ALL.CTA ;  /* 0x0000000000007992 */ /* 0x0007ec0000008000 */
[----:B---3--:R-:W3:Y:S01]  /*73b0*/  FENCE.VIEW.ASYNC.S ;  /* 0x00000000000073c6 */ /* 0x008ee20000000000 */
[----:B------:R-:W-:Y:S05]  /*73c0*/  @!P2 BRA `(.L_x_70) ;  /* 0x000000000004a947 */ /* 0x000fea0003800000 */
[----:B------:R-:W-:Y:S01]  /*73d0*/  BPT.TRAP 0x1 ;  /* 0x000000040000795c */ /* 0x000fe20000300000 */
.L_x_70:
[----:B------:R-:W4:Y:S04]  /*73e0*/  LDL.LU R20, [R1+0xb4] ;  /* 0x0000b40001147983 */ /* 0x000f280000300800 */
[----:B------:R-:W5:Y:S01]  /*73f0*/  LDL.LU R15, [R1+0xb8] ;  /* 0x0000b800010f7983 */ /* 0x000f620000300800 */
[----:B-1----:R-:W-:Y:S01]  /*7400*/  IADD3 R13, R24, 0xa0, RZ ;  /* 0x000000a0180d7810 */ /* 0x002fe20007ffe0ff */
[----:B------:R-:W1:Y:S03]  /*7410*/  S2R R14, SR_CgaCtaId ;  /* 0x00000000000e7919 */ /* 0x000e660000008800 */
[----:B-1----:R-:W-:-:S04]  /*7420*/  PRMT R13, R14, 0x654, R13 ;  /* 0x000006540e0d7816 */ /* 0x002fc8000000000d */
[----:B---3--:R4:W-:Y:S02]  /*7430*/  SYNCS.ARRIVE.TRANS64.RED.A1T0 RZ, [R13+URZ], RZ ;  /* 0x000000ff0dff79a7 */ /* 0x0089e4000810043f */
[----:B----4-:R-:W-:-:S05]  /*7440*/  VIADD R13, R20, 0x1 ;  /* 0x00000001140d7836 */ /* 0x010fca0000000000 */
[----:B------:R-:W-:-:S04]  /*7450*/  ISETP.NE.AND P2, PT, R13, 0x4, PT ;  /* 0x000000040d00780c */ /* 0x000fc80003f45270 */
[----:B------:R-:W-:Y:S02]  /*7460*/  SEL R14, RZ, 0x1, P2 ;  /* 0x00000001ff0e7807 */ /* 0x000fe40001000000 */
[----:B------:R-:W-:Y:S02]  /*7470*/  SEL R13, R13, RZ, P2 ;  /* 0x000000ff0d0d7207 */ /* 0x000fe40001000000 */
[----:B-----5:R-:W-:-:S05]  /*7480*/  LOP3.LUT R15, R15, R14, RZ, 0x3c, !PT ;  /* 0x0000000e0f0f7212 */ /* 0x020fca00078e3cff */
[----:B------:R1:W-:Y:S04]  /*7490*/  STL [R1+0xb8], R15 ;  /* 0x0000b80f01007387 */ /* 0x0003e80000100800 */
[----:B------:R1:W-:Y:S02]  /*74a0*/  STL [R1+0xb4], R13 ;  /* 0x0000b40d01007387 */ /* 0x0003e40000100800 */
.L_x_64:
[----:B------:R-:W-:Y:S05]  /*74b0*/  BSYNC B0 ;  /* 0x0000000000007941 */ /* 0x000fea0003800000 */
.L_x_63:
[-C--:B-1----:R-:W-:Y:S01]  /*74c0*/  F2FP.F16.E4M3.UNPACK_B R13, R4.reuse ;  /* 0x00000004ff0d723e */ /* 0x082fe200020006ff */
[C---:B------:R-:W-:Y:S01]  /*74d0*/  FFMA R211, R16.reuse, R211, R9 ;  /* 0x000000d310d37223 */ /* 0x040fe20000000009 */
[----:B------:R-:W-:Y:S01]  /*74e0*/  F2FP.F16.E4M3.UNPACK_B R15, R4.H1 ;  /* 0x00000004ff0f723e */ /* 0x000fe200030006ff */
[C---:B------:R-:W-:Y:S01]  /*74f0*/  FFMA R209, R16.reuse, R209, R5 ;  /* 0x000000d110d17223 */ /* 0x040fe20000000005 */
[----:B------:R-:W-:Y:S01]  /*7500*/  F2FP.F16.E4M3.UNPACK_B R21, R6 ;  /* 0x00000006ff15723e */ /* 0x000fe200020006ff */
[----:B------:R-:W-:Y:S02]  /*7510*/  HADD2.F32 R14, -RZ, R13.H0_H0 ;  /* 0x2000000dff0e7230 */ /* 0x000fe40000004100 */
[C---:B------:R-:W-:Y:S01]  /*7520*/  FFMA R207, R16.reuse, R207, R9 ;  /* 0x000000cf10cf7223 */ /* 0x040fe20000000009 */
[----:B------:R-:W-:Y:S02]  /*7530*/  HADD2.F32 R24, -RZ, R15.H0_H0 ;  /* 0x2000000fff187230 */ /* 0x000fe40000004100 */
[----:B------:R-:W-:Y:S01]  /*7540*/  FFMA R205, R16, R205, R5 ;  /* 0x000000cd10cd7223 */ /* 0x000fe20000000005 */
[----:B------:R-:W-:-:S02]  /*7550*/  HADD2.F32 R20, -RZ, R13.H1_H1 ;  /* 0x3000000dff147230 */ /* 0x000fc40000004100 */
[----:B------:R-:W-:Y:S01]  /*7560*/  FFMA R13, R16, R210, R9 ;  /* 0x000000d2100d7223 */ /* 0x000fe20000000009 */
[-C--:B------:R-:W-:Y:S01]  /*7570*/  FFMA R211, R14, R2.reuse, R211 ;  /* 0x000000020ed37223 */ /* 0x080fe200000000d3 */
[-C--:B------:R-:W-:Y:S01]  /*7580*/  FFMA R209, R24, R2.reuse, R209 ;  /* 0x0000000218d17223 */ /* 0x080fe200000000d1 */
[----:B------:R-:W-:Y:S02]  /*7590*/  HADD2.F32 R24, -RZ, R21.H0_H0 ;  /* 0x20000015ff187230 */ /* 0x000fe40000004100 */
[----:B------:R-:W-:Y:S01]  /*75a0*/  FFMA R14, R20, R2, R13 ;  /* 0x00000002140e7223 */ /* 0x000fe2000000000d */
[----:B------:R-:W-:Y:S02]  /*75b0*/  HADD2.F32 R20, -RZ, R15.H1_H1 ;  /* 0x3000000fff147230 */ /* 0x000fe40000004100 */
[C---:B------:R-:W-:Y:S01]  /*75c0*/  FFMA R15, R16.reuse, R206, R9 ;  /* 0x000000ce100f7223 */ /* 0x040fe20000000009 */
[----:B------:R-:W-:Y:S01]  /*75d0*/  HADD2.F32 R26, -RZ, R21.H1_H1 ;  /* 0x30000015ff1a7230 */ /* 0x000fe20000004100 */
[----:B------:R-:W-:Y:S01]  /*75e0*/  F2FP.F16.E4M3.UNPACK_B R21, R6.H1 ;  /* 0x00000006ff15723e */ /* 0x000fe200030006ff */
[----:B------:R-:W-:Y:S01]  /*75f0*/  FFMA R13, R16, R208, R5 ;  /* 0x000000d0100d7223 */ /* 0x000fe20000000005 */
[-C--:B------:R-:W-:Y:S01]  /*7600*/  FFMA R207, R24, R2.reuse, R207 ;  /* 0x0000000218cf7223 */ /* 0x080fe200000000cf */
[----:B------:R-:W-:Y:S01]  /*7610*/  FFMA R203, R16, R203, R9 ;  /* 0x000000cb10cb7223 */ /* 0x000fe20000000009 */
[----:B------:R-:W-:Y:S01]  /*7620*/  FFMA R24, R26, R2, R15 ;  /* 0x000000021a187223 */ /* 0x000fe2000000000f */
[----:B------:R-:W-:Y:S01]  /*7630*/  F2FP.F16.E4M3.UNPACK_B R15, R7 ;  /* 0x00000007ff0f723e */ /* 0x000fe200020006ff */
[----:B------:R-:W-:-:S02]  /*7640*/  HADD2.F32 R26, -RZ, R21.H0_H0 ;  /* 0x20000015ff1a7230 */ /* 0x000fc40000004100 */
[----:B------:R-:W-:Y:S01]  /*7650*/  FFMA R20, R20, R2, R13 ;  /* 0x0000000214147223 */ /* 0x000fe2000000000d */
[----:B------:R-:W-:Y:S02]  /*7660*/  HADD2.F32 R28, -RZ, R21.H1_H1 ;  /* 0x30000015ff1c7230 */ /* 0x000fe40000004100 */
[----:B------:R-:W-:Y:S01]  /*7670*/  FFMA R13, R16, R204, R5 ;  /* 0x000000cc100d7223 */ /* 0x000fe20000000005 */
[--C-:B------:R-:W-:Y:S01]  /*7680*/  HADD2.F32 R30, -RZ, R15.reuse.H0_H0 ;  /* 0x2000000fff1e7230 */ /* 0x100fe20000004100 */
[----:B------:R-:W-:Y:S01]  /*7690*/  F2FP.F16.E4M3.UNPACK_B R21, R7.H1 ;  /* 0x00000007ff15723e */ /* 0x000fe200030006ff */
[-C--:B------:R-:W-:Y:S01]  /*76a0*/  FFMA R205, R26, R2.reuse, R205 ;  /* 0x000000021acd7223 */ /* 0x080fe200000000cd */
[----:B------:R-:W-:Y:S01]  /*76b0*/  FFMA R26, R28, R2, R13 ;  /* 0x000000021c1a7223 */ /* 0x000fe2000000000d */
[----:B------:R-:W-:Y:S02]  /*76c0*/  HADD2.F32 R28, -RZ, R15.H1_H1 ;  /* 0x3000000fff1c7230 */ /* 0x000fe40000004100 */
[----:B------:R-:W-:Y:S01]  /*76d0*/  FFMA R13, R16, R202, R9 ;  /* 0x000000ca100d7223 */ /* 0x000fe20000000009 */
[----:B------:R-:W-:Y:S01]  /*76e0*/  FFMA R203, R30, R2, R203 ;  /* 0x000000021ecb7223 */ /* 0x000fe200000000cb */
[----:B------:R-:W-:-:S02]  /*76f0*/  HADD2.F32 R30, -RZ, R21.H0_H0 ;  /* 0x20000015ff1e7230 */ /* 0x000fc40000004100 */
[C-C-:B------:R-:W-:Y:S01]  /*7700*/  FFMA R201, R16.reuse, R201, R5.reuse ;  /* 0x000000c910c97223 */ /* 0x140fe20000000005 */
[----:B------:R-:W-:Y:S02]  /*7710*/  HADD2.F32 R32, -RZ, R21.H1_H1 ;  /* 0x30000015ff207230 */ /* 0x000fe40000004100 */
[----:B------:R-:W-:Y:S01]  /*7720*/  FFMA R15, R16, R200, R5 ;  /* 0x000000c8100f7223 */ /* 0x000fe20000000005 */
[----:B------:R-:W-:Y:S01]  /*7730*/  F2FP.F16.E4M3.UNPACK_B R21, R10 ;  /* 0x0000000aff15723e */ /* 0x000fe200020006ff */
[----:B------:R-:W-:Y:S01]  /*7740*/  FFMA R28, R28, R2, R13 ;  /* 0x000000021c1c7223 */ /* 0x000fe2000000000d */
[----:B------:R-:W-:Y:S01]  /*7750*/  F2FP.F16.E4M3.UNPACK_B R13, R10.H1 ;  /* 0x0000000aff0d723e */ /* 0x000fe200030006ff */
[-C--:B------:R-:W-:Y:S01]  /*7760*/  FFMA R201, R30, R2.reuse, R201 ;  /* 0x000000021ec97223 */ /* 0x080fe200000000c9 */
[----:B------:R-:W-:Y:S01]  /*7770*/  FFMA R30, R32, R2, R15 ;  /* 0x00000002201e7223 */ /* 0x000fe2000000000f */
[--C-:B------:R-:W-:Y:S02]  /*7780*/  HADD2.F32 R32, -RZ, R21.reuse.H0_H0 ;  /* 0x20000015ff207230 */ /* 0x100fe40000004100 */
[----:B------:R-:W-:Y:S01]  /*7790*/  FFMA R199, R16, R199, R9 ;  /* 0x000000c710c77223 */ /* 0x000fe20000000009 */
[----:B------:R-:W-:-:S02]  /*77a0*/  HADD2.F32 R34, -RZ, R21.H1_H1 ;  /* 0x30000015ff227230 */ /* 0x000fc40000004100 */
[C-C-:B------:R-:W-:Y:S01]  /*77b0*/  FFMA R197, R16.reuse, R197, R5.reuse ;  /* 0x000000c510c57223 */ /* 0x140fe20000000005 */
[--C-:B------:R-:W-:Y:S02]  /*77c0*/  HADD2.F32 R36, -RZ, R13.reuse.H0_H0 ;  /* 0x2000000dff247230 */ /* 0x100fe40000004100 */
[C---:B------:R-:W-:Y:S01]  /*77d0*/  FFMA R15, R16.reuse, R196, R5 ;  /* 0x000000c4100f7223 */ /* 0x040fe20000000005 */
[----:B------:R-:W-:Y:S02]  /*77e0*/  HADD2.F32 R38, -RZ, R13.H1_H1 ;  /* 0x3000000dff267230 */ /* 0x000fe40000004100 */
[----:B------:R-:W-:Y:S01]  /*77f0*/  FFMA R13, R16, R198, R9 ;  /* 0x000000c6100d7223 */ /* 0x000fe20000000009 */
[-C--:B------:R-:W-:Y:S01]  /*7800*/  FFMA R199, R32, R2.reuse, R199 ;  /* 0x0000000220c77223 */ /* 0x080fe200000000c7 */
[-C--:B------:R-:W-:Y:S01]  /*7810*/  FFMA R197, R36, R2.reuse, R197 ;  /* 0x0000000224c57223 */ /* 0x080fe200000000c5 */
[----:B------:R-:W-:Y:S01]  /*7820*/  F2FP.SATFINITE.E4M3.F32.PACK_AB_MERGE_C R211, R14, R211, RZ ;  /* 0x000000d30ed3723e */ /* 0x000fe200048070ff */
[-C--:B------:R-:W-:Y:S01]  /*7830*/  FFMA R32, R34, R2.reuse, R13 ;  /* 0x0000000222207223 */ /* 0x080fe2000000000d */
[----:B------:R-:W-:Y:S01]  /*7840*/  FFMA R34, R38, R2, R15 ;  /* 0x0000000226227223 */ /* 0x000fe2000000000f */
[----:B------:R-:W-:-:S02]  /*7850*/  F2FP.SATFINITE.E4M3.F32.PACK_AB_MERGE_C R209, R20, R209, RZ ;  /* 0x000000d114d1723e */ /* 0x000fc400048070ff */
[----:B------:R-:W-:Y:S02]  /*7860*/  F2FP.SATFINITE.E4M3.F32.PACK_AB_MERGE_C R207, R24, R207, RZ ;  /* 0x000000cf18cf723e */ /* 0x000fe400048070ff */
[----:B------:R-:W-:Y:S02]  /*7870*/  F2FP.SATFINITE.E4M3.F32.PACK_AB_MERGE_C R205, R26, R205, RZ ;  /* 0x000000cd1acd723e */ /* 0x000fe400048070ff */
[----:B------:R-:W-:Y:S02]  /*7880*/  F2FP.SATFINITE.E4M3.F32.PACK_AB_MERGE_C R203, R28, R203, RZ ;  /* 0x000000cb1ccb723e */ /* 0x000fe400048070ff */
[----:B------:R-:W-:Y:S02]  /*7890*/  F2FP.SATFINITE.E4M3.F32.PACK_AB_MERGE_C R201, R30, R201, RZ ;  /* 0x000000c91ec9723e */ /* 0x000fe400048070ff */
[----:B------:R-:W-:Y:S02]  /*78a0*/  F2FP.SATFINITE.E4M3.F32.PACK_AB_MERGE_C R199, R32, R199, RZ ;  /* 0x000000c720c7723e */ /* 0x000fe400048070ff */
[----:B------:R-:W-:Y:S01]  /*78b0*/  F2FP.SATFINITE.E4M3.F32.PACK_AB_MERGE_C R197, R34, R197, RZ ;  /* 0x000000c522c5723e */ /* 0x000fe200048070ff */
[----:B------:R-:W-:Y:S06]  /*78c0*/  @P0 BRA `(.L_x_71) ;  /* 0x0000000000040947 */ /* 0x000fec0003800000 */
[----:B------:R-:W-:-:S04]  /*78d0*/  DEPBAR.LE SB0, 0x1 ;  /* 0x000080400000791a */ /* 0x000fc80000000000 */
.L_x_71:
[----:B------:R-:W-:Y:S05]  /*78e0*/  WARPSYNC.ALL ;  /* 0x0000000000007948 */ /* 0x000fea0003800000 */
[----:B------:R-:W-:Y:S06]  /*78f0*/  BAR.SYNC.DEFER_BLOCKING 0x1, 0x100 ;  /* 0x0044000000007b1d */ /* 0x000fec0000010000 */
        /* <DEDUP_REMOVED lines=19> */
[----:B------:R-:W-:Y:S02]  /*7a30*/  UIADD3 UR4, UR49, 0x5100, URZ ;  /* 0x0000510031047890 */ /* 0x000fe4000fffe03f */
[----:B------:R-:W-:Y:S01]  /*7a40*/  UIADD3.X UR9, URZ, UR59, URZ, UP0, !UPT ;  /* 0x0000003b3f097290 */ /* 0x000fe200087fe43f */
[----:B------:R-:W-:Y:S01]  /*7a50*/  UMOV UR6, UR42 ;  /* 0x0000002a00067c82 */ /* 0x000fe20008000000 */
[----:B------:R-:W-:-:S07]  /*7a60*/  UMOV UR7, UR43 ;  /* 0x0000002b00077c82 */ /* 0x000fce0008000000 */
[----:B------:R1:W-:Y:S02]  /*7a70*/  UTMASTG.3D [UR4], [UR8] ;  /* 0x00000004080073b5 */ /* 0x0003e40008010000 */
[----:B-1----:R0:W-:Y:S02]  /*7a80*/  UTMACMDFLUSH ;  /* 0x00000000000079b7 */ /* 0x0021e40000000000 */
.L_x_73:
[----:B------:R-:W-:Y:S05]  /*7a90*/  BSYNC B0 ;  /* 0x0000000000007941 */ /* 0x000fea0003800000 */
.L_x_72:
[----:B------:R-:W3:Y:S04]  /*7aa0*/  LDL R20, [R1+0xb4] ;  /* 0x0000b40001147983 */ /* 0x000ee80000100800 */
[----:B------:R-:W4:Y:S01]  /*7ab0*/  LDL R15, [R1+0xb8] ;  /* 0x0000b800010f7983 */ /* 0x000f220000100800 */
[----:B------:R-:W-:Y:S01]  /*7ac0*/  BSSY B0, `(.L_x_74) ;  /* 0x0000036000007945 */ /* 0x000fe20003800000 */
[----:B---3--:R-:W-:Y:S01]  /*7ad0*/  MOV R14, R20 ;  /* 0x00000014000e7202 */ /* 0x008fe20000000f00 */
[----:B----4-:R-:W-:Y:S02]  /*7ae0*/  IMAD.MOV.U32 R13, RZ, RZ, R15 ;  /* 0x000000ffff0d7224 */ /* 0x010fe400078e000f */
[----:B------:R-:W-:Y:S05]  /*7af0*/  @!P1 BRA `(.L_x_75) ;  /* 0x0000000000c89947 */ /* 0x000fea0003800000 */
[----:B------:R-:W-:-:S04]  /*7b00*/  MOV R13, UR54 ;  /* 0x00000036000d7c02 */ /* 0x000fc80008000f00 */
[----:B------:R-:W-:-:S13]  /*7b10*/  ISETP.NE.AND P2, PT, R13, 0x3, PT ;  /* 0x000000030d00780c */ /* 0x000fda0003f45270 */
[----:B------:R-:W-:Y:S05]  /*7b20*/  @!P2 BRA `(.L_x_76) ;  /* 0x000000000004a947 */ /* 0x000fea0003800000 */
[----:B------:R-:W-:Y:S01]  /*7b30*/  BPT.TRAP 0x1 ;  /* 0x000000040000795c */ /* 0x000fe20000300000 */
.L_x_76:
[----:B------:R-:W-:Y:S01]  /*7b40*/  LEA R20, R20, UR49, 0x3 ;  /* 0x0000003114147c11 */ /* 0x000fe2000f8e18ff */
[----:B------:R-:W-:Y:S01]  /*7b50*/  BSSY B1, `(.L_x_77) ;  /* 0x0000004000017945 */ /* 0x000fe20003800000 */
[----:B------:R-:W-:-:S04]  /*7b60*/  SHF.L.U32 R13, R15, 0x1f, RZ ;  /* 0x0000001f0f0d7819 */ /* 0x000fc800000006ff */
[----:B------:R-:W1:Y:S02]  /*7b70*/  SYNCS.PHASECHK.TRANS64.TRYWAIT P4, [R20+URZ+0x80], R13 ;  /* 0x0000800d140075a7 */ /* 0x000e64000808017f */
[----:B-1----:R-:W-:Y:S05]  /*7b80*/  @!P4 BRA `(.L_x_78) ;  /* 0x0000007400a4c947 */ /* 0x002fea0003800000 */
.L_x_245:
[----:B------:R-:W-:Y:S05]  /*7b90*/  BSYNC B1 ;  /* 0x0000000000017941 */ /* 0x000fea0003800000 */
.L_x_77:
[----:B------:R-:W-:Y:S04]  /*7ba0*/  BSSY B1, `(.L_x_79) ;  /* 0x0000012000017945 */ /* 0x000fe80003800000 */
[----:B------:R-:W-:Y:S05]  /*7bb0*/  @P3 BRA `(.L_x_80) ;  /* 0x0000000000403947 */ /* 0x000fea0003800000 */
[----:B------:R-:W3:Y:S02]  /*7bc0*/  LDL R14, [R1+0xb4] ;  /* 0x0000b400010e7983 */ /* 0x000ee40000100800 */
[----:B---3--:R-:W-:-:S05]  /*7bd0*/  IMAD R24, R14, 0x1000, R8 ;  /* 0x000010000e187824 */ /* 0x008fca00078e0208 */
[----:B------:R-:W-:Y:S01]  /*7be0*/  IADD3 R4, R24, UR49, RZ ;  /* 0x0000003118047c10 */ /* 0x000fe2000fffe0ff */
[----:B------:R-:W-:Y:S04]  /*7bf0*/  LDS.U16 R7, [R24+UR49+0x100] ;  /* 0x0001003118077984 */ /* 0x000fe80008000400 */
[----:B------:R-:W-:Y:S01]  /*7c00*/  IMAD.IADD R25, R4, 0x1, R11 ;  /* 0x0000000104197824 */ /* 0x000fe200078e020b */
[----:B------:R-:W-:Y:S04]  /*7c10*/  LDS.U16 R6, [R24+UR49+0x208] ;  /* 0x0002083118067984 */ /* 0x000fe80008000400 */
[----:B------:R-:W3:Y:S04]  /*7c20*/  LDS.U16 R4, [R24+UR49+0x200] ;  /* 0x0002003118047984 */ /* 0x000ee80008000400 */
[----:B------:R-:W-:Y:S04]  /*7c30*/  LDS.U16 R10, [R25+0x200] ;  /* 0x00020000190a7984 */ /* 0x000fe80000000400 */
[----:B------:R-:W4:Y:S04]  /*7c40*/  LDS.U16 R15, [R25+0x100] ;  /* 0x00010000190f7984 */ /* 0x000f280000000400 */
[----:B-1----:R-:W1:Y:S04]  /*7c50*/  LDS.U16 R13, [R24+UR49+0x108] ;  /* 0x00010831180d7984 */ /* 0x002e680008000400 */
[----:B------:R-:W-:Y:S04]  /*7c60*/  LDS.U16 R14, [R25+0x208] ;  /* 0x00020800190e7984 */ /* 0x000fe80000000400 */
[----:B------:R-:W5:Y:S01]  /*7c70*/  LDS.U16 R21, [R25+0x108] ;  /* 0x0001080019157984 */ /* 0x000f620000000400 */
[----:B---3--:R-:W-:-:S02]  /*7c80*/  PRMT R4, R7, 0x5410, R4 ;  /* 0x0000541007047816 */ /* 0x008fc40000000004 */
[----:B----4-:R-:W-:Y:S02]  /*7c90*/  PRMT R7, R15, 0x5410, R10 ;  /* 0x000054100f077816 */ /* 0x010fe4000000000a */
[----:B-1----:R-:W-:Y:S02]  /*7ca0*/  PRMT R6, R13, 0x5410, R6 ;  /* 0x000054100d067816 */ /* 0x002fe40000000006 */
[----:B-----5:R-:W-:-:S07]  /*7cb0*/  PRMT R10, R21, 0x5410, R14 ;  /* 0x00005410150a7816 */ /* 0x020fce000000000e */
.L_x_80:
[----:B------:R-:W-:Y:S05]  /*7cc0*/  BSYNC B1 ;  /* 0x0000000000017941 */ /* 0x000fea0003800000 */
.L_x_79:
        /* <DEDUP_REMOVED lines=8> */
.L_x_81:
[----:B------:R-:W4:Y:S04]  /*7d50*/  LDL.LU R21, [R1+0xb4] ;  /* 0x0000b40001157983 */ /* 0x000f280000300800 */
[----:B------:R-:W5:Y:S01]  /*7d60*/  LDL.LU R15, [R1+0xb8] ;  /* 0x0000b800010f7983 */ /* 0x000f620000300800 */
[----:B-1----:R-:W-:Y:S01]  /*7d70*/  IADD3 R13, R20, 0xa0, RZ ;  /* 0x000000a0140d7810 */ /* 0x002fe20007ffe0ff */
[----:B------:R-:W1:Y:S03]  /*7d80*/  S2R R14, SR_CgaCtaId ;  /* 0x00000000000e7919 */ /* 0x000e660000008800 */
[----:B-1----:R-:W-:-:S04]  /*7d90*/  PRMT R13, R14, 0x654, R13 ;  /* 0x000006540e0d7816 */ /* 0x002fc8000000000d */
[----:B---3--:R1:W-:Y:S01]  /*7da0*/  SYNCS.ARRIVE.TRANS64.RED.A1T0 RZ, [R13+URZ], RZ ;  /* 0x000000ff0dff79a7 */ /* 0x0083e2000810043f */
[----:B----4-:R-:W-:-:S05]  /*7db0*/  VIADD R14, R21, 0x1 ;  /* 0x00000001150e7836 */ /* 0x010fca0000000000 */
[----:B------:R-:W-:-:S04]  /*7dc0*/  ISETP.NE.AND P2, PT, R14, 0x4, PT ;  /* 0x000000040e00780c */ /* 0x000fc80003f45270 */
[----:B-1----:R-:W-:Y:S02]  /*7dd0*/  SEL R13, RZ, 0x1, P2 ;  /* 0x00000001ff0d7807 */ /* 0x002fe40001000000 */
[----:B------:R-:W-:Y:S02]  /*7de0*/  SEL R14, R14, RZ, P2 ;  /* 0x000000ff0e0e7207 */ /* 0x000fe40001000000 */
[----:B-----5:R-:W-:-:S03]  /*7df0*/  LOP3.LUT R13, R15, R13, RZ, 0x3c, !PT ;  /* 0x0000000d0f0d7212 */ /* 0x020fc600078e3cff */
[----:B------:R1:W-:Y:S04]  /*7e00*/  STL [R1+0xb4], R14 ;  /* 0x0000b40e01007387 */ /* 0x0003e80000100800 */
[----:B------:R1:W-:Y:S02]  /*7e10*/  STL [R1+0xb8], R13 ;  /* 0x0000b80d01007387 */ /* 0x0003e40000100800 */
.L_x_75:
[----:B------:R-:W-:Y:S05]  /*7e20*/  BSYNC B0 ;  /* 0x0000000000007941 */ /* 0x000fea0003800000 */
.L_x_74:
[-C--:B------:R-:W-:Y:S01]  /*7e30*/  F2FP.F16.E4M3.UNPACK_B R15, R4.reuse ;  /* 0x00000004ff0f723e */ /* 0x080fe200020006ff */
        /* <DEDUP_REMOVED lines=65> */
.L_x_82:
        /* <DEDUP_REMOVED lines=16> */
[----:B----4-:R-:W4:Y:S02]  /*8350*/  FENCE.VIEW.ASYNC.S ;  /* 0x00000000000073c6 */ /* 0x010f240000000000 */
[----:B----4-:R-:W-:Y:S06]  /*8360*/  BAR.SYNC.DEFER_BLOCKING 0x1, 0x100 ;  /* 0x0044000000007b1d */ /* 0x010fec0000010000 */
[----:B---3--:R-:W-:Y:S05]  /*8370*/  @P0 BRA `(.L_x_84) ;  /* 0x0000000000200947 */ /* 0x008fea0003800000 */
[----:B------:R-:W-:Y:S02]  /*8380*/  UIADD3 UR8, UP0, UR58, 0x4f0, URZ ;  /* 0x000004f03a087890 */ /* 0x000fe4000ff1e03f */
[----:B------:R-:W-:Y:S02]  /*8390*/  UIADD3 UR5, UR41, 0x40, URZ ;  /* 0x0000004029057890 */ /* 0x000fe4000fffe03f */
[----:B------:R-:W-:Y:S02]  /*83a0*/  UIADD3 UR4, UR49, 0x4100, URZ ;  /* 0x0000410031047890 */ /* 0x000fe4000fffe03f */
[----:B------:R-:W-:Y:S01]  /*83b0*/  UIADD3.X UR9, URZ, UR59, URZ, UP0, !UPT ;  /* 0x0000003b3f097290 */ /* 0x000fe200087fe43f */
[----:B------:R-:W-:Y:S01]  /*83c0*/  UMOV UR6, UR42 ;  /* 0x0000002a00067c82 */ /* 0x000fe20008000000 */
[----:B------:R-:W-:-:S07]  /*83d0*/  UMOV UR7, UR43 ;  /* 0x0000002b00077c82 */ /* 0x000fce0008000000 */
[----:B------:R3:W-:Y:S02]  /*83e0*/  UTMASTG.3D [UR4], [UR8] ;  /* 0x00000004080073b5 */ /* 0x0007e40008010000 */
[----:B---3--:R0:W-:Y:S02]  /*83f0*/  UTMACMDFLUSH ;  /* 0x00000000000079b7 */ /* 0x0081e40000000000 */
.L_x_84:
[----:B------:R-:W-:Y:S05]  /*8400*/  BSYNC B0 ;  /* 0x0000000000007941 */ /* 0x000fea0003800000 */
.L_x_83:
[----:B------:R-:W-:Y:S04]  /*8410*/  BSSY B0, `(.L_x_85) ;  /* 0x000003c000007945 */ /* 0x000fe80003800000 */
[----:B------:R-:W-:Y:S05]  /*8420*/  @!P1 BRA `(.L_x_86) ;  /* 0x0000000000e89947 */ /* 0x000fea0003800000 */
[----:B------:R-:W-:-:S04]  /*8430*/  MOV R15, UR54 ;  /* 0x00000036000f7c02 */ /* 0x000fc80008000f00 */
[----:B------:R-:W-:-:S13]  /*8440*/  ISETP.NE.AND P2, PT, R15, 0x3, PT ;  /* 0x000000030f00780c */ /* 0x000fda0003f45270 */
[----:B------:R-:W-:Y:S05]  /*8450*/  @!P2 BRA `(.L_x_87) ;  /* 0x000000000004a947 */ /* 0x000fea0003800000 */
[----:B------:R-:W-:Y:S01]  /*8460*/  BPT.TRAP 0x1 ;  /* 0x000000040000795c */ /* 0x000fe20000300000 */
.L_x_87:
[----:B------:R-:W3:Y:S04]  /*8470*/  LDL R20, [R1+0xb8] ;  /* 0x0000b80001147983 */ /* 0x000ee80000100800 */
[----:B------:R-:W4:Y:S01]  /*8480*/  LDL R15, [R1+0xb4] ;  /* 0x0000b400010f7983 */ /* 0x000f220000100800 */
[----:B------:R-:W-:Y:S01]  /*8490*/  BSSY B1, `(.L_x_88) ;  /* 0x0000005000017945 */ /* 0x000fe20003800000 */
[----:B---3--:R-:W-:Y:S02]  /*84a0*/  SHF.L.U32 R20, R20, 0x1f, RZ ;  /* 0x0000001f14147819 */ /* 0x008fe400000006ff */
[----:B----4-:R-:W-:-:S04]  /*84b0*/  LEA R15, R15, UR49, 0x3 ;  /* 0x000000310f0f7c11 */ /* 0x010fc8000f8e18ff */
[----:B------:R-:W3:Y:S02]  /*84c0*/  SYNCS.PHASECHK.TRANS64.TRYWAIT P4, [R15+URZ+0x80], R20 ;  /* 0x000080140f0075a7 */ /* 0x000ee4000808017f */
[----:B---3--:R-:W-:Y:S05]  /*84d0*/  @!P4 BRA `(.L_x_89) ;  /* 0x0000006c0064c947 */ /* 0x008fea0003800000 */
.L_x_246:
[----:B------:R-:W-:Y:S05]  /*84e0*/  BSYNC B1 ;  /* 0x0000000000017941 */ /* 0x000fea0003800000 */
.L_x_88:
[----:B------:R-:W-:Y:S04]  /*84f0*/  BSSY B1, `(.L_x_90) ;  /* 0x0000012000017945 */ /* 0x000fe80003800000 */
[----:B------:R-:W-:Y:S05]  /*8500*/  @P3 BRA `(.L_x_91) ;  /* 0x0000000000403947 */ /* 0x000fea0003800000 */
[----:B------:R-:W4:Y:S02]  /*8510*/  LDL R21, [R1+0xb4] ;  /* 0x0000b40001157983 */ /* 0x000f240000100800 */
[----:B----4-:R-:W-:-:S05]  /*8520*/  IMAD R24, R21, 0x1000, R8 ;  /* 0x0000100015187824 */ /* 0x010fca00078e0208 */
[----:B------:R-:W-:Y:S01]  /*8530*/  IADD3 R4, R24, UR49, RZ ;  /* 0x0000003118047c10 */ /* 0x000fe2000fffe0ff */
[----:B------:R-:W-:Y:S04]  /*8540*/  LDS.U16 R7, [R24+UR49+0x100] ;  /* 0x0001003118077984 */ /* 0x000fe80008000400 */
[----:B------:R-:W-:Y:S01]  /*8550*/  IMAD.IADD R26, R4, 0x1, R11 ;  /* 0x00000001041a7824 */ /* 0x000fe200078e020b */
[----:B------:R-:W-:Y:S04]  /*8560*/  LDS.U16 R6, [R24+UR49+0x208] ;  /* 0x0002083118067984 */ /* 0x000fe80008000400 */
[----:B------:R-:W4:Y:S04]  /*8570*/  LDS.U16 R4, [R24+UR49+0x200] ;  /* 0x0002003118047984 */ /* 0x000f280008000400 */
[----:B------:R-:W-:Y:S04]  /*8580*/  LDS.U16 R10, [R26+0x200] ;  /* 0x000200001a0a7984 */ /* 0x000fe80000000400 */
[----:B------:R-:W5:Y:S04]  /*8590*/  LDS.U16 R21, [R26+0x100] ;  /* 0x000100001a157984 */ /* 0x000f680000000400 */
[----:B---3--:R-:W3:Y:S04]  /*85a0*/  LDS.U16 R15, [R24+UR49+0x108] ;  /* 0x00010831180f7984 */ /* 0x008ee80008000400 */
[----:B------:R-:W-:Y:S04]  /*85b0*/  LDS.U16 R20, [R26+0x208] ;  /* 0x000208001a147984 */ /* 0x000fe80000000400 */
[----:B------:R-:W1:Y:S01]  /*85c0*/  LDS.U16 R25, [R26+0x108] ;  /* 0x000108001a197984 */ /* 0x000e620000000400 */
[----:B----4-:R-:W-:-:S02]  /*85d0*/  PRMT R4, R7, 0x5410, R4 ;  /* 0x0000541007047816 */ /* 0x010fc40000000004 */
[----:B-----5:R-:W-:Y:S02]  /*85e0*/  PRMT R7, R21, 0x5410, R10 ;  /* 0x0000541015077816 */ /* 0x020fe4000000000a */
[----:B---3--:R-:W-:Y:S02]  /*85f0*/  PRMT R6, R15, 0x5410, R6 ;  /* 0x000054100f067816 */ /* 0x008fe40000000006 */
[----:B-1----:R-:W-:-:S07]  /*8600*/  PRMT R10, R25, 0x5410, R20 ;  /* 0x00005410190a7816 */ /* 0x002fce0000000014 */
.L_x_91:
[----:B------:R-:W-:Y:S05]  /*8610*/  BSYNC B1 ;  /* 0x0000000000017941 */ /* 0x000fea0003800000 */
.L_x_90:
[----:B------:R-:W-:Y:S01]  /*8620*/  @!PT LDS RZ, [RZ] ;  /* 0x00000000fffff984 */ /* 0x000fe20000000800 */
[----:B------:R-:W-:Y:S01]  /*8630*/  @!PT LDS RZ, [RZ] ;  /* 0x00000000fffff984 */ /* 0x000fe20000000800 */
[----:B------:R-:W-:Y:S01]  /*8640*/  @!PT LDS RZ, [RZ] ;  /* 0x00000000fffff984 */ /* 0x000fe20000000800 */
[----:B------:R-:W-:Y:S01]  /*8650*/  @!PT LDS RZ, [RZ] ;  /* 0x00000000fffff984 */ /* 0x000fe20000000800 */
[----:B------:R4:W-:Y:S06]  /*8660*/  MEMBAR.ALL.CTA ;  /* 0x0000000000007992 */ /* 0x0009ec0000008000 */
[----:B----4-:R-:W4:Y:S01]  /*8670*/  FENCE.VIEW.ASYNC.S ;  /* 0x00000000000073c6 */ /* 0x010f220000000000 */
[----:B------:R-:W-:Y:S05]  /*8680*/  @!P2 BRA `(.L_x_92) ;  /* 0x000000000004a947 */ /* 0x000fea0003800000 */
[----:B------:R-:W-:Y:S01]  /*8690*/  BPT.TRAP 0x1 ;  /* 0x000000040000795c */ /* 0x000fe20000300000 */
.L_x_92:
[----:B------:R-:W5:Y:S04]  /*86a0*/  LDL.LU R21, [R1+0xb4] ;  /* 0x0000b40001157983 */ /* 0x000f680000300800 */
[----:B------:R-:W2:Y:S01]  /*86b0*/  LDL.LU R24, [R1+0xb8] ;  /* 0x0000b80001187983 */ /* 0x000ea20000300800 */
[C---:B---3--:R-:W-:Y:S01]  /*86c0*/  LEA R15, R14.reuse, UR49, 0x3 ;  /* 0x000000310e0f7c11 */ /* 0x048fe2000f8e18ff */
[----:B-1----:R-:W-:Y:S01]  /*86d0*/  VIADD R14, R14, 0x1 ;  /* 0x000000010e0e7836 */ /* 0x002fe20000000000 */
[----:B------:R-:W1:Y:S02]  /*86e0*/  S2R R20, SR_CgaCtaId ;  /* 0x0000000000147919 */ /* 0x000e640000008800 */
[----:B------:R-:W-:Y:S02]  /*86f0*/  IADD3 R15, R15, 0xa0, RZ ;  /* 0x000000a00f0f7810 */ /* 0x000fe40007ffe0ff */
[----:B------:R-:W-:-:S04]  /*8700*/  ISETP.NE.AND P2, PT, R14, 0x4, PT ;  /* 0x000000040e00780c */ /* 0x000fc80003f45270 */
[----:B------:R-:W-:Y:S02]  /*8710*/  SEL R14, R14, RZ, P2 ;  /* 0x000000ff0e0e7207 */ /* 0x000fe40001000000 */
[----:B-1----:R-:W-:Y:S02]  /*8720*/  PRMT R15, R20, 0x654, R15 ;  /* 0x00000654140f7816 */ /* 0x002fe4000000000f */
[----:B------:R-:W-:Y:S02]  /*8730*/  SEL R20, RZ, 0x1, P2 ;  /* 0x00000001ff147807 */ /* 0x000fe40001000000 */
[----:B----4-:R5:W-:Y:S02]  /*8740*/  SYNCS.ARRIVE.TRANS64.RED.A1T0 RZ, [R15+URZ], RZ ;  /* 0x000000ff0fff79a7 */ /* 0x010be4000810043f */
[----:B------:R-:W-:Y:S02]  /*8750*/  LOP3.LUT R13, R13, R20, RZ, 0x3c, !PT ;  /* 0x000000140d0d7212 */ /* 0x000fe400078e3cff */
[----:B-----5:R-:W-:-:S04]  /*8760*/  IADD3 R15, R21, 0x1, RZ ;  /* 0x00000001150f7810 */ /* 0x020fc80007ffe0ff */
[----:B------:R-:W-:-:S04]  /*8770*/  ISETP.NE.AND P4, PT, R15, 0x4, PT ;  /* 0x000000040f00780c */ /* 0x000fc80003f85270 */
[----:B------:R-:W-:Y:S02]  /*8780*/  SEL R21, RZ, 0x1, P4 ;  /* 0x00000001ff157807 */ /* 0x000fe40002000000 */
[----:B------:R-:W-:Y:S02]  /*8790*/  SEL R15, R15, RZ, P4 ;  /* 0x000000ff0f0f7207 */ /* 0x000fe40002000000 */
[----:B--2---:R-:W-:-:S03]  /*87a0*/  LOP3.LUT R24, R24, R21, RZ, 0x3c, !PT ;  /* 0x0000001518187212 */ /* 0x004fc600078e3cff */
[----:B------:R3:W-:Y:S04]  /*87b0*/  STL [R1+0xb4], R15 ;  /* 0x0000b40f01007387 */ /* 0x0007e80000100800 */
[----:B------:R3:W-:Y:S02]  /*87c0*/  STL [R1+0xb8], R24 ;  /* 0x0000b81801007387 */ /* 0x0007e40000100800 */
.L_x_86:
[----:B------:R-:W-:Y:S05]  /*87d0*/  BSYNC B0 ;  /* 0x0000000000007941 */ /* 0x000fea0003800000 */
.L_x_85:
[-C--:B---3--:R-:W-:Y:S01]  /*87e0*/  F2FP.F16.E4M3.UNPACK_B R15, R4.reuse ;  /* 0x00000004ff0f723e */ /* 0x088fe200020006ff */
        /* <DEDUP_REMOVED lines=65> */
.L_x_93:
        /* <DEDUP_REMOVED lines=27> */
.L_x_95:
[----:B------:R-:W-:Y:S05]  /*8db0*/  BSYNC B0 ;  /* 0x0000000000007941 */ /* 0x000fea0003800000 */
.L_x_94:
[----:B------:R-:W-:Y:S04]  /*8dc0*/  BSSY B0, `(.L_x_96) ;  /* 0x000003c000007945 */ /* 0x000fe80003800000 */
[----:B------:R-:W-:Y:S05]  /*8dd0*/  @!P1 BRA `(.L_x_97) ;  /* 0x0000000000e89947 */ /* 0x000fea0003800000 */
[----:B------:R-:W-:-:S05]  /*8de0*/  IMAD.U32 R15, RZ, RZ, UR54 ;  /* 0x00000036ff0f7e24 */ /* 0x000fca000f8e00ff */
[----:B------:R-:W-:-:S13]  /*8df0*/  ISETP.NE.AND P2, PT, R15, 0x3, PT ;  /* 0x000000030f00780c */ /* 0x000fda0003f45270 */
[----:B------:R-:W-:Y:S05]  /*8e00*/  @!P2 BRA `(.L_x_98) ;  /* 0x000000000004a947 */ /* 0x000fea0003800000 */
[----:B------:R-:W-:Y:S01]  /*8e10*/  BPT.TRAP 0x1 ;  /* 0x000000040000795c */ /* 0x000fe20000300000 */
.L_x_98:
[----:B------:R-:W3:Y:S04]  /*8e20*/  LDL R20, [R1+0xb8] ;  /* 0x0000b80001147983 */ /* 0x000ee80000100800 */
[----:B------:R-:W4:Y:S01]  /*8e30*/  LDL R15, [R1+0xb4] ;  /* 0x0000b400010f7983 */ /* 0x000f220000100800 */
[----:B------:R-:W-:Y:S01]  /*8e40*/  BSSY B1, `(.L_x_99) ;  /* 0x0000005000017945 */ /* 0x000fe20003800000 */
[----:B---3--:R-:W-:Y:S02]  /*8e50*/  SHF.L.U32 R20, R20, 0x1f, RZ ;  /* 0x0000001f14147819 */ /* 0x008fe400000006ff */
[----:B----4-:R-:W-:-:S04]  /*8e60*/  LEA R15, R15, UR49, 0x3 ;  /* 0x000000310f0f7c11 */ /* 0x010fc8000f8e18ff */
[----:B------:R-:W3:Y:S02]  /*8e70*/  SYNCS.PHASECHK.TRANS64.TRYWAIT P4, [R15+URZ+0x80], R20 ;  /* 0x000080140f0075a7 */ /* 0x000ee4000808017f */
[----:B---3--:R-:W-:Y:S05]  /*8e80*/  @!P4 BRA `(.L_x_100) ;  /* 0x00000064000cc947 */ /* 0x008fea0003800000 */
.L_x_247:
[----:B------:R-:W-:Y:S05]  /*8e90*/  BSYNC B1 ;  /* 0x0000000000017941 */ /* 0x000fea0003800000 */
.L_x_99:
[----:B------:R-:W-:Y:S04]  /*8ea0*/  BSSY B1, `(.L_x_101) ;  /* 0x0000012000017945 */ /* 0x000fe80003800000 */
[----:B------:R-:W-:Y:S05]  /*8eb0*/  @P3 BRA `(.L_x_102) ;  /* 0x0000000000403947 */ /* 0x000fea0003800000 */
[----:B------:R-:W4:Y:S02]  /*8ec0*/  LDL R21, [R1+0xb4] ;  /* 0x0000b40001157983 */ /* 0x000f240000100800 */
[----:B----4-:R-:W-:-:S05]  /*8ed0*/  LEA R24, R21, R8, 0xc ;  /* 0x0000000815187211 */ /* 0x010fca00078e60ff */
[----:B------:R-:W-:Y:S01]  /*8ee0*/  VIADD R4, R24, UR49 ;  /* 0x0000003118047c36 */ /* 0x000fe20008000000 */
[----:B------:R-:W-:Y:S04]  /*8ef0*/  LDS.U16 R7, [R24+UR49+0x100] ;  /* 0x0001003118077984 */ /* 0x000fe80008000400 */
[----:B------:R-:W-:Y:S01]  /*8f00*/  IADD3 R26, R4, R11, RZ ;  /* 0x0000000b041a7210 */ /* 0x000fe20007ffe0ff */
        /* <DEDUP_REMOVED lines=11> */
.L_x_102:
[----:B------:R-:W-:Y:S05]  /*8fc0*/  BSYNC B1 ;  /* 0x0000000000017941 */ /* 0x000fea0003800000 */
.L_x_101:
        /* <DEDUP_REMOVED lines=8> */
.L_x_103:
[----:B------:R-:W5:Y:S04]  /*9050*/  LDL.LU R21, [R1+0xb4] ;  /* 0x0000b40001157983 */ /* 0x000f680000300800 */
[----:B------:R-:W2:Y:S01]  /*9060*/  LDL.LU R24, [R1+0xb8] ;  /* 0x0000b80001187983 */ /* 0x000ea20000300800 */
[C---:B---3--:R-:W-:Y:S02]  /*9070*/  LEA R15, R14.reuse, UR49, 0x3 ;  /* 0x000000310e0f7c11 */ /* 0x048fe4000f8e18ff */
[----:B-1----:R-:W-:Y:S01]  /*9080*/  IADD3 R14, R14, 0x1, RZ ;  /* 0x000000010e0e7810 */ /* 0x002fe20007ffe0ff */
[----:B------:R-:W1:Y:S02]  /*9090*/  S2R R20, SR_CgaCtaId ;  /* 0x0000000000147919 */ /* 0x000e640000008800 */
[----:B------:R-:W-:Y:S01]  /*90a0*/  VIADD R15, R15, 0xa0 ;  /* 0x000000a00f0f7836 */ /* 0x000fe20000000000 */
[----:B------:R-:W-:-:S04]  /*90b0*/  ISETP.NE.AND P2, PT, R14, 0x4, PT ;  /* 0x000000040e00780c */ /* 0x000fc80003f45270 */
[----:B------:R-:W-:Y:S02]  /*90c0*/  SEL R14, R14, RZ, P2 ;  /* 0x000000ff0e0e7207 */ /* 0x000fe40001000000 */
[----:B-1----:R-:W-:Y:S02]  /*90d0*/  PRMT R15, R20, 0x654, R15 ;  /* 0x00000654140f7816 */ /* 0x002fe4000000000f */
[----:B------:R-:W-:Y:S02]  /*90e0*/  SEL R20, RZ, 0x1, P2 ;  /* 0x00000001ff147807 */ /* 0x000fe40001000000 */
[----:B----4-:R5:W-:Y:S02]  /*90f0*/  SYNCS.ARRIVE.TRANS64.RED.A1T0 RZ, [R15+URZ], RZ ;  /* 0x000000ff0fff79a7 */ /* 0x010be4000810043f */
[----:B------:R-:W-:Y:S01]  /*9100*/  LOP3.LUT R13, R13, R20, RZ, 0x3c, !PT ;  /* 0x000000140d0d7212 */ /* 0x000fe200078e3cff */
[----:B-----5:R-:W-:-:S05]  /*9110*/  VIADD R15, R21, 0x1 ;  /* 0x00000001150f7836 */ /* 0x020fca0000000000 */
[----:B------:R-:W-:-:S04]  /*9120*/  ISETP.NE.AND P4, PT, R15, 0x4, PT ;  /* 0x000000040f00780c */ /* 0x000fc80003f85270 */
[----:B------:R-:W-:Y:S02]  /*9130*/  SEL R21, RZ, 0x1, P4 ;  /* 0x00000001ff157807 */ /* 0x000fe40002000000 */
[----:B------:R-:W-:Y:S02]  /*9140*/  SEL R15, R15, RZ, P4 ;  /* 0x000000ff0f0f7207 */ /* 0x000fe40002000000 */
[----:B--2---:R-:W-:-:S03]  /*9150*/  LOP3.LUT R24, R24, R21, RZ, 0x3c, !PT ;  /* 0x0000001518187212 */ /* 0x004fc600078e3cff */
[----:B------:R3:W-:Y:S04]  /*9160*/  STL [R1+0xb4], R15 ;  /* 0x0000b40f01007387 */ /* 0x0007e80000100800 */
[----:B------:R3:W-:Y:S02]  /*9170*/  STL [R1+0xb8], R24 ;  /* 0x0000b81801007387 */ /* 0x0007e40000100800 */
.L_x_97:
[----:B------:R-:W-:Y:S05]  /*9180*/  BSYNC B0 ;  /* 0x0000000000007941 */ /* 0x000fea0003800000 */
.L_x_96:
        /* <DEDUP_REMOVED lines=28> */
[--C-:B------:R-:W-:Y:S02]  /*9350*/  HADD2.F32 R32, -RZ, R21.reuse.H0_H0 ;  /* 0x20000015ff207230 */ /* 0x100fe40000004100 */
[-C--:B------:R-:W-:Y:S01]  /*9360*/  FFMA R157, R28, R2.reuse, R157 ;  /* 0x000000021c9d7223 */ /* 0x080fe2000000009d */
[----:B------:R-:W-:Y:S01]  /*9370*/  F2FP.F16.E4M3.UNPACK_B R25, R7.H1 ;  /* 0x00000007ff19723e */ /* 0x000fe200030006ff */
[----:B------:R-:W-:Y:S01]  /*9380*/  FFMA R28, R30, R2, R15 ;  /* 0x000000021e1c7223 */ /* 0x000fe2000000000f */
[----:B------:R-:W-:Y:S02]  /*9390*/  HADD2.F32 R30, -RZ, R21.H1_H1 ;  /* 0x30000015ff1e7230 */ /* 0x000fe40000004100 */
[----:B------:R-:W-:Y:S01]  /*93a0*/  FFMA R15, R16, R154, R9 ;  /* 0x0000009a100f7223 */ /* 0x000fe20000000009 */
[----:B------:R-:W-:Y:S01]  /*93b0*/  FFMA R155, R32, R2, R155 ;  /* 0x00000002209b7223 */ /* 0x000fe2000000009b */
[----:B------:R-:W-:-:S02]  /*93c0*/  HADD2.F32 R32, -RZ, R25.H0_H0 ;  /* 0x20000019ff207230 */ /* 0x000fc40000004100 */
[----:B------:R-:W-:Y:S01]  /*93d0*/  FFMA R153, R16, R153, R5 ;  /* 0x0000009910997223 */ /* 0x000fe20000000005 */
[----:B------:R-:W-:Y:S02]  /*93e0*/  HADD2.F32 R34, -RZ, R25.H1_H1 ;  /* 0x30000019ff227230 */ /* 0x000fe40000004100 */
[----:B------:R-:W-:Y:S01]  /*93f0*/  FFMA R30, R30, R2, R15 ;  /* 0x000000021e1e7223 */ /* 0x000fe2000000000f */
[----:B------:R-:W-:Y:S01]  /*9400*/  FFMA R21, R16, R152, R5 ;  /* 0x0000009810157223 */ /* 0x000fe20000000005 */
[----:B------:R-:W-:Y:S01]  /*9410*/  F2FP.F16.E4M3.UNPACK_B R25, R10 ;  /* 0x0000000aff19723e */ /* 0x000fe200020006ff */
[----:B------:R-:W-:Y:S01]  /*9420*/  FFMA R153, R32, R2, R153 ;  /* 0x0000000220997223 */ /* 0x000fe20000000099 */
[----:B------:R-:W-:Y:S01]  /*9430*/  F2FP.F16.E4M3.UNPACK_B R15, R10.H1 ;  /* 0x0000000aff0f723e */ /* 0x000fe200030006ff */
[----:B------:R-:W-:Y:S01]  /*9440*/  FFMA R32, R34, R2, R21 ;  /* 0x0000000222207223 */ /* 0x000fe20000000015 */
[----:B------:R-:W-:Y:S01]  /*9450*/  FFMA R23, R16, R23, R9 ;  /* 0x0000001710177223 */ /* 0x000fe20000000009 */
[----:B------:R-:W-:-:S02]  /*9460*/  HADD2.F32 R34, -RZ, R25.H0_H0 ;  /* 0x20000019ff227230 */ /* 0x000fc40000004100 */
[C-C-:B------:R-:W-:Y:S01]  /*9470*/  FFMA R19, R16.reuse, R19, R5.reuse ;  /* 0x0000001310137223 */ /* 0x140fe20000000005 */
[----:B------:R-:W-:Y:S02]  /*9480*/  HADD2.F32 R36, -RZ, R25.H1_H1 ;  /* 0x30000019ff247230 */ /* 0x000fe40000004100 */
[----:B------:R-:W-:Y:S01]  /*9490*/  FFMA R21, R16, R18, R5 ;  /* 0x0000001210157223 */ /* 0x000fe20000000005 */
[--C-:B------:R-:W-:Y:S02]  /*94a0*/  HADD2.F32 R38, -RZ, R15.reuse.H0_H0 ;  /* 0x2000000fff267230 */ /* 0x100fe40000004100 */
[----:B------:R-:W-:Y:S01]  /*94b0*/  FFMA R23, R34, R2, R23 ;  /* 0x0000000222177223 */ /* 0x000fe20000000017 */
[----:B------:R-:W-:Y:S02]  /*94c0*/  HADD2.F32 R40, -RZ, R15.H1_H1 ;  /* 0x3000000fff287230 */ /* 0x000fe40000004100 */
[----:B------:R-:W-:Y:S01]  /*94d0*/  FFMA R15, R16, R22, R9 ;  /* 0x00000016100f7223 */ /* 0x000fe20000000009 */
[----:B------:R-:W-:Y:S01]  /*94e0*/  F2FP.SATFINITE.E4M3.F32.PACK_AB_MERGE_C R163, R20, R163, RZ ;  /* 0x000000a314a3723e */ /* 0x000fe200048070ff */
        /* <DEDUP_REMOVED lines=9> */
[----:B------:R-:W-:Y:S01]  /*9580*/  F2FP.SATFINITE.E4M3.F32.PACK_AB_MERGE_C R19, R22, R19, RZ ;  /* 0x000000131613723e */ /* 0x000fe200048070ff */
[----:B------:R-:W-:Y:S06]  /*9590*/  @P0 BRA `(.L_x_104) ;  /* 0x0000000000040947 */ /* 0x000fec0003800000 */
[----:B------:R-:W-:-:S04]  /*95a0*/  DEPBAR.LE SB0, 0x1 ;  /* 0x000080400000791a */ /* 0x000fc80000000000 */
.L_x_104:
        /* <DEDUP_REMOVED lines=27> */
.L_x_106:
[----:B------:R-:W-:Y:S05]  /*9760*/  BSYNC B0 ;  /* 0x0000000000007941 */ /* 0x000fea0003800000 */
.L_x_105:
[----:B------:R-:W-:Y:S04]  /*9770*/  BSSY B0, `(.L_x_107) ;  /* 0x000003c000007945 */ /* 0x000fe80003800000 */
[----:B------:R-:W-:Y:S05]  /*9780*/  @!P1 BRA `(.L_x_108) ;  /* 0x0000000000e89947 */ /* 0x000fea0003800000 */
[----:B------:R-:W-:-:S04]  /*9790*/  MOV R15, UR54 ;  /* 0x00000036000f7c02 */ /* 0x000fc80008000f00 */
[----:B------:R-:W-:-:S13]  /*97a0*/  ISETP.NE.AND P2, PT, R15, 0x3, PT ;  /* 0x000000030f00780c */ /* 0x000fda0003f45270 */
[----:B------:R-:W-:Y:S05]  /*97b0*/  @!P2 BRA `(.L_x_109) ;  /* 0x000000000004a947 */ /* 0x000fea0003800000 */
[----:B------:R-:W-:Y:S01]  /*97c0*/  BPT.TRAP 0x1 ;  /* 0x000000040000795c */ /* 0x000fe20000300000 */
.L_x_109:
[----:B------:R-:W3:Y:S04]  /*97d0*/  LDL R18, [R1+0xb8] ;  /* 0x0000b80001127983 */ /* 0x000ee80000100800 */
[----:B------:R-:W4:Y:S01]  /*97e0*/  LDL R15, [R1+0xb4] ;  /* 0x0000b400010f7983 */ /* 0x000f220000100800 */
[----:B------:R-:W-:Y:S01]  /*97f0*/  BSSY B1, `(.L_x_110) ;  /* 0x0000005000017945 */ /* 0x000fe20003800000 */
[----:B---3--:R-:W-:Y:S02]  /*9800*/  SHF.L.U32 R18, R18, 0x1f, RZ ;  /* 0x0000001f12127819 */ /* 0x008fe400000006ff */
[----:B----4-:R-:W-:-:S04]  /*9810*/  LEA R15, R15, UR49, 0x3 ;  /* 0x000000310f0f7c11 */ /* 0x010fc8000f8e18ff */
[----:B------:R-:W3:Y:S02]  /*9820*/  SYNCS.PHASECHK.TRANS64.TRYWAIT P4, [R15+URZ+0x80], R18 ;  /* 0x000080120f0075a7 */ /* 0x000ee4000808017f */
[----:B---3--:R-:W-:Y:S05]  /*9830*/  @!P4 BRA `(.L_x_111) ;  /* 0x0000005800b4c947 */ /* 0x008fea0003800000 */
.L_x_248:
[----:B------:R-:W-:Y:S05]  /*9840*/  BSYNC B1 ;  /* 0x0000000000017941 */ /* 0x000fea0003800000 */
.L_x_110:
        /* <DEDUP_REMOVED lines=18> */
.L_x_113:
[----:B------:R-:W-:Y:S05]  /*9970*/  BSYNC B1 ;  /* 0x0000000000017941 */ /* 0x000fea0003800000 */
.L_x_112:
        /* <DEDUP_REMOVED lines=8> */
.L_x_114:
        /* <DEDUP_REMOVED lines=19> */
.L_x_108:
[----:B------:R-:W-:Y:S05]  /*9b30*/  BSYNC B0 ;  /* 0x0000000000007941 */ /* 0x000fea0003800000 */
.L_x_107:
[----:B------:R-:W4:Y:S04]  /*9b40*/  LDL.LU R33, [R1] ;  /* 0x0000000001217983 */ /* 0x000f280000300800 */
[----:B------:R-:W5:Y:S04]  /*9b50*/  LDL.LU R26, [R1+0x4] ;  /* 0x00000400011a7983 */ /* 0x000f680000300800 */
[----:B------:R-:W2:Y:S04]  /*9b60*/  LDL.LU R25, [R1+0x8] ;  /* 0x0000080001197983 */ /* 0x000ea80000300800 */
[----:B------:R-:W2:Y:S04]  /*9b70*/  LDL.LU R32, [R1+0xc] ;  /* 0x00000c0001207983 */ /* 0x000ea80000300800 */
[----:B------:R-:W2:Y:S01]  /*9b80*/  LDL.LU R30, [R1+0x10] ;  /* 0x00001000011e7983 */ /* 0x000ea20000300800 */
[----:B---3--:R-:W-:-:S03]  /*9b90*/  F2FP.F16.E4M3.UNPACK_B R15, R4 ;  /* 0x00000004ff0f723e */ /* 0x008fc600020006ff */
[----:B------:R-:W3:Y:S04]  /*9ba0*/  LDL.LU R27, [R1+0x14] ;  /* 0x00001400011b7983 */ /* 0x000ee80000300800 */
[----:B------:R-:W3:Y:S04]  /*9bb0*/  LDL.LU R34, [R1+0x18] ;  /* 0x0000180001227983 */ /* 0x000ee80000300800 */
[----:B------:R-:W3:Y:S01]  /*9bc0*/  LDL.LU R31, [R1+0x1c] ;  /* 0x00001c00011f7983 */ /* 0x000ee20000300800 */
[----:B------:R-:W-:-:S03]  /*9bd0*/  HADD2.F32 R18, -RZ, R15.H0_H0 ;  /* 0x2000000fff127230 */ /* 0x000fc60000004100 */
[----:B------:R-:W3:Y:S01]  /*9be0*/  LDL.LU R29, [R1+0x20] ;  /* 0x00002000011d7983 */ /* 0x000ee20000300800 */
[----:B------:R-:W-:Y:S02]  /*9bf0*/  HADD2.F32 R20, -RZ, R15.H1_H1 ;  /* 0x3000000fff147230 */ /* 0x000fe40000004100 */
[C---:B------:R-:W-:Y:S01]  /*9c00*/  FFMA R15, R16.reuse, R228, R9 ;  /* 0x000000e4100f7223 */ /* 0x040fe20000000009 */
[----:B------:R-:W-:Y:S01]  /*9c10*/  F2FP.F16.E4M3.UNPACK_B R19, R4.H1 ;  /* 0x00000004ff13723e */ /* 0x000fe200030006ff */
[----:B------:R-:W3:Y:S01]  /*9c20*/  LDL.LU R38, [R1+0x24] ;  /* 0x0000240001267983 */ /* 0x000ee20000300800 */
[----:B------:R-:W-:Y:S01]  /*9c30*/  FFMA R229, R16, R229, R5 ;  /* 0x000000e510e57223 */ /* 0x000fe20000000005 */
[----:B------:R-:W-:Y:S01]  /*9c40*/  FFMA R23, R20, R2, R15 ;  /* 0x0000000214177223 */ /* 0x000fe2000000000f */
[----:B------:R-:W-:Y:S01]  /*9c50*/  F2FP.F16.E4M3.UNPACK_B R21, R6 ;  /* 0x00000006ff15723e */ /* 0x000fe200020006ff */
[----:B------:R-:W3:Y:S01]  /*9c60*/  LDL.LU R37, [R1+0x28] ;  /* 0x0000280001257983 */ /* 0x000ee20000300800 */
[----:B------:R-:W-:-:S02]  /*9c70*/  HADD2.F32 R22, -RZ, R19.H0_H0 ;  /* 0x20000013ff167230 */ /* 0x000fc40000004100 */
[----:B------:R-:W-:Y:S01]  /*9c80*/  FFMA R17, R16, R17, R9 ;  /* 0x0000001110117223 */ /* 0x000fe20000000009 */
[----:B------:R-:W-:Y:S01]  /*9c90*/  HADD2.F32 R20, -RZ, R19.H1_H1 ;  /* 0x30000013ff147230 */ /* 0x000fe20000004100 */
[----:B------:R-:W3:Y:S01]  /*9ca0*/  LDL.LU R35, [R1+0x2c] ;  /* 0x00002c0001237983 */ /* 0x000ee20000300800 */
[--C-:B------:R-:W-:Y:S02]  /*9cb0*/  HADD2.F32 R24, -RZ, R21.reuse.H1_H1 ;  /* 0x30000015ff187230 */ /* 0x100fe40000004100 */
[-C--:B------:R-:W-:Y:S01]  /*9cc0*/  FFMA R229, R22, R2.reuse, R229 ;  /* 0x0000000216e57223 */ /* 0x080fe200000000e5 */
[----:B------:R-:W-:Y:S02]  /*9cd0*/  HADD2.F32 R22, -RZ, R21.H0_H0 ;  /* 0x20000015ff167230 */ /* 0x000fe40000004100 */
[----:B----4-:R-:W-:Y:S01]  /*9ce0*/  FFMA R15, R16, R33, R5 ;  /* 0x00000021100f7223 */ /* 0x010fe20000000005 */
[----:B------:R-:W-:Y:S01]  /*9cf0*/  FFMA R18, R18, R2, R17 ;  /* 0x0000000212127223 */ /* 0x000fe20000000011 */
[----:B------:R-:W4:Y:S01]  /*9d00*/  LDL.LU R33, [R1+0x30] ;  /* 0x0000300001217983 */ /* 0x000f220000300800 */
[----:B------:R-:W-:Y:S01]  /*9d10*/  F2FP.F16.E4M3.UNPACK_B R21, R6.H1 ;  /* 0x00000006ff15723e */ /* 0x000fe200030006ff */
[C-C-:B-----5:R-:W-:Y:S01]  /*9d20*/  FFMA R17, R16.reuse, R26, R9.reuse ;  /* 0x0000001a10117223 */ /* 0x160fe20000000009 */
[----:B------:R-:W-:Y:S01]  /*9d30*/  F2FP.F16.E4M3.UNPACK_B R28, R7 ;  /* 0x00000007ff1c723e */ /* 0x000fe200020006ff */
[----:B--2---:R-:W-:Y:S01]  /*9d40*/  FFMA R19, R16, R25, R9 ;  /* 0x0000001910137223 */ /* 0x004fe20000000009 */
[-C--:B------:R-:W-:Y:S01]  /*9d50*/  FFMA R20, R20, R2.reuse, R15 ;  /* 0x0000000214147223 */ /* 0x080fe2000000000f */
[----:B------:R-:W-:-:S02]  /*9d60*/  FFMA R22, R22, R2, R17 ;  /* 0x0000000216167223 */ /* 0x000fc40000000011 */
[----:B------:R-:W-:Y:S01]  /*9d70*/  FFMA R25, R24, R2, R19 ;  /* 0x0000000218197223 */ /* 0x000fe20000000013 */
[--C-:B------:R-:W-:Y:S02]  /*9d80*/  HADD2.F32 R24, -RZ, R21.reuse.H0_H0 ;  /* 0x20000015ff187230 */ /* 0x100fe40000004100 */
[C-C-:B------:R-:W-:Y:S01]  /*9d90*/  FFMA R15, R16.reuse, R32, R5.reuse ;  /* 0x00000020100f7223 */ /* 0x140fe20000000005 */
[----:B------:R-:W-:Y:S02]  /*9da0*/  HADD2.F32 R26, -RZ, R21.H1_H1 ;  /* 0x30000015ff1a7230 */ /* 0x000fe40000004100 */
[----:B------:R-:W-:Y:S01]  /*9db0*/  FFMA R17, R16, R30, R5 ;  /* 0x0000001e10117223 */ /* 0x000fe20000000005 */
[--C-:B------:R-:W-:Y:S01]  /*9dc0*/  HADD2.F32 R30, -RZ, R28.reuse.H0_H0 ;  /* 0x2000001cff1e7230 */ /* 0x100fe20000004100 */
[----:B------:R-:W-:Y:S01]  /*9dd0*/  F2FP.F16.E4M3.UNPACK_B R21, R7.H1 ;  /* 0x00000007ff15723e */ /* 0x000fe200030006ff */
[----:B------:R-:W-:Y:S01]  /*9de0*/  FFMA R24, R24, R2, R15 ;  /* 0x0000000218187223 */ /* 0x000fe2000000000f */
[----:B---3--:R-:W-:Y:S01]  /*9df0*/  FFMA R19, R16, R27, R9 ;  /* 0x0000001b10137223 */ /* 0x008fe20000000009 */
[----:B------:R-:W-:-:S02]  /*9e00*/  HADD2.F32 R28, -RZ, R28.H1_H1 ;  /* 0x3000001cff1c7230 */ /* 0x000fc40000004100 */
[----:B------:R-:W-:Y:S01]  /*9e10*/  FFMA R27, R26, R2, R17 ;  /* 0x000000021a1b7223 */ /* 0x000fe20000000011 */
[----:B------:R-:W-:Y:S01]  /*9e20*/  FFMA R15, R16, R34, R9 ;  /* 0x00000022100f7223 */ /* 0x000fe20000000009 */
[----:B------:R-:W-:Y:S01]  /*9e30*/  FFMA R26, R30, R2, R19 ;  /* 0x000000021e1a7223 */ /* 0x000fe20000000013 */
[--C-:B------:R-:W-:Y:S02]  /*9e40*/  HADD2.F32 R30, -RZ, R21.reuse.H0_H0 ;  /* 0x20000015ff1e7230 */ /* 0x100fe40000004100 */
[----:B------:R-:W-:Y:S02]  /*9e50*/  HADD2.F32 R32, -RZ, R21.H1_H1 ;  /* 0x30000015ff207230 */ /* 0x000fe40000004100 */
[C-C-:B------:R-:W-:Y:S01]  /*9e60*/  FFMA R17, R16.reuse, R31, R5.reuse ;  /* 0x0000001f10117223 */ /* 0x140fe20000000005 */
[----:B------:R-:W-:Y:S01]  /*9e70*/  F2FP.F16.E4M3.UNPACK_B R21, R10 ;  /* 0x0000000aff15723e */ /* 0x000fe200020006ff */
[----:B------:R-:W-:Y:S01]  /*9e80*/  FFMA R19, R16, R29, R5 ;  /* 0x0000001d10137223 */ /* 0x000fe20000000005 */
[----:B------:R-:W-:Y:S01]  /*9e90*/  FFMA R29, R28, R2, R15 ;  /* 0x000000021c1d7223 */ /* 0x000fe2000000000f */
[----:B------:R-:W-:Y:S01]  /*9ea0*/  F2FP.F16.E4M3.UNPACK_B R15, R10.H1 ;  /* 0x0000000aff0f723e */ /* 0x000fe200030006ff */
[-C--:B------:R-:W-:Y:S01]  /*9eb0*/  FFMA R28, R30, R2.reuse, R17 ;  /* 0x000000021e1c7223 */ /* 0x080fe20000000011 */
[----:B------:R-:W-:Y:S01]  /*9ec0*/  FFMA R31, R32, R2, R19 ;  /* 0x00000002201f7223 */ /* 0x000fe20000000013 */
[----:B------:R-:W-:-:S02]  /*9ed0*/  HADD2.F32 R30, -RZ, R21.H0_H0 ;  /* 0x20000015ff1e7230 */ /* 0x000fc40000004100 */
[--C-:B------:R-:W-:Y:S02]  /*9ee0*/  HADD2.F32 R34, -RZ, R15.reuse.H0_H0 ;  /* 0x2000000fff227230 */ /* 0x100fe40000004100 */
[----:B------:R-:W-:Y:S02]  /*9ef0*/  HADD2.F32 R36, -RZ, R15.H1_H1 ;  /* 0x3000000fff247230 */ /* 0x000fe40000004100 */
[C-C-:B------:R-:W-:Y:S01]  /*9f00*/  FFMA R15, R16.reuse, R38, R9.reuse ;  /* 0x00000026100f7223 */ /* 0x140fe20000000009 */
[----:B------:R-:W-:Y:S02]  /*9f10*/  HADD2.F32 R32, -RZ, R21.H1_H1 ;  /* 0x30000015ff207230 */ /* 0x000fe40000004100 */
[C---:B------:R-:W-:Y:S01]  /*9f20*/  FFMA R17, R16.reuse, R37, R9 ;  /* 0x0000002510117223 */ /* 0x040fe20000000009 */
[----:B------:R-:W-:Y:S01]  /*9f30*/  FFMA R19, R16, R35, R5 ;  /* 0x0000002310137223 */ /* 0x000fe20000000005 */
[-C--:B------:R-:W-:Y:S02]  /*9f40*/  FFMA R15, R30, R2.reuse, R15 ;  /* 0x000000021e0f7223 */ /* 0x080fe4000000000f */
        /* <DEDUP_REMOVED lines=9> */
[----:B----4-:R-:W-:-:S04]  /*9fe0*/  FFMA R21, R16, R33, R5 ;  /* 0x0000002110157223 */ /* 0x010fc80000000005 */
[----:B------:R-:W-:-:S05]  /*9ff0*/  FFMA R32, R36, R2, R21 ;  /* 0x0000000224207223 */ /* 0x000fca0000000015 */
[----:B------:R-:W-:Y:S01]  /*a000*/  F2FP.SATFINITE.E4M3.F32.PACK_AB_MERGE_C R19, R32, R19, RZ ;  /* 0x000000132013723e */ /* 0x000fe200048070ff */
[----:B------:R-:W-:Y:S06]  /*a010*/  @P0 BRA `(.L_x_115) ;  /* 0x0000000000040947 */ /* 0x000fec0003800000 */
[----:B------:R-:W-:-:S04]  /*a020*/  DEPBAR.LE SB0, 0x1 ;  /* 0x000080400000791a */ /* 0x000fc80000000000 */
.L_x_115:
        /* <DEDUP_REMOVED lines=18> */
[----:B--2---:R-:W-:Y:S05]  /*a150*/  @P0 BRA `(.L_x_117) ;  /* 0x0000000000200947 */ /* 0x004fea0003800000 */
[----:B------:R-:W-:Y:S02]  /*a160*/  UIADD3 UR8, UP0, UR58, 0x4f0, URZ ;  /* 0x000004f03a087890 */ /* 0x000fe4000ff1e03f */
[----:B------:R-:W-:Y:S02]  /*a170*/  UIADD3 UR5, UR41, 0xa0, URZ ;  /* 0x000000a029057890 */ /* 0x000fe4000fffe03f */
[----:B------:R-:W-:Y:S02]  /*a180*/  UIADD3 UR4, UR49, 0x5100, URZ ;  /* 0x0000510031047890 */ /* 0x000fe4000fffe03f */
[----:B------:R-:W-:Y:S01]  /*a190*/  UIADD3.X UR9, URZ, UR59, URZ, UP0, !UPT ;  /* 0x0000003b3f097290 */ /* 0x000fe200087fe43f */
[----:B------:R-:W-:Y:S01]  /*a1a0*/  UMOV UR6, UR42 ;  /* 0x0000002a00067c82 */ /* 0x000fe20008000000 */
[----:B------:R-:W-:-:S07]  /*a1b0*/  UMOV UR7, UR43 ;  /* 0x0000002b00077c82 */ /* 0x000fce0008000000 */
[----:B------:R2:W-:Y:S02]  /*a1c0*/  UTMASTG.3D [UR4], [UR8] ;  /* 0x00000004080073b5 */ /* 0x0005e40008010000 */
[----:B--2---:R0:W-:Y:S02]  /*a1d0*/  UTMACMDFLUSH ;  /* 0x00000000000079b7 */ /* 0x0041e40000000000 */
.L_x_117:
[----:B------:R-:W-:Y:S05]  /*a1e0*/  BSYNC B0 ;  /* 0x0000000000007941 */ /* 0x000fea0003800000 */
.L_x_116:
[----:B------:R-:W-:Y:S04]  /*a1f0*/  BSSY B0, `(.L_x_118) ;  /* 0x000003c000007945 */ /* 0x000fe80003800000 */
[----:B------:R-:W-:Y:S05]  /*a200*/  @!P1 BRA `(.L_x_119) ;  /* 0x0000000000e89947 */ /* 0x000fea0003800000 */
[----:B------:R-:W-:-:S05]  /*a210*/  IMAD.U32 R15, RZ, RZ, UR54 ;  /* 0x00000036ff0f7e24 */ /* 0x000fca000f8e00ff */
[----:B------:R-:W-:-:S13]  /*a220*/  ISETP.NE.AND P2, PT, R15, 0x3, PT ;  /* 0x000000030f00780c */ /* 0x000fda0003f45270 */
[----:B------:R-:W-:Y:S05]  /*a230*/  @!P2 BRA `(.L_x_120) ;  /* 0x000000000004a947 */ /* 0x000fea0003800000 */
[----:B------:R-:W-:Y:S01]  /*a240*/  BPT.TRAP 0x1 ;  /* 0x000000040000795c */ /* 0x000fe20000300000 */
.L_x_120:
[----:B------:R-:W2:Y:S04]  /*a250*/  LDL R17, [R1+0xb8] ;  /* 0x0000b80001117983 */ /* 0x000ea80000100800 */
[----:B------:R-:W3:Y:S01]  /*a260*/  LDL R15, [R1+0xb4] ;  /* 0x0000b400010f7983 */ /* 0x000ee20000100800 */
[----:B------:R-:W-:Y:S01]  /*a270*/  BSSY B1, `(.L_x_121) ;  /* 0x0000005000017945 */ /* 0x000fe20003800000 */
[----:B--2---:R-:W-:Y:S02]  /*a280*/  SHF.L.U32 R18, R17, 0x1f, RZ ;  /* 0x0000001f11127819 */ /* 0x004fe400000006ff */
[----:B---3--:R-:W-:-:S04]  /*a290*/  LEA R15, R15, UR49, 0x3 ;  /* 0x000000310f0f7c11 */ /* 0x008fc8000f8e18ff */
[----:B------:R-:W2:Y:S02]  /*a2a0*/  SYNCS.PHASECHK.TRANS64.TRYWAIT P4, [R15+URZ+0x80], R18 ;  /* 0x000080120f0075a7 */ /* 0x000ea4000808017f */
[----:B--2---:R-:W-:Y:S05]  /*a2b0*/  @!P4 BRA `(.L_x_122) ;  /* 0x000000500028c947 */ /* 0x004fea0003800000 */
.L_x_249:
[----:B------:R-:W-:Y:S05]  /*a2c0*/  BSYNC B1 ;  /* 0x0000000000017941 */ /* 0x000fea0003800000 */
.L_x_121:
[----:B------:R-:W-:Y:S04]  /*a2d0*/  BSSY B1, `(.L_x_123) ;  /* 0x0000012000017945 */ /* 0x000fe80003800000 */
[----:B------:R-:W-:Y:S05]  /*a2e0*/  @P3 BRA `(.L_x_124) ;  /* 0x0000000000403947 */ /* 0x000fea0003800000 */
[----:B------:R-:W3:Y:S02]  /*a2f0*/  LDL R17, [R1+0xb4] ;  /* 0x0000b40001117983 */ /* 0x000ee40000100800 */
[----:B---3--:R-:W-:-:S05]  /*a300*/  LEA R20, R17, R8, 0xc ;  /* 0x0000000811147211 */ /* 0x008fca00078e60ff */
[----:B------:R-:W-:Y:S01]  /*a310*/  VIADD R4, R20, UR49 ;  /* 0x0000003114047c36 */ /* 0x000fe20008000000 */
[----:B------:R-:W-:Y:S04]  /*a320*/  LDS.U16 R7, [R20+UR49+0x100] ;  /* 0x0001003114077984 */ /* 0x000fe80008000400 */
[----:B------:R-:W-:Y:S01]  /*a330*/  IADD3 R21, R4, R11, RZ ;  /* 0x0000000b04157210 */ /* 0x000fe20007ffe0ff */
[----:B------:R-:W-:Y:S04]  /*a340*/  LDS.U16 R6, [R20+UR49+0x208] ;  /* 0x0002083114067984 */ /* 0x000fe80008000400 */
[----:B------:R-:W3:Y:S04]  /*a350*/  LDS.U16 R4, [R20+UR49+0x200] ;  /* 0x0002003114047984 */ /* 0x000ee80008000400 */
[----:B------:R-:W-:Y:S04]  /*a360*/  LDS.U16 R10, [R21+0x200] ;  /* 0x00020000150a7984 */ /* 0x000fe80000000400 */
[----:B------:R-:W4:Y:S04]  /*a370*/  LDS.U16 R17, [R21+0x100] ;  /* 0x0001000015117984 */ /* 0x000f280000000400 */
[----:B--2---:R-:W2:Y:S04]  /*a380*/  LDS.U16 R15, [R20+UR49+0x108] ;  /* 0x00010831140f7984 */ /* 0x004ea80008000400 */
[----:B------:R-:W-:Y:S04]  /*a390*/  LDS.U16 R18, [R21+0x208] ;  /* 0x0002080015127984 */ /* 0x000fe80000000400 */
[----:B------:R-:W5:Y:S01]  /*a3a0*/  LDS.U16 R19, [R21+0x108] ;  /* 0x0001080015137984 */ /* 0x000f620000000400 */
[----:B---3--:R-:W-:-:S02]  /*a3b0*/  PRMT R4, R7, 0x5410, R4 ;  /* 0x0000541007047816 */ /* 0x008fc40000000004 */
[----:B----4-:R-:W-:Y:S02]  /*a3c0*/  PRMT R7, R17, 0x5410, R10 ;  /* 0x0000541011077816 */ /* 0x010fe4000000000a */
[----:B--2---:R-:W-:Y:S02]  /*a3d0*/  PRMT R6, R15, 0x5410, R6 ;  /* 0x000054100f067816 */ /* 0x004fe40000000006 */
[----:B-----5:R-:W-:-:S07]  /*a3e0*/  PRMT R10, R19, 0x5410, R18 ;  /* 0x00005410130a7816 */ /* 0x020fce0000000012 */
.L_x_124:
[----:B------:R-:W-:Y:S05]  /*a3f0*/  BSYNC B1 ;  /* 0x0000000000017941 */ /* 0x000fea0003800000 */
.L_x_123:
        /* <DEDUP_REMOVED lines=8> */
.L_x_125:
[----:B------:R-:W4:Y:S04]  /*a480*/  LDL.LU R17, [R1+0xb4] ;  /* 0x0000b40001117983 */ /* 0x000f280000300800 */
[----:B------:R-:W5:Y:S01]  /*a490*/  LDL.LU R19, [R1+0xb8] ;  /* 0x0000b80001137983 */ /* 0x000f620000300800 */
[C---:B--2---:R-:W-:Y:S02]  /*a4a0*/  LEA R15, R14.reuse, UR49, 0x3 ;  /* 0x000000310e0f7c11 */ /* 0x044fe4000f8e18ff */
[----:B-1----:R-:W-:Y:S01]  /*a4b0*/  IADD3 R14, R14, 0x1, RZ ;  /* 0x000000010e0e7810 */ /* 0x002fe20007ffe0ff */
[----:B------:R-:W1:Y:S02]  /*a4c0*/  S2R R18, SR_CgaCtaId ;  /* 0x0000000000127919 */ /* 0x000e640000008800 */
[----:B------:R-:W-:Y:S01]  /*a4d0*/  VIADD R15, R15, 0xa0 ;  /* 0x000000a00f0f7836 */ /* 0x000fe20000000000 */
[----:B------:R-:W-:-:S04]  /*a4e0*/  ISETP.NE.AND P2, PT, R14, 0x4, PT ;  /* 0x000000040e00780c */ /* 0x000fc80003f45270 */
[----:B------:R-:W-:Y:S02]  /*a4f0*/  SEL R14, R14, RZ, P2 ;  /* 0x000000ff0e0e7207 */ /* 0x000fe40001000000 */
[----:B-1----:R-:W-:Y:S02]  /*a500*/  PRMT R15, R18, 0x654, R15 ;  /* 0x00000654120f7816 */ /* 0x002fe4000000000f */
[----:B------:R-:W-:Y:S02]  /*a510*/  SEL R18, RZ, 0x1, P2 ;  /* 0x00000001ff127807 */ /* 0x000fe40001000000 */
[----:B---3--:R4:W-:Y:S02]  /*a520*/  SYNCS.ARRIVE.TRANS64.RED.A1T0 RZ, [R15+URZ], RZ ;  /* 0x000000ff0fff79a7 */ /* 0x0089e4000810043f */
[----:B------:R-:W-:Y:S01]  /*a530*/  LOP3.LUT R13, R13, R18, RZ, 0x3c, !PT ;  /* 0x000000120d0d7212 */ /* 0x000fe200078e3cff */
[----:B----4-:R-:W-:-:S05]  /*a540*/  VIADD R15, R17, 0x1 ;  /* 0x00000001110f7836 */ /* 0x010fca0000000000 */
[----:B------:R-:W-:-:S04]  /*a550*/  ISETP.NE.AND P4, PT, R15, 0x4, PT ;  /* 0x000000040f00780c */ /* 0x000fc80003f85270 */
[----:B------:R-:W-:Y:S02]  /*a560*/  SEL R17, RZ, 0x1, P4 ;  /* 0x00000001ff117807 */ /* 0x000fe40002000000 */
[----:B------:R-:W-:Y:S02]  /*a570*/  SEL R15, R15, RZ, P4 ;  /* 0x000000ff0f0f7207 */ /* 0x000fe40002000000 */
[----:B-----5:R-:W-:-:S03]  /*a580*/  LOP3.LUT R19, R19, R17, RZ, 0x3c, !PT ;  /* 0x0000001113137212 */ /* 0x020fc600078e3cff */
[----:B------:R2:W-:Y:S04]  /*a590*/  STL [R1+0xb4], R15 ;  /* 0x0000b40f01007387 */ /* 0x0005e80000100800 */
[----:B------:R2:W-:Y:S02]  /*a5a0*/  STL [R1+0xb8], R19 ;  /* 0x0000b81301007387 */ /* 0x0005e40000100800 */
.L_x_119:
[----:B------:R-:W-:Y:S05]  /*a5b0*/  BSYNC B0 ;  /* 0x0000000000007941 */ /* 0x000fea0003800000 */
.L_x_118:
[----:B------:R-:W3:Y:S04]  /*a5c0*/  LDL.LU R22, [R1+0x34] ;  /* 0x0000340001167983 */ /* 0x000ee80000300800 */
[----:B------:R-:W4:Y:S04]  /*a5d0*/  LDL.LU R17, [R1+0x38] ;  /* 0x0000380001117983 */ /* 0x000f280000300800 */
[----:B--2---:R-:W2:Y:S04]  /*a5e0*/  LDL.LU R19, [R1+0x3c] ;  /* 0x00003c0001137983 */ /* 0x004ea80000300800 */
[----:B------:R-:W5:Y:S04]  /*a5f0*/  LDL.LU R35, [R1+0x40] ;  /* 0x0000400001237983 */ /* 0x000f680000300800 */
[----:B------:R-:W2:Y:S04]  /*a600*/  LDL.LU R27, [R1+0x44] ;  /* 0x00004400011b7983 */ /* 0x000ea80000300800 */
[----:B------:R-:W2:Y:S04]  /*a610*/  LDL.LU R25, [R1+0x48] ;  /* 0x0000480001197983 */ /* 0x000ea80000300800 */
[----:B------:R-:W2:Y:S04]  /*a620*/  LDL.LU R32, [R1+0x4c] ;  /* 0x00004c0001207983 */ /* 0x000ea80000300800 */
[----:B------:R-:W2:Y:S01]  /*a630*/  LDL.LU R30, [R1+0x50] ;  /* 0x00005000011e7983 */ /* 0x000ea20000300800 */
[----:B------:R-:W-:-:S02]  /*a640*/  F2FP.F16.E4M3.UNPACK_B R15, R4 ;  /* 0x00000004ff0f723e */ /* 0x000fc400020006ff */
[----:B------:R-:W-:Y:S01]  /*a650*/  F2FP.F16.E4M3.UNPACK_B R21, R4.H1 ;  /* 0x00000004ff15723e */ /* 0x000fe200030006ff */
[----:B------:R-:W2:Y:S02]  /*a660*/  LDL.LU R29, [R1+0x54] ;  /* 0x00005400011d7983 */ /* 0x000ea40000300800 */
[--C-:B------:R-:W-:Y:S02]  /*a670*/  HADD2.F32 R18, -RZ, R15.reuse.H0_H0 ;  /* 0x2000000fff127230 */ /* 0x100fe40000004100 */
[----:B------:R-:W2:Y:S01]  /*a680*/  LDL.LU R34, [R1+0x58] ;  /* 0x0000580001227983 */ /* 0x000ea20000300800 */
[----:B------:R-:W-:-:S03]  /*a690*/  HADD2.F32 R20, -RZ, R15.H1_H1 ;  /* 0x3000000fff147230 */ /* 0x000fc60000004100 */
[----:B------:R-:W2:Y:S04]  /*a6a0*/  LDL.LU R33, [R1+0x5c] ;  /* 0x00005c0001217983 */ /* 0x000ea80000300800 */
[----:B------:R-:W2:Y:S04]  /*a6b0*/  LDL.LU R31, [R1+0x60] ;  /* 0x00006000011f7983 */ /* 0x000ea80000300800 */
[----:B------:R-:W2:Y:S04]  /*a6c0*/  LDL.LU R39, [R1+0x64] ;  /* 0x0000640001277983 */ /* 0x000ea80000300800 */
[----:B------:R-:W2:Y:S04]  /*a6d0*/  LDL.LU R38, [R1+0x68] ;  /* 0x0000680001267983 */ /* 0x000ea80000300800 */
[----:B------:R-:W2:Y:S01]  /*a6e0*/  LDL.LU R37, [R1+0x6c] ;  /* 0x00006c0001257983 */ /* 0x000ea20000300800 */
[----:B---3--:R-:W-:-:S04]  /*a6f0*/  FFMA R15, R16, R22, R9 ;  /* 0x00000016100f7223 */ /* 0x008fc80000000009 */
[----:B------:R-:W-:Y:S01]  /*a700*/  FFMA R18, R18, R2, R15 ;  /* 0x0000000212127223 */ /* 0x000fe2000000000f */
[C---:B-----5:R-:W-:Y:S02]  /*a710*/  FFMA R15, R16.reuse, R35, R5 ;  /* 0x00000023100f7223 */ /* 0x060fe40000000005 */
[----:B------:R-:W3:Y:S01]  /*a720*/  LDL.LU R35, [R1+0x70] ;  /* 0x0000700001237983 */ /* 0x000ee20000300800 */
[C---:B----4-:R-:W-:Y:S01]  /*a730*/  FFMA R17, R16.reuse, R17, R9 ;  /* 0x0000001110117223 */ /* 0x050fe20000000009 */
[----:B------:R-:W-:Y:S01]  /*a740*/  HADD2.F32 R22, -RZ, R21.H0_H0 ;  /* 0x20000015ff167230 */ /* 0x000fe20000004100 */
[----:B------:R-:W-:Y:S01]  /*a750*/  F2FP.F16.E4M3.UNPACK_B R24, R6 ;  /* 0x00000006ff18723e */ /* 0x000fe200020006ff */
[----:B--2---:R-:W-:Y:S01]  /*a760*/  FFMA R19, R16, R19, R5 ;  /* 0x0000001310137223 */ /* 0x004fe20000000005 */
[----:B------:R-:W-:-:S03]  /*a770*/  FFMA R23, R20, R2, R17 ;  /* 0x0000000214177223 */ /* 0x000fc60000000011 */
[----:B------:R-:W-:Y:S01]  /*a780*/  FFMA R20, R22, R2, R19 ;  /* 0x0000000216147223 */ /* 0x000fe20000000013 */
[--C-:B------:R-:W-:Y:S02]  /*a790*/  HADD2.F32 R26, -RZ, R24.reuse.H0_H0 ;  /* 0x20000018ff1a7230 */ /* 0x100fe40000004100 */
[C-C-:B------:R-:W-:Y:S01]  /*a7a0*/  FFMA R19, R16.reuse, R25, R9.reuse ;  /* 0x0000001910137223 */ /* 0x140fe20000000009 */
[----:B------:R-:W-:Y:S01]  /*a7b0*/  HADD2.F32 R22, -RZ, R21.H1_H1 ;  /* 0x30000015ff167230 */ /* 0x000fe20000004100 */
[----:B------:R-:W-:Y:S01]  /*a7c0*/  F2FP.F16.E4M3.UNPACK_B R21, R6.H1 ;  /* 0x00000006ff15723e */ /* 0x000fe200030006ff */
[----:B------:R-:W-:Y:S02]  /*a7d0*/  HADD2.F32 R24, -RZ, R24.H1_H1 ;  /* 0x30000018ff187230 */ /* 0x000fe40000004100 */
[----:B------:R-:W-:Y:S01]  /*a7e0*/  FFMA R17, R16, R27, R9 ;  /* 0x0000001b10117223 */ /* 0x000fe20000000009 */
[----:B------:R-:W-:Y:S01]  /*a7f0*/  F2FP.F16.E4M3.UNPACK_B R28, R7 ;  /* 0x00000007ff1c723e */ /* 0x000fe200020006ff */
[-C--:B------:R-:W-:Y:S01]  /*a800*/  FFMA R25, R22, R2.reuse, R15 ;  /* 0x0000000216197223 */ /* 0x080fe2000000000f */
[----:B------:R-:W-:Y:S01]  /*a810*/  FFMA R27, R24, R2, R19 ;  /* 0x00000002181b7223 */ /* 0x000fe20000000013 */
[----:B------:R-:W-:-:S02]  /*a820*/  HADD2.F32 R24, -RZ, R21.H0_H0 ;  /* 0x20000015ff187230 */ /* 0x000fc40000004100 */
[----:B------:R-:W-:Y:S01]  /*a830*/  FFMA R22, R26, R2, R17 ;  /* 0x000000021a167223 */ /* 0x000fe20000000011 */
[C-C-:B------:R-:W-:Y:S01]  /*a840*/  FFMA R15, R16.reuse, R32, R5.reuse ;  /* 0x00000020100f7223 */ /* 0x140fe20000000005 */
[----:B------:R-:W-:Y:S02]  /*a850*/  HADD2.F32 R26, -RZ, R21.H1_H1 ;  /* 0x30000015ff1a7230 */ /* 0x000fe40000004100 */
[C---:B------:R-:W-:Y:S01]  /*a860*/  FFMA R17, R16.reuse, R30, R5 ;  /* 0x0000001e10117223 */ /* 0x040fe20000000005 */
[--C-:B------:R-:W-:Y:S02]  /*a870*/  HADD2.F32 R30, -RZ, R28.reuse.H0_H0 ;  /* 0x2000001cff1e7230 */ /* 0x100fe40000004100 */
[----:B------:R-:W-:Y:S01]  /*a880*/  FFMA R19, R16, R29, R9 ;  /* 0x0000001d10137223 */ /* 0x000fe20000000009 */
[----:B------:R-:W-:Y:S01]  /*a890*/  F2FP.F16.E4M3.UNPACK_B R21, R7.H1 ;  /* 0x00000007ff15723e */ /* 0x000fe200030006ff */
[----:B------:R-:W-:Y:S01]  /*a8a0*/  FFMA R24, R24, R2, R15 ;  /* 0x0000000218187223 */ /* 0x000fe2000000000f */
[----:B------:R-:W-:-:S02]  /*a8b0*/  HADD2.F32 R28, -RZ, R28.H1_H1 ;  /* 0x3000001cff1c7230 */ /* 0x000fc40000004100 */
[----:B------:R-:W-:Y:S01]  /*a8c0*/  FFMA R15, R16, R34, R9 ;  /* 0x00000022100f7223 */ /* 0x000fe20000000009 */
[-C--:B------:R-:W-:Y:S01]  /*a8d0*/  FFMA R29, R26, R2.reuse, R17 ;  /* 0x000000021a1d7223 */ /* 0x080fe20000000011 */
[-C--:B------:R-:W-:Y:S01]  /*a8e0*/  FFMA R26, R30, R2.reuse, R19 ;  /* 0x000000021e1a7223 */ /* 0x080fe20000000013 */
[----:B------:R-:W-:Y:S01]  /*a8f0*/  FFMA R19, R16, R31, R5 ;  /* 0x0000001f10137223 */ /* 0x000fe20000000005 */
[--C-:B------:R-:W-:Y:S02]  /*a900*/  HADD2.F32 R30, -RZ, R21.reuse.H0_H0 ;  /* 0x20000015ff1e7230 */ /* 0x100fe40000004100 */
[----:B------:R-:W-:Y:S01]  /*a910*/  FFMA R31, R28, R2, R15 ;  /* 0x000000021c1f7223 */ /* 0x000fe2000000000f */
[----:B------:R-:W-:Y:S02]  /*a920*/  HADD2.F32 R32, -RZ, R21.H1_H1 ;  /* 0x30000015ff207230 */ /* 0x000fe40000004100 */
[----:B------:R-:W-:Y:S01]  /*a930*/  FFMA R17, R16, R33, R5 ;  /* 0x0000002110117223 */ /* 0x000fe20000000005 */
[----:B------:R-:W-:-:S02]  /*a940*/  F2FP.F16.E4M3.UNPACK_B R21, R10 ;  /* 0x0000000aff15723e */ /* 0x000fc400020006ff */
[----:B------:R-:W-:Y:S01]  /*a950*/  F2FP.F16.E4M3.UNPACK_B R15, R10.H1 ;  /* 0x0000000aff0f723e */ /* 0x000fe200030006ff */
[-C--:B------:R-:W-:Y:S01]  /*a960*/  FFMA R28, R30, R2.reuse, R17 ;  /* 0x000000021e1c7223 */ /* 0x080fe20000000011 */
[----:B------:R-:W-:Y:S01]  /*a970*/  FFMA R33, R32, R2, R19 ;  /* 0x0000000220217223 */ /* 0x000fe20000000013 */
[----:B------:R-:W-:Y:S02]  /*a980*/  HADD2.F32 R30, -RZ, R21.H0_H0 ;  /* 0x20000015ff1e7230 */ /* 0x000fe40000004100 */
[--C-:B------:R-:W-:Y:S02]  /*a990*/  HADD2.F32 R34, -RZ, R15.reuse.H0_H0 ;  /* 0x2000000fff227230 */ /* 0x100fe40000004100 */
[----:B------:R-:W-:Y:S02]  /*a9a0*/  HADD2.F32 R36, -RZ, R15.H1_H1 ;  /* 0x3000000fff247230 */ /* 0x000fe40000004100 */
[----:B------:R-:W-:Y:S01]  /*a9b0*/  FFMA R15, R16, R39, R9 ;  /* 0x00000027100f7223 */ /* 0x000fe20000000009 */
[----:B------:R-:W-:-:S02]  /*a9c0*/  HADD2.F32 R32, -RZ, R21.H1_H1 ;  /* 0x30000015ff207230 */ /* 0x000fc40000004100 */
[C---:B------:R-:W-:Y:S01]  /*a9d0*/  FFMA R17, R16.reuse, R38, R9 ;  /* 0x0000002610117223 */ /* 0x040fe20000000009 */
[----:B------:R-:W-:Y:S01]  /*a9e0*/  FFMA R19, R16, R37, R5 ;  /* 0x0000002510137223 */ /* 0x000fe20000000005 */
[-C--:B------:R-:W-:Y:S02]  /*a9f0*/  FFMA R15, R30, R2.reuse, R15 ;  /* 0x000000021e0f7223 */ /* 0x080fe4000000000f */
[-C--:B------:R-:W-:Y:S01]  /*aa00*/  FFMA R30, R32, R2.reuse, R17 ;  /* 0x00000002201e7223 */ /* 0x080fe20000000011 */
[----:B------:R-:W-:Y:S01]  /*aa10*/  FFMA R19, R34, R2, R19 ;  /* 0x0000000222137223 */ /* 0x000fe20000000013 */
[----:B------:R-:W-:Y:S02]  /*aa20*/  F2FP.SATFINITE.E4M3.F32.PACK_AB_MERGE_C R23, R23, R18, RZ ;  /* 0x000000121717723e */ /* 0x000fe400048070ff */
[----:B------:R-:W-:Y:S02]  /*aa30*/  F2FP.SATFINITE.E4M3.F32.PACK_AB_MERGE_C R25, R25, R20, RZ ;  /* 0x000000141919723e */ /* 0x000fe400048070ff */
[----:B------:R-:W-:-:S02]  /*aa40*/  F2FP.SATFINITE.E4M3.F32.PACK_AB_MERGE_C R27, R27, R22, RZ ;  /* 0x000000161b1b723e */ /* 0x000fc400048070ff */
[----:B------:R-:W-:Y:S02]  /*aa50*/  F2FP.SATFINITE.E4M3.F32.PACK_AB_MERGE_C R29, R29, R24, RZ ;  /* 0x000000181d1d723e */ /* 0x000fe400048070ff */
[----:B------:R-:W-:Y:S02]  /*aa60*/  F2FP.SATFINITE.E4M3.F32.PACK_AB_MERGE_C R31, R31, R26, RZ ;  /* 0x0000001a1f1f723e */ /* 0x000fe400048070ff */
[----:B------:R-:W-:Y:S02]  /*aa70*/  F2FP.SATFINITE.E4M3.F32.PACK_AB_MERGE_C R33, R33, R28, RZ ;  /* 0x0000001c2121723e */ /* 0x000fe400048070ff */
[----:B------:R-:W-:Y:S01]  /*aa80*/  F2FP.SATFINITE.E4M3.F32.PACK_AB_MERGE_C R15, R30, R15, RZ ;  /* 0x0000000f1e0f723e */ /* 0x000fe200048070ff */
[----:B---3--:R-:W-:-:S04]  /*aa90*/  FFMA R21, R16, R35, R5 ;  /* 0x0000002310157223 */ /* 0x008fc80000000005 */
[----:B------:R-:W-:-:S05]  /*aaa0*/  FFMA R32, R36, R2, R21 ;  /* 0x0000000224207223 */ /* 0x000fca0000000015 */
[----:B------:R-:W-:Y:S01]  /*aab0*/  F2FP.SATFINITE.E4M3.F32.PACK_AB_MERGE_C R19, R32, R19, RZ ;  /* 0x000000132013723e */ /* 0x000fe200048070ff */
[----:B------:R-:W-:Y:S06]  /*aac0*/  @P0 BRA `(.L_x_126) ;  /* 0x0000000000040947 */ /* 0x000fec0003800000 */
[----:B------:R-:W-:-:S04]  /*aad0*/  DEPBAR.LE SB0, 0x1 ;  /* 0x000080400000791a */ /* 0x000fc80000000000 */
.L_x_126:
        /* <DEDUP_REMOVED lines=27> */
.L_x_128:
[----:B------:R-:W-:Y:S05]  /*ac90*/  BSYNC B0 ;  /* 0x0000000000007941 */ /* 0x000fea0003800000 */
.L_x_127:
[----:B------:R-:W-:Y:S04]  /*aca0*/  BSSY B0, `(.L_x_129) ;  /* 0x0000033000007945 */ /* 0x000fe80003800000 */
[----:B------:R-:W-:Y:S05]  /*acb0*/  @!P1 BRA `(.L_x_130) ;  /* 0x0000000000c49947 */ /* 0x000fea0003800000 */
[----:B------:R-:W-:-:S04]  /*acc0*/  MOV R15, UR54 ;  /* 0x00000036000f7c02 */ /* 0x000fc80008000f00 */
[----:B------:R-:W-:-:S13]  /*acd0*/  ISETP.NE.AND P2, PT, R15, 0x3, PT ;  /* 0x000000030f00780c */ /* 0x000fda0003f45270 */
[----:B------:R-:W-:Y:S05]  /*ace0*/  @!P2 BRA `(.L_x_131) ;  /* 0x000000000004a947 */ /* 0x000fea0003800000 */
[----:B------:R-:W-:Y:S01]  /*acf0*/  BPT.TRAP 0x1 ;  /* 0x000000040000795c */ /* 0x000fe20000300000 */
.L_x_131:
[----:B------:R-:W2:Y:S04]  /*ad00*/  LDL R17, [R1+0xb4] ;  /* 0x0000b40001117983 */ /* 0x000ea80000100800 */
[----:B------:R-:W3:Y:S01]  /*ad10*/  LDL.LU R15, [R1+0xb8] ;  /* 0x0000b800010f7983 */ /* 0x000ee20000300800 */
[----:B------:R-:W-:Y:S01]  /*ad20*/  BSSY B1, `(.L_x_132) ;  /* 0x0000005000017945 */ /* 0x000fe20003800000 */
[----:B--2---:R-:W-:Y:S02]  /*ad30*/  LEA R18, R17, UR49, 0x3 ;  /* 0x0000003111127c11 */ /* 0x004fe4000f8e18ff */
[----:B---3--:R-:W-:-:S04]  /*ad40*/  SHF.L.U32 R15, R15, 0x1f, RZ ;  /* 0x0000001f0f0f7819 */ /* 0x008fc800000006ff */
[----:B------:R-:W2:Y:S02]  /*ad50*/  SYNCS.PHASECHK.TRANS64.TRYWAIT P1, [R18+URZ+0x80], R15 ;  /* 0x0000800f120075a7 */ /* 0x000ea4000802017f */
[----:B--2---:R-:W-:Y:S05]  /*ad60*/  @!P1 BRA `(.L_x_133) ;  /* 0x0000004400909947 */ /* 0x004fea0003800000 */
.L_x_250:
[----:B------:R-:W-:Y:S05]  /*ad70*/  BSYNC B1 ;  /* 0x0000000000017941 */ /* 0x000fea0003800000 */
.L_x_132:
[----:B------:R-:W-:Y:S04]  /*ad80*/  BSSY B1, `(.L_x_134) ;  /* 0x0000012000017945 */ /* 0x000fe80003800000 */
[----:B------:R-:W-:Y:S05]  /*ad90*/  @P3 BRA `(.L_x_135) ;  /* 0x0000000000403947 */ /* 0x000fea0003800000 */
[----:B------:R-:W3:Y:S02]  /*ada0*/  LDL.LU R17, [R1+0xb4] ;  /* 0x0000b40001117983 */ /* 0x000ee40000300800 */
[----:B---3--:R-:W-:-:S05]  /*adb0*/  IMAD R4, R17, 0x1000, R8 ;  /* 0x0000100011047824 */ /* 0x008fca00078e0208 */
[----:B------:R-:W-:Y:S01]  /*adc0*/  IADD3 R6, R4, UR49, RZ ;  /* 0x0000003104067c10 */ /* 0x000fe2000fffe0ff */
[----:B------:R-:W-:Y:S04]  /*add0*/  LDS.U16 R7, [R4+UR49+0x100] ;  /* 0x0001003104077984 */ /* 0x000fe80008000400 */
[----:B------:R-:W-:Y:S01]  /*ade0*/  IMAD.IADD R19, R11, 0x1, R6 ;  /* 0x000000010b137824 */ /* 0x000fe200078e0206 */
[----:B------:R-:W-:Y:S04]  /*adf0*/  LDS.U16 R10, [R4+UR49+0x208] ;  /* 0x00020831040a7984 */ /* 0x000fe80008000400 */
[----:B------:R-:W3:Y:S04]  /*ae00*/  LDS.U16 R6, [R4+UR49+0x200] ;  /* 0x0002003104067984 */ /* 0x000ee80008000400 */
[----:B------:R3:W4:Y:S04]  /*ae10*/  LDS.U16 R11, [R4+UR49+0x108] ;  /* 0x00010831040b7984 */ /* 0x0007280008000400 */
[----:B--2---:R-:W-:Y:S04]  /*ae20*/  LDS.U16 R15, [R19+0x200] ;  /* 0x00020000130f7984 */ /* 0x004fe80000000400 */
[----:B------:R-:W2:Y:S04]  /*ae30*/  LDS.U16 R18, [R19+0x100] ;  /* 0x0001000013127984 */ /* 0x000ea80000000400 */
[----:B------:R-:W-:Y:S04]  /*ae40*/  LDS.U16 R17, [R19+0x208] ;  /* 0x0002080013117984 */ /* 0x000fe80000000400 */
[----:B------:R-:W5:Y:S01]  /*ae50*/  LDS.U16 R20, [R19+0x108] ;  /* 0x0001080013147984 */ /* 0x000f620000000400 */
[----:B---3--:R-:W-:-:S02]  /*ae60*/  PRMT R4, R7, 0x5410, R6 ;  /* 0x0000541007047816 */ /* 0x008fc40000000006 */
[----:B----4-:R-:W-:Y:S02]  /*ae70*/  PRMT R6, R11, 0x5410, R10 ;  /* 0x000054100b067816 */ /* 0x010fe4000000000a */
[----:B--2---:R-:W-:Y:S02]  /*ae80*/  PRMT R7, R18, 0x5410, R15 ;  /* 0x0000541012077816 */ /* 0x004fe4000000000f */
[----:B-----5:R-:W-:-:S07]  /*ae90*/  PRMT R10, R20, 0x5410, R17 ;  /* 0x00005410140a7816 */ /* 0x020fce0000000011 */
.L_x_135:
[----:B------:R-:W-:Y:S05]  /*aea0*/  BSYNC B1 ;  /* 0x0000000000017941 */ /* 0x000fea0003800000 */
.L_x_134:
        /* <DEDUP_REMOVED lines=8> */
.L_x_136:
[----:B--2---:R-:W2:Y:S01]  /*af30*/  S2R R18, SR_CgaCtaId ;  /* 0x0000000000127919 */ /* 0x004ea20000008800 */
[C---:B------:R-:W-:Y:S01]  /*af40*/  LEA R11, R14.reuse, UR49, 0x3 ;  /* 0x000000310e0b7c11 */ /* 0x040fe2000f8e18ff */
[----:B-1----:R-:W-:-:S03]  /*af50*/  VIADD R14, R14, 0x1 ;  /* 0x000000010e0e7836 */ /* 0x002fc60000000000 */
[----:B------:R-:W-:Y:S02]  /*af60*/  IADD3 R11, R11, 0xa0, RZ ;  /* 0x000000a00b0b7810 */ /* 0x000fe40007ffe0ff */
[----:B------:R-:W-:-:S04]  /*af70*/  ISETP.NE.AND P1, PT, R14, 0x4, PT ;  /* 0x000000040e00780c */ /* 0x000fc80003f25270 */
[----:B------:R-:W-:Y:S02]  /*af80*/  SEL R14, R14, RZ, P1 ;  /* 0x000000ff0e0e7207 */ /* 0x000fe40000800000 */
[----:B--2---:R-:W-:Y:S02]  /*af90*/  PRMT R11, R18, 0x654, R11 ;  /* 0x00000654120b7816 */ /* 0x004fe4000000000b */
[----:B------:R-:W-:Y:S02]  /*afa0*/  SEL R18, RZ, 0x1, P1 ;  /* 0x00000001ff127807 */ /* 0x000fe40000800000 */
[----:B---3--:R2:W-:Y:S02]  /*afb0*/  SYNCS.ARRIVE.TRANS64.RED.A1T0 RZ, [R11+URZ], RZ ;  /* 0x000000ff0bff79a7 */ /* 0x0085e4000810043f */
[----:B------:R-:W-:-:S07]  /*afc0*/  LOP3.LUT R13, R13, R18, RZ, 0x3c, !PT ;  /* 0x000000120d0d7212 */ /* 0x000fce00078e3cff */
.L_x_130:
[----:B------:R-:W-:Y:S05]  /*afd0*/  BSYNC B0 ;  /* 0x0000000000007941 */ /* 0x000fea0003800000 */
.L_x_129:
[----:B--2---:R-:W2:Y:S04]  /*afe0*/  LDL.LU R11, [R1+0x74] ;  /* 0x00007400010b7983 */ /* 0x004ea80000300800 */
[----:B------:R-:W3:Y:S04]  /*aff0*/  LDL.LU R15, [R1+0x78] ;  /* 0x00007800010f7983 */ /* 0x000ee80000300800 */
[----:B------:R-:W4:Y:S04]  /*b000*/  LDL.LU R19, [R1+0x84] ;  /* 0x0000840001137983 */ /* 0x000f280000300800 */
[----:B------:R-:W5:Y:S04]  /*b010*/  LDL.LU R21, [R1+0x88] ;  /* 0x0000880001157983 */ /* 0x000f680000300800 */
        /* <DEDUP_REMOVED lines=11> */
[----:B------:R-:W5:Y:S01]  /*b0d0*/  LDL.LU R26, [R1+0xac] ;  /* 0x0000ac00011a7983 */ /* 0x000f620000300800 */
[----:B------:R-:W-:-:S02]  /*b0e0*/  F2FP.F16.E4M3.UNPACK_B R22, R10.H1 ;  /* 0x0000000aff16723e */ /* 0x000fc400030006ff */
[-C--:B------:R-:W-:Y:S02]  /*b0f0*/  F2FP.F16.E4M3.UNPACK_B R18, R4.reuse ;  /* 0x00000004ff12723e */ /* 0x080fe400020006ff */
[----:B------:R-:W-:Y:S02]  /*b100*/  F2FP.F16.E4M3.UNPACK_B R4, R4.H1 ;  /* 0x00000004ff04723e */ /* 0x000fe400030006ff */
[----:B------:R-:W-:Y:S01]  /*b110*/  F2FP.F16.E4M3.UNPACK_B R10, R10 ;  /* 0x0000000aff0a723e */ /* 0x000fe200020006ff */
[C-C-:B--2---:R-:W-:Y:S01]  /*b120*/  FFMA R11, R16.reuse, R11, R9.reuse ;  /* 0x0000000b100b7223 */ /* 0x144fe20000000009 */
[C-C-:B---3--:R-:W-:Y:S01]  /*b130*/  FFMA R15, R16.reuse, R15, R9.reuse ;  /* 0x0000000f100f7223 */ /* 0x148fe20000000009 */
[C-C-:B----4-:R-:W-:Y:S01]  /*b140*/  FFMA R19, R16.reuse, R19, R9.reuse ;  /* 0x0000001310137223 */ /* 0x150fe20000000009 */
[C-C-:B-----5:R-:W-:Y:S01]  /*b150*/  FFMA R21, R16.reuse, R21, R9.reuse ;  /* 0x0000001510157223 */ /* 0x160fe20000000009 */
[C-C-:B------:R-:W-:Y:S01]  /*b160*/  FFMA R27, R16.reuse, R27, R9.reuse ;  /* 0x0000001b101b7223 */ /* 0x140fe20000000009 */
[C-C-:B------:R-:W-:Y:S01]  /*b170*/  FFMA R29, R16.reuse, R29, R9.reuse ;  /* 0x0000001d101d7223 */ /* 0x140fe20000000009 */
[C-C-:B------:R-:W-:Y:S01]  /*b180*/  FFMA R35, R16.reuse, R32, R9.reuse ;  /* 0x0000002010237223 */ /* 0x140fe20000000009 */
[C---:B------:R-:W-:Y:S01]  /*b190*/  FFMA R37, R16.reuse, R31, R9 ;  /* 0x0000001f10257223 */ /* 0x040fe20000000009 */
[C-C-:B------:R-:W-:Y:S01]  /*b1a0*/  FFMA R9, R16.reuse, R30, R5.reuse ;  /* 0x0000001e10097223 */ /* 0x140fe20000000005 */
[C-C-:B------:R-:W-:Y:S01]  /*b1b0*/  FFMA R17, R16.reuse, R17, R5.reuse ;  /* 0x0000001110117223 */ /* 0x140fe20000000005 */
[C-C-:B------:R-:W-:Y:S01]  /*b1c0*/  FFMA R23, R16.reuse, R23, R5.reuse ;  /* 0x0000001710177223 */ /* 0x140fe20000000005 */
[C-C-:B------:R-:W-:Y:S01]  /*b1d0*/  FFMA R25, R16.reuse, R25, R5.reuse ;  /* 0x0000001910197223 */ /* 0x140fe20000000005 */
[C-C-:B------:R-:W-:Y:S01]  /*b1e0*/  FFMA R31, R16.reuse, R28, R5.reuse ;  /* 0x0000001c101f7223 */ /* 0x140fe20000000005 */
[----:B------:R-:W-:Y:S01]  /*b1f0*/  FFMA R33, R16, R24, R5 ;  /* 0x0000001810217223 */ /* 0x000fe20000000005 */
[----:B------:R-:W-:-:S02]  /*b200*/  HADD2.F32 R24, -RZ, R22.H1_H1 ;  /* 0x30000016ff187230 */ /* 0x000fc40000004100 */
[----:B------:R-:W-:Y:S02]  /*b210*/  HADD2.F32 R22, -RZ, R22.H0_H0 ;  /* 0x20000016ff167230 */ /* 0x000fe40000004100 */
[----:B------:R-:W-:Y:S01]  /*b220*/  FFMA R39, R16, R20, R5 ;  /* 0x0000001410277223 */ /* 0x000fe20000000005 */
[--C-:B------:R-:W-:Y:S02]  /*b230*/  HADD2.F32 R20, -RZ, R18.reuse.H0_H0 ;  /* 0x20000012ff147230 */ /* 0x100fe40000004100 */
[----:B------:R-:W-:Y:S02]  /*b240*/  HADD2.F32 R18, -RZ, R18.H1_H1 ;  /* 0x30000012ff127230 */ /* 0x000fe40000004100 */
[----:B------:R-:W-:Y:S01]  /*b250*/  FFMA R32, R24, R2, R39 ;  /* 0x0000000218207223 */ /* 0x000fe20000000027 */
[----:B------:R-:W-:Y:S01]  /*b260*/  FFMA R5, R16, R26, R5 ;  /* 0x0000001a10057223 */ /* 0x000fe20000000005 */
[----:B------:R-:W-:Y:S01]  /*b270*/  FFMA R24, R20, R2, R11 ;  /* 0x0000000214187223 */ /* 0x000fe2000000000b */
[--C-:B------:R-:W-:Y:S01]  /*b280*/  HADD2.F32 R20, -RZ, R4.reuse.H0_H0 ;  /* 0x20000004ff147230 */ /* 0x100fe20000004100 */
[-C--:B------:R-:W-:Y:S01]  /*b290*/  F2FP.F16.E4M3.UNPACK_B R11, R6.reuse ;  /* 0x00000006ff0b723e */ /* 0x080fe200020006ff */
[----:B------:R-:W-:Y:S01]  /*b2a0*/  HADD2.F32 R4, -RZ, R4.H1_H1 ;  /* 0x30000004ff047230 */ /* 0x000fe20000004100 */
[----:B------:R-:W-:Y:S01]  /*b2b0*/  F2FP.F16.E4M3.UNPACK_B R6, R6.H1 ;  /* 0x00000006ff06723e */ /* 0x000fe200030006ff */
[-C--:B------:R-:W-:Y:S01]  /*b2c0*/  FFMA R15, R18, R2.reuse, R15 ;  /* 0x00000002120f7223 */ /* 0x080fe2000000000f */
[----:B------:R-:W-:Y:S01]  /*b2d0*/  FFMA R26, R20, R2, R9 ;  /* 0x00000002141a7223 */ /* 0x000fe20000000009 */
[----:B------:R-:W-:-:S02]  /*b2e0*/  HADD2.F32 R18, -RZ, R11.H0_H0 ;  /* 0x2000000bff127230 */ /* 0x000fc40000004100 */
[-C--:B------:R-:W-:Y:S01]  /*b2f0*/  FFMA R17, R4, R2.reuse, R17 ;  /* 0x0000000204117223 */ /* 0x080fe20000000011 */
[--C-:B------:R-:W-:Y:S01]  /*b300*/  HADD2.F32 R4, -RZ, R6.reuse.H0_H0 ;  /* 0x20000006ff047230 */ /* 0x100fe20000004100 */
[-C--:B------:R-:W-:Y:S01]  /*b310*/  F2FP.F16.E4M3.UNPACK_B R9, R7.reuse ;  /* 0x00000007ff09723e */ /* 0x080fe200020006ff */
[----:B------:R-:W-:Y:S02]  /*b320*/  HADD2.F32 R6, -RZ, R6.H1_H1 ;  /* 0x30000006ff067230 */ /* 0x000fe40000004100 */
[-C--:B------:R-:W-:Y:S01]  /*b330*/  FFMA R19, R18, R2.reuse, R19 ;  /* 0x0000000212137223 */ /* 0x080fe20000000013 */
[----:B------:R-:W-:Y:S01]  /*b340*/  F2FP.F16.E4M3.UNPACK_B R7, R7.H1 ;  /* 0x00000007ff07723e */ /* 0x000fe200030006ff */
[-C--:B------:R-:W-:Y:S01]  /*b350*/  FFMA R23, R4, R2.reuse, R23 ;  /* 0x0000000204177223 */ /* 0x080fe20000000017 */
[--C-:B------:R-:W-:Y:S02]  /*b360*/  HADD2.F32 R18, -RZ, R9.reuse.H1_H1 ;  /* 0x30000009ff127230 */ /* 0x100fe40000004100 */
[----:B------:R-:W-:Y:S01]  /*b370*/  FFMA R28, R6, R2, R25 ;  /* 0x00000002061c7223 */ /* 0x000fe20000000019 */
[----:B------:R-:W-:-:S02]  /*b380*/  HADD2.F32 R4, -RZ, R9.H0_H0 ;  /* 0x20000009ff047230 */ /* 0x000fc40000004100 */
[-C--:B------:R-:W-:Y:S01]  /*b390*/  FFMA R5, R22, R2.reuse, R5 ;  /* 0x0000000216057223 */ /* 0x080fe20000000005 */
[----:B------:R-:W-:Y:S02]  /*b3a0*/  HADD2.F32 R20, -RZ, R11.H1_H1 ;  /* 0x3000000bff147230 */ /* 0x000fe40000004100 */
[-C--:B------:R-:W-:Y:S01]  /*b3b0*/  FFMA R30, R18, R2.reuse, R29 ;  /* 0x00000002121e7223 */ /* 0x080fe2000000001d */
[----:B------:R-:W-:Y:S02]  /*b3c0*/  HADD2.F32 R18, -RZ, R10.H0_H0 ;  /* 0x2000000aff127230 */ /* 0x000fe40000004100 */
[-C--:B------:R-:W-:Y:S01]  /*b3d0*/  FFMA R27, R4, R2.reuse, R27 ;  /* 0x00000002041b7223 */ /* 0x080fe2000000001b */
[--C-:B------:R-:W-:Y:S02]  /*b3e0*/  HADD2.F32 R4, -RZ, R7.reuse.H0_H0 ;  /* 0x20000007ff047230 */ /* 0x100fe40000004100 */
[----:B------:R-:W-:Y:S01]  /*b3f0*/  FFMA R20, R20, R2, R21 ;  /* 0x0000000214147223 */ /* 0x000fe20000000015 */
[----:B------:R-:W-:-:S02]  /*b400*/  HADD2.F32 R6, -RZ, R7.H1_H1 ;  /* 0x30000007ff067230 */ /* 0x000fc40000004100 */
[-C--:B------:R-:W-:Y:S01]  /*b410*/  FFMA R18, R18, R2.reuse, R35 ;  /* 0x0000000212127223 */ /* 0x080fe20000000023 */
[----:B------:R-:W-:Y:S02]  /*b420*/  HADD2.F32 R10, -RZ, R10.H1_H1 ;  /* 0x3000000aff0a7230 */ /* 0x000fe40000004100 */
[----:B------:R-:W-:Y:S01]  /*b430*/  FFMA R4, R4, R2, R31 ;  /* 0x0000000204047223 */ /* 0x000fe2000000001f */
[----:B------:R-:W-:Y:S01]  /*b440*/  F2FP.SATFINITE.E4M3.F32.PACK_AB_MERGE_C R15, R15, R24, RZ ;  /* 0x000000180f0f723e */ /* 0x000fe200048070ff */
[----:B------:R-:W-:Y:S01]  /*b450*/  FFMA R33, R6, R2, R33 ;  /* 0x0000000206217223 */ /* 0x000fe20000000021 */
[----:B------:R-:W-:Y:S01]  /*b460*/  F2FP.SATFINITE.E4M3.F32.PACK_AB_MERGE_C R17, R17, R26, RZ ;  /* 0x0000001a1111723e */ /* 0x000fe200048070ff */
[----:B------:R-:W-:Y:S01]  /*b470*/  FFMA R37, R10, R2, R37 ;  /* 0x000000020a257223 */ /* 0x000fe20000000025 */
[----:B------:R-:W-:Y:S02]  /*b480*/  F2FP.SATFINITE.E4M3.F32.PACK_AB_MERGE_C R19, R20, R19, RZ ;  /* 0x000000131413723e */ /* 0x000fe400048070ff */
[----:B------:R-:W-:-:S02]  /*b490*/  F2FP.SATFINITE.E4M3.F32.PACK_AB_MERGE_C R23, R28, R23, RZ ;  /* 0x000000171c17723e */ /* 0x000fc400048070ff */
[----:B------:R-:W-:Y:S02]  /*b4a0*/  F2FP.SATFINITE.E4M3.F32.PACK_AB_MERGE_C R27, R30, R27, RZ ;  /* 0x0000001b1e1b723e */ /* 0x000fe400048070ff */
[----:B------:R-:W-:Y:S02]  /*b4b0*/  F2FP.SATFINITE.E4M3.F32.PACK_AB_MERGE_C R33, R33, R4, RZ ;  /* 0x000000042121723e */ /* 0x000fe400048070ff */
[----:B------:R-:W-:Y:S02]  /*b4c0*/  F2FP.SATFINITE.E4M3.F32.PACK_AB_MERGE_C R37, R37, R18, RZ ;  /* 0x000000122525723e */ /* 0x000fe400048070ff */
[----:B------:R-:W-:Y:S01]  /*b4d0*/  F2FP.SATFINITE.E4M3.F32.PACK_AB_MERGE_C R5, R32, R5, RZ ;  /* 0x000000052005723e */ /* 0x000fe200048070ff */
[----:B------:R-:W-:Y:S06]  /*b4e0*/  @P0 BRA `(.L_x_137) ;  /* 0x0000000000040947 */ /* 0x000fec0003800000 */
[----:B------:R-:W-:-:S04]  /*b4f0*/  DEPBAR.LE SB0, 0x1 ;  /* 0x000080400000791a */ /* 0x000fc80000000000 */
.L_x_137:
[----:B------:R-:W2:Y:S01]  /*b500*/  LDL.LU R18, [R1+0xc8] ;  /* 0x0000c80001127983 */ /* 0x000ea20000300800 */
        /* <DEDUP_REMOVED lines=17> */
[----:B----4-:R-:W-:Y:S01]  /*b620*/  BAR.SYNC.DEFER_BLOCKING 0x1, 0x100 ;  /* 0x0044000000007b1d */ /* 0x010fe20000010000 */
[----:B--2---:R-:W-:-:S05]  /*b630*/  IADD3 R18, P1, R18, UR50, RZ ;  /* 0x0000003212127c10 */ /* 0x004fca000ff3e0ff */
[----:B------:R3:W-:Y:S01]  /*b640*/  STL [R1+0xc8], R18 ;  /* 0x0000c81201007387 */ /* 0x0007e20000100800 */
[----:B------:R-:W-:Y:S07]  /*b650*/  @P0 BRA `(.L_x_139) ;  /* 0x0000000000200947 */ /* 0x000fee0003800000 */
        /* <DEDUP_REMOVED lines=8> */
.L_x_139:
[----:B------:R-:W-:Y:S05]  /*b6e0*/  BSYNC B0 ;  /* 0x0000000000007941 */ /* 0x000fea0003800000 */
.L_x_138:
[----:B---3--:R-:W2:Y:S01]  /*b6f0*/  LDL.LU R19, [R1+0xcc] ;  /* 0x0000cc0001137983 */ /* 0x008ea20000300800 */
[----:B------:R-:W-:Y:S01]  /*b700*/  MOV R4, 0xffffffff ;  /* 0xffffffff00047802 */ /* 0x000fe20000000f00 */
[----:B------:R-:W-:Y:S01]  /*b710*/  ULDC.64 UR4, c[0x0][0x8f8] ;  /* 0x00023e0000047ab9 */ /* 0x000fe20000000a00 */
[----:B------:R-:W-:Y:S01]  /*b720*/  UMOV UR57, 0xffffffff ;  /* 0xffffffff00397882 */ /* 0x000fe20000000000 */
[----:B------:R-:W-:Y:S01]  /*b730*/  ISETP.GE.U32.AND P0, PT, R18, UR4, PT ;  /* 0x0000000412007c0c */ /* 0x000fe2000bf06070 */
[----:B------:R-:W-:Y:S01]  /*b740*/  UMOV UR43, 0xffffffff ;  /* 0xffffffff002b7882 */ /* 0x000fe20000000000 */
[----:B------:R-:W-:Y:S02]  /*b750*/  PRMT R2, RZ, 0x7610, R2 ;  /* 0x00007610ff027816 */ /* 0x000fe40000000002 */
[----:B--2---:R-:W-:-:S04]  /*b760*/  IADD3.X R19, R19, UR39, RZ, P1, !PT ;  /* 0x0000002713137c10 */ /* 0x004fc80008ffe4ff */
[----:B------:R-:W-:Y:S01]  /*b770*/  ISETP.GE.U32.AND.EX P0, PT, R19, UR5, PT, P0 ;  /* 0x0000000513007c0c */ /* 0x000fe2000bf06100 */
[----:B------:R2:W-:Y:S04]  /*b780*/  STL [R1+0xcc], R19 ;  /* 0x0000cc1301007387 */ /* 0x0005e80000100800 */
[----:B------:R2:W-:Y:S08]  /*b790*/  STL [R1+0xe0], R4 ;  /* 0x0000e00401007387 */ /* 0x0005f00000100800 */
[----:B------:R-:W-:Y:S05]  /*b7a0*/  @P0 BRA `(.L_x_140) ;  /* 0x00000004007c0947 */ /* 0x000fea0003800000 */
[----:B------:R-:W3:Y:S01]  /*b7b0*/  LDC.64 R10, c[0x0][0x8d0] ;  /* 0x00023400ff0a7b82 */ /* 0x000ee20000000a00 */
[----:B------:R-:W4:Y:S01]  /*b7c0*/  S2R R17, SR_CTAID.X ;  /* 0x0000000000117919 */ /* 0x000f220000002500 */
[----:B------:R-:W-:Y:S01]  /*b7d0*/  IMAD.MOV.U32 R8, RZ, RZ, R18 ;  /* 0x000000ffff087224 */ /* 0x000fe200078e0012 */
[----:B------:R-:W-:-:S05]  /*b7e0*/  MOV R9, R19 ;  /* 0x0000001300097202 */ /* 0x000fca0000000f00 */
[----:B------:R-:W1:Y:S08]  /*b7f0*/  LDC R12, c[0x0][0x8d8] ;  /* 0x00023600ff0c7b82 */ /* 0x000e700000000800 */
[----:B------:R-:W1:Y:S01]  /*b800*/  LDC.64 R20, c[0x0][0x8c8] ;  /* 0x00023200ff147b82 */ /* 0x000e620000000a00 */
[----:B---3--:R-:W-:-:S04]  /*b810*/  ISETP.NE.U32.AND P0, PT, R10, RZ, PT ;  /* 0x000000ff0a00720c */ /* 0x008fc80003f05070 */
[----:B------:R-:W-:-:S13]  /*b820*/  ISETP.NE.AND.EX P0, PT, R11, RZ, PT, P0 ;  /* 0x000000ff0b00720c */ /* 0x000fda0003f05300 */
[----:B-1--4-:R-:W-:Y:S05]  /*b830*/  @!P0 BRA `(.L_x_141) ;  /* 0x0000000000288947 */ /* 0x012fea0003800000 */
[----:B------:R-:W1:Y:S02]  /*b840*/  LDC R2, c[0x0][0x8dc] ;  /* 0x00023700ff027b82 */ /* 0x000e640000000800 */
[----:B-1----:R-:W-:-:S05]  /*b850*/  IADD3 R9, P0, R18, R2, RZ ;  /* 0x0000000212097210 */ /* 0x002fca0007f1e0ff */
[----:B------:R-:W-:-:S04]  /*b860*/  IMAD.X R15, RZ, RZ, R19, P0 ;  /* 0x000000ffff0f7224 */ /* 0x000fc800000e0613 */
[----:B--2---:R-:W-:-:S04]  /*b870*/  IMAD.WIDE.U32 R4, R15, R10, RZ ;  /* 0x0000000a0f047225 */ /* 0x004fc800078e00ff */
[----:B------:R-:W-:-:S04]  /*b880*/  IMAD.WIDE.U32 R6, P0, R9, R11, R4 ;  /* 0x0000000b09067225 */ /* 0x000fc80007800004 */
[----:B------:R-:W-:Y:S01]  /*b890*/  IMAD.WIDE.U32 R4, R9, R10, RZ ;  /* 0x0000000a09047225 */ /* 0x000fe200078e00ff */
[----:B------:R-:W-:-:S03]  /*b8a0*/  IADD3.X R9, RZ, RZ, RZ, P0, !PT ;  /* 0x000000ffff097210 */ /* 0x000fc600007fe4ff */
[----:B------:R-:W-:Y:S01]  /*b8b0*/  IMAD.MOV.U32 R8, RZ, RZ, R7 ;  /* 0x000000ffff087224 */ /* 0x000fe200078e0007 */
[----:B------:R-:W-:-:S05]  /*b8c0*/  IADD3 RZ, P0, R5, R6, RZ ;  /* 0x0000000605ff7210 */ /* 0x000fca0007f1e0ff */
[----:B------:R-:W-:-:S08]  /*b8d0*/  IMAD.WIDE.U32.X R8, R15, R11, R8, P0 ;  /* 0x0000000b0f087225 */ /* 0x000fd000000e0408 */
.L_x_141:
[----:B------:R-:W1:Y:S01]  /*b8e0*/  S2R R11, SR_CTAID.Y ;  /* 0x00000000000b7919 */ /* 0x000e620000002600 */
[-CC-:B------:R-:W-:Y:S01]  /*b8f0*/  SHF.R.U64 R27, R8, R12.reuse, R9.reuse ;  /* 0x0000000c081b7219 */ /* 0x180fe20000001209 */
[----:B------:R-:W3:Y:S01]  /*b900*/  LDC R6, c[0x0][0x8c0] ;  /* 0x00023000ff067b82 */ /* 0x000ee20000000800 */
[----:B------:R-:W-:Y:S01]  /*b910*/  SHF.R.U32.HI R2, RZ, R12, R9 ;  /* 0x0000000cff027219 */ /* 0x000fe20000011609 */
[----:B--2---:R-:W-:Y:S01]  /*b920*/  IMAD.MOV.U32 R4, RZ, RZ, R18 ;  /* 0x000000ffff047224 */ /* 0x004fe200078e0012 */
[----:B------:R-:W-:Y:S01]  /*b930*/  IADD3 R7, P0, RZ, -R27, RZ ;  /* 0x8000001bff077210 */ /* 0x000fe20007f1e0ff */
[----:B------:R-:W-:Y:S01]  /*b940*/  ULDC UR4, c[0x0][0x150] ;  /* 0x0000540000047ab9 */ /* 0x000fe20000000800 */
[----:B------:R-:W-:Y:S02]  /*b950*/  MOV R5, R19 ;  /* 0x0000001300057202 */ /* 0x000fe40000000f00 */
[----:B------:R-:W-:Y:S01]  /*b960*/  IADD3.X R9, RZ, ~R2, RZ, P0, !PT ;  /* 0x80000002ff097210 */ /* 0x000fe200007fe4ff */
[----:B------:R-:W2:Y:S01]  /*b970*/  LDC.64 R18, c[0x0][0x8e8] ;  /* 0x00023a00ff127b82 */ /* 0x000ea20000000a00 */
[----:B------:R-:W-:Y:S01]  /*b980*/  I2FP.F32.U32 R8, R17 ;  /* 0x0000001100087245 */ /* 0x000fe20000201000 */
[----:B------:R-:W-:-:S04]  /*b990*/  IMAD.WIDE.U32 R4, R7, R20, R4 ;  /* 0x0000001407047225 */ /* 0x000fc800078e0004 */
[----:B------:R-:W-:Y:S02]  /*b9a0*/  IMAD R2, R9, R20, RZ ;  /* 0x0000001409027224 */ /* 0x000fe400078e02ff */
[----:B------:R-:W-:Y:S01]  /*b9b0*/  FMUL R8, R8, UR4 ;  /* 0x0000000408087c20 */ /* 0x000fe20008400000 */
[----:B------:R-:W4:Y:S01]  /*b9c0*/  LDC R12, c[0x0][0x8b0] ;  /* 0x00022c00ff0c7b82 */ /* 0x000f220000000800 */
[----:B------:R-:W-:Y:S01]  /*b9d0*/  ULDC UR4, c[0x0][0x154] ;  /* 0x0000550000047ab9 */ /* 0x000fe20000000800 */
[----:B------:R-:W-:-:S03]  /*b9e0*/  IMAD R7, R7, R21, R2 ;  /* 0x0000001507077224 */ /* 0x000fc600078e0202 */
[----:B------:R-:W5:Y:S01]  /*b9f0*/  F2I.U32.TRUNC.NTZ R8, R8 ;  /* 0x0000000800087305 */ /* 0x000f62000020f000 */
[----:B------:R-:W-:Y:S02]  /*ba00*/  IMAD.IADD R5, R5, 0x1, R7 ;  /* 0x0000000105057824 */ /* 0x000fe400078e0207 */
[----:B------:R-:W4:Y:S01]  /*ba10*/  LDC R22, c[0x0][0x900] ;  /* 0x00024000ff167b82 */ /* 0x000f220000000800 */
[----:B------:R-:W-:Y:S02]  /*ba20*/  IMAD.MOV.U32 R7, RZ, RZ, -0x1 ;  /* 0xffffffffff077424 */ /* 0x000fe400078e00ff */
[-CC-:B---3--:R-:W-:Y:S02]  /*ba30*/  SHF.R.U64 R10, R4, R6.reuse, R5.reuse ;  /* 0x00000006040a7219 */ /* 0x188fe40000001205 */
[----:B------:R-:W-:Y:S02]  /*ba40*/  SHF.R.U32.HI R5, RZ, R6, R5 ;  /* 0x00000006ff057219 */ /* 0x000fe40000011605 */
[----:B-1----:R-:W-:Y:S01]  /*ba50*/  I2FP.F32.U32 R4, R11 ;  /* 0x0000000b00047245 */ /* 0x002fe20000201000 */
[----:B------:R-:W1:Y:S01]  /*ba60*/  LDC R2, c[0x0][0x144] ;  /* 0x00005100ff027b82 */ /* 0x000e620000000800 */
[----:B--2---:R-:W-:-:S03]  /*ba70*/  ISETP.NE.U32.AND P0, PT, R18, RZ, PT ;  /* 0x000000ff1200720c */ /* 0x004fc60003f05070 */
[----:B------:R-:W-:Y:S01]  /*ba80*/  FMUL R6, R4, UR4 ;  /* 0x0000000404067c20 */ /* 0x000fe20008400000 */
[----:B------:R-:W-:Y:S02]  /*ba90*/  ISETP.NE.AND.EX P0, PT, R19, RZ, PT, P0 ;  /* 0x000000ff1300720c */ /* 0x000fe40003f05300 */
[----:B-----5:R-:W-:Y:S01]  /*baa0*/  IADD3 R4, -R8, RZ, RZ ;  /* 0x000000ff08047210 */ /* 0x020fe20007ffe1ff */
[----:B------:R-:W2:Y:S01]  /*bab0*/  LDC R20, c[0x0][0x148] ;  /* 0x00005200ff147b82 */ /* 0x000ea20000000800 */
[----:B------:R3:W1:Y:S01]  /*bac0*/  F2I.U32.TRUNC.NTZ R15, R6 ;  /* 0x00000006000f7305 */ /* 0x000662000020f000 */
[-CC-:B----4-:R-:W-:Y:S02]  /*bad0*/  SHF.R.U64 R8, R10, R12.reuse, R5.reuse ;  /* 0x0000000c0a087219 */ /* 0x190fe40000001205 */
[----:B------:R-:W-:-:S04]  /*bae0*/  SHF.R.U32.HI R5, RZ, R12, R5 ;  /* 0x0000000cff057219 */ /* 0x000fc80000011605 */
[----:B------:R-:W4:Y:S01]  /*baf0*/  LDC R21, c[0x0][0x8a8] ;  /* 0x00022a00ff157b82 */ /* 0x000f220000000800 */
[-CC-:B------:R-:W-:Y:S02]  /*bb00*/  SHF.R.U64 R12, R8, R22.reuse, R5.reuse ;  /* 0x00000016080c7219 */ /* 0x180fe40000001205 */
[-C--:B------:R-:W-:Y:S02]  /*bb10*/  SHF.R.U32.HI R5, RZ, R22.reuse, R5 ;  /* 0x00000016ff057219 */ /* 0x080fe40000011605 */
[-C--:B------:R-:W-:Y:S02]  /*bb20*/  SHF.L.U32 R7, R7, R22.reuse, RZ ;  /* 0x0000001607077219 */ /* 0x080fe400000006ff */
[----:B------:R-:W-:Y:S01]  /*bb30*/  SHF.L.U32 R22, R3, R22, RZ ;  /* 0x0000001603167219 */ /* 0x000fe200000006ff */
[----:B------:R-:W2:Y:S01]  /*bb40*/  LDC R24, c[0x0][0x8f0] ;  /* 0x00023c00ff187b82 */ /* 0x000ea20000000800 */
[----:B-1----:R-:W-:Y:S01]  /*bb50*/  IMAD R17, R2, R4, R17 ;  /* 0x0000000402117224 */ /* 0x002fe200078e0211 */
[----:B------:R-:W-:Y:S01]  /*bb60*/  LOP3.LUT R23, RZ, R7, RZ, 0x33, !PT ;  /* 0x00000007ff177212 */ /* 0x000fe200078e33ff */
[----:B------:R-:W-:Y:S01]  /*bb70*/  IMAD.MOV.U32 R3, RZ, RZ, R5 ;  /* 0x000000ffff037224 */ /* 0x000fe200078e0005 */
[----:B------:R-:W-:-:S04]  /*bb80*/  MOV R2, R12 ;  /* 0x0000000c00027202 */ /* 0x000fc80000000f00 */
[----:B------:R-:W1:Y:S08]  /*bb90*/  LDC R25, c[0x0][0x8e0] ;  /* 0x00023800ff197b82 */ /* 0x000e700000000800 */
[----:B------:R-:W1:Y:S01]  /*bba0*/  LDC R26, c[0x0][0x8b8] ;  /* 0x00022e00ff1a7b82 */ /* 0x000e620000000800 */
[----:B---3--:R-:W-:Y:S05]  /*bbb0*/  @!P0 BRA `(.L_x_142) ;  /* 0x0000000000288947 */ /* 0x008fea0003800000 */
[----:B------:R-:W3:Y:S02]  /*bbc0*/  LDC R7, c[0x0][0x8f4] ;  /* 0x00023d00ff077b82 */ /* 0x000ee40000000800 */
[----:B---3--:R-:W-:-:S04]  /*bbd0*/  IADD3 R7, P0, R12, R7, RZ ;  /* 0x000000070c077210 */ /* 0x008fc80007f1e0ff */
        /* <DEDUP_REMOVED lines=8> */
.L_x_142:
[----:B------:R-:W3:Y:S01]  /*bc60*/  LDC R4, c[0x0][0x904] ;  /* 0x00024100ff047b82 */ /* 0x000ee20000000800 */
[----:B--2---:R-:W-:Y:S01]  /*bc70*/  SHF.R.U64 R2, R2, R24, R3 ;  /* 0x0000001802027219 */ /* 0x004fe20000001203 */
[----:B------:R-:W-:Y:S01]  /*bc80*/  IMAD.MOV R15, RZ, RZ, -R15 ;  /* 0x000000ffff0f7224 */ /* 0x000fe200078e0a0f */
[----:B------:R-:W-:Y:S02]  /*bc90*/  LOP3.LUT R5, R8, R23, RZ, 0xc0, !PT ;  /* 0x0000001708057212 */ /* 0x000fe400078ec0ff */
[----:B----4-:R-:W-:Y:S01]  /*bca0*/  IADD3 R7, R21, -0x1, RZ ;  /* 0xffffffff15077810 */ /* 0x010fe20007ffe0ff */
[----:B------:R-:W-:Y:S01]  /*bcb0*/  IMAD.MOV R3, RZ, RZ, -R2 ;  /* 0x000000ffff037224 */ /* 0x000fe200078e0a02 */
[----:B------:R-:W-:Y:S01]  /*bcc0*/  R2UR UR43, R27 ;  /* 0x000000001b2b72ca */ /* 0x000fe200000e0000 */
[----:B------:R-:W-:Y:S01]  /*bcd0*/  IMAD R2, R22, R2, R5 ;  /* 0x0000000216027224 */ /* 0x000fe200078e0205 */
[----:B------:R-:W-:Y:S01]  /*bce0*/  LOP3.LUT R10, R10, R7, RZ, 0xc0, !PT ;  /* 0x000000070a0a7212 */ /* 0x000fe200078ec0ff */
[----:B-1----:R-:W-:-:S04]  /*bcf0*/  IMAD R3, R3, R25, R12 ;  /* 0x0000001903037224 */ /* 0x002fc800078e020c */
[----:B------:R-:W-:Y:S01]  /*bd00*/  IMAD R3, R3, R21, R10 ;  /* 0x0000001503037224 */ /* 0x000fe200078e020a */
[----:B---3--:R-:W-:-:S13]  /*bd10*/  ISETP.NE.AND P0, PT, R4, 0x1, PT ;  /* 0x000000010400780c */ /* 0x008fda0003f05270 */
[----:B------:R-:W-:-:S04]  /*bd20*/  @P0 IMAD R17, R20, R15, R11 ;  /* 0x0000000f14110224 */ /* 0x000fc800078e020b */
[----:B------:R-:W-:-:S05]  /*bd30*/  IMAD R2, R2, R26, R17 ;  /* 0x0000001a02027224 */ /* 0x000fca00078e0211 */
[----:B------:R-:W-:Y:S02]  /*bd40*/  SEL R4, R3, R2, !P0 ;  /* 0x0000000203047207 */ /* 0x000fe40004000000 */
[----:B------:R-:W-:Y:S02]  /*bd50*/  SEL R3, R2, R3, !P0 ;  /* 0x0000000302037207 */ /* 0x000fe40004000000 */
[----:B------:R-:W-:Y:S02]  /*bd60*/  R2UR UR57, R4 ;  /* 0x00000000043972ca */ /* 0x000fe400000e0000 */
[----:B------:R-:W-:Y:S01]  /*bd70*/  MOV R4, 0x1 ;  /* 0x0000000100047802 */ /* 0x000fe20000000f00 */
[----:B------:R3:W-:Y:S03]  /*bd80*/  STL [R1+0xe0], R3 ;  /* 0x0000e00301007387 */ /* 0x0007e60000100800 */
[----:B------:R-:W-:-:S09]  /*bd90*/  PRMT R2, R4, 0x7610, R2 ;  /* 0x0000761004027816 */ /* 0x000fd20000000002 */
.L_x_140:
[----:B------:R-:W-:Y:S01]  /*bda0*/  UIADD3 UR44, UR56, UR44, URZ ;  /* 0x0000002c382c7290 */ /* 0x000fe2000fffe03f */
[----:B------:R4:W-:Y:S01]  /*bdb0*/  STL [R1+0xb8], R13 ;  /* 0x0000b80d01007387 */ /* 0x0009e20000100800 */
[----:B------:R-:W-:Y:S01]  /*bdc0*/  LOP3.LUT P0, RZ, R2, 0xff, RZ, 0xc0, !PT ;  /* 0x000000ff02ff7812 */ /* 0x000fe2000780c0ff */
[----:B------:R-:W-:Y:S01]  /*bdd0*/  IMAD.MOV.U32 R2, RZ, RZ, R0 ;  /* 0x000000ffff027224 */ /* 0x000fe200078e0000 */
[----:B------:R-:W-:Y:S01]  /*bde0*/  USHF.R.U32.HI UR4, URZ, 0x3, UR44 ;  /* 0x000000033f047899 */ /* 0x000fe2000801162c */
[----:B------:R4:W-:Y:S01]  /*bdf0*/  STL [R1+0xb4], R14 ;  /* 0x0000b40e01007387 */ /* 0x0009e20000100800 */
[----:B------:R-:W-:Y:S02]  /*be00*/  UISETP.GT.U32.AND UP0, UPT, UR44, 0x7, UPT ;  /* 0x000000072c00788c */ /* 0x000fe4000bf04070 */
[----:B------:R-:W-:Y:S02]  /*be10*/  ULOP3.LUT UR4, UR4, 0x1, URZ, 0xc0, !UPT ;  /* 0x0000000104047892 */ /* 0x000fe4000f8ec03f */
[----:B------:R-:W-:-:S02]  /*be20*/  UISETP.LT.U32.AND UP0, UPT, UR56, 0x8, UP0 ;  /* 0x000000083800788c */ /* 0x000fc40008701070 */
[----:B------:R-:W-:Y:S02]  /*be30*/  UISETP.NE.U32.AND UP1, UPT, UR4, 0x1, UPT ;  /* 0x000000010400788c */ /* 0x000fe4000bf25070 */
[----:B------:R-:W-:Y:S02]  /*be40*/  USEL UR5, URZ, 0x1, !UP0 ;  /* 0x000000013f057887 */ /* 0x000fe4000c000000 */
[----:B------:R-:W-:Y:S02]  /*be50*/  UISETP.GT.U32.AND UP1, UPT, UR56, 0x7, !UP1 ;  /* 0x000000073800788c */ /* 0x000fe4000cf24070 */
[----:B------:R-:W-:Y:S02]  /*be60*/  ULOP3.LUT UR44, UR44, 0x7, URZ, 0xc0, !UPT ;  /* 0x000000072c2c7892 */ /* 0x000fe4000f8ec03f */
[----:B------:R-:W-:-:S04]  /*be70*/  USEL UR4, URZ, 0x1, !UP1 ;  /* 0x000000013f047887 */ /* 0x000fc8000c800000 */
[----:B------:R-:W-:Y:S01]  /*be80*/  ULOP3.LUT UR36, UR4, UR36, UR5, 0x96, !UPT ;  /* 0x0000002404247292 */ /* 0x000fe2000f8e9605 */
[----:B----4-:R-:W-:Y:S11]  /*be90*/  @P0 BRA `(.L_x_143) ;  /* 0xffffff5800940947 */ /* 0x010ff6000383ffff */
[----:B------:R-:W-:-:S04]  /*bea0*/  DEPBAR.LE SB0, 0x0 ;  /* 0x000080000000791a */ /* 0x000fc80000000000 */
[----:B------:R-:W-:Y:S05]  /*beb0*/  EXIT ;  /* 0x000000000000794d */ /* 0x000fea0003800000 */
.L_x_12:
[----:B------:R-:W3:Y:S01]  /*bec0*/  LDL R23, [R1+0xc8] ;  /* 0x0000c80001177983 */ /* 0x000ee20000100800 */
[----:B------:R-:W-:-:S03]  /*bed0*/  ULDC.64 UR4, c[0x0][0x8f8] ;  /* 0x00023e0000047ab9 */ /* 0x000fc60000000a00 */
[----:B------:R-:W4:Y:S01]  /*bee0*/  LDL R26, [R1+0xcc] ;  /* 0x0000cc00011a7983 */ /* 0x000f220000100800 */
[----:B------:R-:W-:Y:S01]  /*bef0*/  PRMT R9, RZ, 0x7610, R9 ;  /* 0x00007610ff097816 */ /* 0x000fe20000000009 */
[----:B------:R-:W-:Y:S01]  /*bf00*/  IMAD.MOV.U32 R7, RZ, RZ, -0x1 ;  /* 0xffffffffff077424 */ /* 0x000fe200078e00ff */
[----:B-1----:R-:W-:Y:S02]  /*bf10*/  MOV R12, 0xffffffff ;  /* 0xffffffff000c7802 */ /* 0x002fe40000000f00 */
[----:B------:R-:W-:Y:S02]  /*bf20*/  MOV R6, 0xffffffff ;  /* 0xffffffff00067802 */ /* 0x000fe40000000f00 */
[----:B---3--:R-:W-:-:S04]  /*bf30*/  ISETP.GE.U32.AND P0, PT, R23, UR4, PT ;  /* 0x0000000417007c0c */ /* 0x008fc8000bf06070 */
[----:B----4-:R-:W-:-:S13]  /*bf40*/  ISETP.GE.U32.AND.EX P0, PT, R26, UR5, PT, P0 ;  /* 0x000000051a007c0c */ /* 0x010fda000bf06100 */
[----:B------:R-:W-:Y:S05]  /*bf50*/  @P0 BRA `(.L_x_144) ;  /* 0x0000000400340947 */ /* 0x000fea0003800000 */
[----:B------:R-:W1:Y:S01]  /*bf60*/  LDC.64 R18, c[0x0][0x8d0] ;  /* 0x00023400ff127b82 */ /* 0x000e620000000a00 */
[----:B------:R-:W-:Y:S01]  /*bf70*/  IMAD.MOV.U32 R12, RZ, RZ, R23 ;  /* 0x000000ffff0c7224 */ /* 0x000fe200078e0017 */
[----:B------:R-:W-:-:S06]  /*bf80*/  MOV R13, R26 ;  /* 0x0000001a000d7202 */ /* 0x000fcc0000000f00 */
[----:B------:R-:W3:Y:S08]  /*bf90*/  LDC R14, c[0x0][0x8d8] ;  /* 0x00023600ff0e7b82 */ /* 0x000ef00000000800 */
[----:B------:R-:W4:Y:S01]  /*bfa0*/  LDC.64 R20, c[0x0][0x8c8] ;  /* 0x00023200ff147b82 */ /* 0x000f220000000a00 */
[----:B-1----:R-:W-:-:S04]  /*bfb0*/  ISETP.NE.U32.AND P0, PT, R18, RZ, PT ;  /* 0x000000ff1200720c */ /* 0x002fc80003f05070 */
[----:B------:R-:W-:-:S13]  /*bfc0*/  ISETP.NE.AND.EX P0, PT, R19, RZ, PT, P0 ;  /* 0x000000ff1300720c */ /* 0x000fda0003f05300 */
[----:B---34-:R-:W-:Y:S05]  /*bfd0*/  @!P0 BRA `(.L_x_145) ;  /* 0x0000000000288947 */ /* 0x018fea0003800000 */
[----:B------:R-:W1:Y:S02]  /*bfe0*/  LDC R6, c[0x0][0x8dc] ;  /* 0x00023700ff067b82 */ /* 0x000e640000000800 */
[----:B-1----:R-:W-:-:S05]  /*bff0*/  IADD3 R9, P0, R23, R6, RZ ;  /* 0x0000000617097210 */ /* 0x002fca0007f1e0ff */
        /* <DEDUP_REMOVED lines=8> */
.L_x_145:
[-CC-:B------:R-:W-:Y:S01]  /*c080*/  SHF.R.U64 R18, R12, R14.reuse, R13.reuse ;  /* 0x0000000e0c127219 */ /* 0x180fe2000000120d */
[----:B------:R-:W1:Y:S01]  /*c090*/  LDC.64 R24, c[0x0][0x8e8] ;  /* 0x00023a00ff187b82 */ /* 0x000e620000000a00 */
[----:B------:R-:W-:Y:S01]  /*c0a0*/  SHF.R.U32.HI R6, RZ, R14, R13 ;  /* 0x0000000eff067219 */ /* 0x000fe2000001160d */
[----:B------:R-:W-:Y:S01]  /*c0b0*/  ULDC UR4, c[0x0][0x900] ;  /* 0x0002400000047ab9 */ /* 0x000fe20000000800 */
[----:B------:R-:W-:-:S04]  /*c0c0*/  IADD3 R9, P0, RZ, -R18, RZ ;  /* 0x80000012ff097210 */ /* 0x000fc80007f1e0ff */
[----:B------:R-:W-:Y:S01]  /*c0d0*/  IADD3.X R7, RZ, ~R6, RZ, P0, !PT ;  /* 0x80000006ff077210 */ /* 0x000fe200007fe4ff */
[----:B------:R-:W3:Y:S01]  /*c0e0*/  LDC R12, c[0x0][0x8c0] ;  /* 0x00023000ff0c7b82 */ /* 0x000ee20000000800 */
[----:B------:R-:W-:-:S03]  /*c0f0*/  IMAD.MOV.U32 R6, RZ, RZ, R23 ;  /* 0x000000ffff067224 */ /* 0x000fc600078e0017 */
[----:B------:R-:W-:Y:S01]  /*c100*/  IMAD R10, R7, R20, RZ ;  /* 0x00000014070a7224 */ /* 0x000fe200078e02ff */
[----:B------:R-:W-:-:S03]  /*c110*/  MOV R7, R26 ;  /* 0x0000001a00077202 */ /* 0x000fc60000000f00 */
[----:B------:R-:W4:Y:S01]  /*c120*/  LDC R22, c[0x0][0x8b0] ;  /* 0x00022c00ff167b82 */ /* 0x000f220000000800 */
[----:B------:R-:W-:-:S04]  /*c130*/  IMAD.WIDE.U32 R6, R9, R20, R6 ;  /* 0x0000001409067225 */ /* 0x000fc800078e0006 */
[----:B------:R-:W-:-:S03]  /*c140*/  IMAD R9, R9, R21, R10 ;  /* 0x0000001509097224 */ /* 0x000fc600078e020a */
[----:B------:R-:W2:Y:S01]  /*c150*/  LDC R21, c[0x0][0x8a8] ;  /* 0x00022a00ff157b82 */ /* 0x000ea20000000800 */
[----:B-1----:R-:W-:Y:S01]  /*c160*/  ISETP.NE.U32.AND P0, PT, R24, RZ, PT ;  /* 0x000000ff1800720c */ /* 0x002fe20003f05070 */
[----:B------:R-:W-:-:S03]  /*c170*/  IMAD.IADD R7, R7, 0x1, R9 ;  /* 0x0000000107077824 */ /* 0x000fc600078e0209 */
[----:B------:R-:W-:-:S03]  /*c180*/  ISETP.NE.AND.EX P0, PT, R25, RZ, PT, P0 ;  /* 0x000000ff1900720c */ /* 0x000fc60003f05300 */
[----:B------:R-:W1:Y:S01]  /*c190*/  LDC R23, c[0x0][0x8f0] ;  /* 0x00023c00ff177b82 */ /* 0x000e620000000800 */
[-CC-:B---3--:R-:W-:Y:S02]  /*c1a0*/  SHF.R.U64 R14, R6, R12.reuse, R7.reuse ;  /* 0x0000000c060e7219 */ /* 0x188fe40000001207 */
[----:B------:R-:W-:-:S05]  /*c1b0*/  SHF.R.U32.HI R7, RZ, R12, R7 ;  /* 0x0000000cff077219 */ /* 0x000fca0000011607 */
[----:B------:R-:W3:Y:S01]  /*c1c0*/  LDC R26, c[0x0][0x8e0] ;  /* 0x00023800ff1a7b82 */ /* 0x000ee20000000800 */
[-CC-:B----4-:R-:W-:Y:S02]  /*c1d0*/  SHF.R.U64 R19, R14, R22.reuse, R7.reuse ;  /* 0x000000160e137219 */ /* 0x190fe40000001207 */
[----:B------:R-:W-:Y:S02]  /*c1e0*/  SHF.R.U32.HI R6, RZ, R22, R7 ;  /* 0x00000016ff067219 */ /* 0x000fe40000011607 */
[----:B------:R-:W-:Y:S02]  /*c1f0*/  MOV R7, 0xffffffff ;  /* 0xffffffff00077802 */ /* 0x000fe40000000f00 */
[--C-:B------:R-:W-:Y:S01]  /*c200*/  SHF.R.U64 R20, R19, UR4, R6.reuse ;  /* 0x0000000413147c19 */ /* 0x100fe20008001206 */
[----:B------:R-:W4:Y:S01]  /*c210*/  LDC R27, c[0x0][0x8b8] ;  /* 0x00022e00ff1b7b82 */ /* 0x000f220000000800 */
[----:B------:R-:W-:Y:S02]  /*c220*/  SHF.L.U32 R9, R7, UR4, RZ ;  /* 0x0000000407097c19 */ /* 0x000fe400080006ff */
[----:B------:R-:W-:Y:S01]  /*c230*/  SHF.R.U32.HI R7, RZ, UR4, R6 ;  /* 0x00000004ff077c19 */ /* 0x000fe20008011606 */
[----:B------:R-:W-:Y:S01]  /*c240*/  IMAD.MOV.U32 R6, RZ, RZ, R20 ;  /* 0x000000ffff067224 */ /* 0x000fe200078e0014 */
[----:B------:R-:W-:Y:S01]  /*c250*/  LOP3.LUT R22, RZ, R9, RZ, 0x33, !PT ;  /* 0x00000009ff167212 */ /* 0x000fe200078e33ff */
[----:B--2---:R-:W-:Y:S06]  /*c260*/  @!P0 BRA `(.L_x_146) ;  /* 0x0000000000288947 */ /* 0x004fec0003800000 */
        /* <DEDUP_REMOVED lines=10> */
.L_x_146:
[----:B------:R-:W2:Y:S01]  /*c310*/  LDC R9, c[0x0][0x904] ;  /* 0x00024100ff097b82 */ /* 0x000ea20000000800 */
[----:B-1----:R-:W-:Y:S01]  /*c320*/  SHF.R.U64 R6, R6, R23, R7 ;  /* 0x0000001706067219 */ /* 0x002fe20000001207 */
[----:B------:R-:W-:Y:S01]  /*c330*/  USHF.L.U32 UR4, UR38, UR4, URZ ;  /* 0x0000000426047299 */ /* 0x000fe2000800063f */
[----:B------:R-:W-:Y:S02]  /*c340*/  LOP3.LUT R5, R19, R22, RZ, 0xc0, !PT ;  /* 0x0000001613057212 */ /* 0x000fe400078ec0ff */
[----:B------:R-:W-:-:S03]  /*c350*/  IADD3 R7, -R6, RZ, RZ ;  /* 0x000000ff06077210 */ /* 0x000fc60007ffe1ff */
[----:B------:R-:W-:Y:S02]  /*c360*/  IMAD R5, R6, UR4, R5 ;  /* 0x0000000406057c24 */ /* 0x000fe4000f8e0205 */
[----:B------:R-:W-:Y:S01]  /*c370*/  IMAD.MOV.U32 R6, RZ, RZ, 0x1 ;  /* 0x00000001ff067424 */ /* 0x000fe200078e00ff */
[----:B--2---:R-:W-:Y:S01]  /*c380*/  ISETP.NE.AND P0, PT, R9, 0x1, PT ;  /* 0x000000010900780c */ /* 0x004fe20003f05270 */
[----:B------:R-:W-:-:S05]  /*c390*/  VIADD R9, R21, 0xffffffff ;  /* 0xffffffff15097836 */ /* 0x000fca0000000000 */
[----:B------:R-:W-:-:S07]  /*c3a0*/  LOP3.LUT R9, R14, R9, RZ, 0xc0, !PT ;  /* 0x000000090e097212 */ /* 0x000fce00078ec0ff */
[----:B------:R-:W-:Y:S02]  /*c3b0*/  @P0 IMAD R8, R15, R16, R4 ;  /* 0x000000100f080224 */ /* 0x000fe400078e0204 */
[----:B---3--:R-:W-:Y:S02]  /*c3c0*/  IMAD R4, R7, R26, R20 ;  /* 0x0000001a07047224 */ /* 0x008fe400078e0214 */
[----:B----4-:R-:W-:Y:S02]  /*c3d0*/  IMAD R8, R5, R27, R8 ;  /* 0x0000001b05087224 */ /* 0x010fe400078e0208 */
[--C-:B------:R-:W-:Y:S01]  /*c3e0*/  IMAD R5, R4, R21, R9.reuse ;  /* 0x0000001504057224 */ /* 0x100fe200078e0209 */
[----:B------:R-:W-:Y:S02]  /*c3f0*/  PRMT R9, R6, 0x7610, R9 ;  /* 0x0000761006097816 */ /* 0x000fe40000000009 */
[----:B------:R-:W-:Y:S02]  /*c400*/  MOV R6, R18 ;  /* 0x0000001200067202 */ /* 0x000fe40000000f00 */
[----:B------:R-:W-:-:S02]  /*c410*/  SEL R7, R5, R8, !P0 ;  /* 0x0000000805077207 */ /* 0x000fc40004000000 */
[----:B------:R-:W-:-:S07]  /*c420*/  SEL R12, R8, R5, !P0 ;  /* 0x00000005080c7207 */ /* 0x000fce0004000000 */
.L_x_144:
[----:B------:R-:W-:-:S08]  /*c430*/  NOP ;  /* 0x0000000000007918 */ /* 0x000fd00000000000 */
[----:B------:R-:W1:-:S00]  /*c440*/  USETMAXREG.DEALLOC.CTAPOOL 0x28 ;  /* 0x00000028000079c8 */ /* 0x000e4000080e0500 */
[----:B------:R-:W-:-:S06]  /*c450*/  UISETP.NE.AND UP0, UPT, UR47, 0x1, UPT ;  /* 0x000000012f00788c */ /* 0x000fcc000bf05270 */
[----:B------:R-:W-:-:S13]  /*c460*/  PLOP3.LUT P0, PT, PT, PT, UP0, 0x80, 0x0 ;  /* 0x000000000000781c */ /* 0x000fda0003f0f008 */
[----:B--2---:R-:W-:Y:S05]  /*c470*/  @!P0 EXIT ;  /* 0x000000000000894d */ /* 0x004fea0003800000 */
[----:B------:R-:W-:-:S06]  /*c480*/  UISETP.NE.AND UP0, UPT, UR47, URZ, UPT ;  /* 0x0000003f2f00728c */ /* 0x000fcc000bf05270 */
[----:B------:R-:W-:-:S13]  /*c490*/  PLOP3.LUT P0, PT, PT, PT, UP0, 0x80, 0x0 ;  /* 0x000000000000781c */ /* 0x000fda0003f0f008 */
[----:B-1----:R-:W-:Y:S05]  /*c4a0*/  @!P0 BRA `(.L_x_147) ;  /* 0x0000001800548947 */ /* 0x002fea0003800000 */
[----:B------:R-:W-:-:S04]  /*c4b0*/  PRMT R0, R0, 0x9910, RZ ;  /* 0x0000991000007816 */ /* 0x000fc800000000ff */
[----:B------:R-:W-:-:S13]  /*c4c0*/  R2UR UR4, R0 ;  /* 0x00000000000472ca */ /* 0x000fda00000e0000 */
[----:B------:R-:W-:-:S04]  /*c4d0*/  UISETP.NE.AND UP0, UPT, UR4, URZ, UPT ;  /* 0x0000003f0400728c */ /* 0x000fc8000bf05270 */
[----:B------:R-:W-:-:S06]  /*c4e0*/  UISETP.NE.OR UP0, UPT, UR47, 0x2, !UP0 ;  /* 0x000000022f00788c */ /* 0x000fcc000c705670 */
[----:B------:R-:W-:-:S13]  /*c4f0*/  PLOP3.LUT P0, PT, PT, PT, UP0, 0x80, 0x0 ;  /* 0x000000000000781c */ /* 0x000fda0003f0f008 */
[----:B------:R-:W-:Y:S05]  /*c500*/  @P0 EXIT ;  /* 0x000000000000094d */ /* 0x000fea0003800000 */
[----:B------:R-:W-:-:S13]  /*c510*/  LOP3.LUT P2, RZ, R9, 0xff, RZ, 0xc0, !PT ;  /* 0x000000ff09ff7812 */ /* 0x000fda000784c0ff */
[----:B------:R-:W-:Y:S05]  /*c520*/  @!P2 BRA `(.L_x_148) ;  /* 0x000000000018a947 */ /* 0x000fea0003800000 */
[----:B------:R-:W-:Y:S01]  /*c530*/  UMOV UR4, 0x400 ;  /* 0x0000040000047882 */ /* 0x000fe20000000000 */
[----:B------:R-:W-:Y:S01]  /*c540*/  IMAD.MOV.U32 R0, RZ, RZ, RZ ;  /* 0x000000ffff007224 */ /* 0x000fe200078e00ff */
[----:B------:R-:W-:-:S04]  /*c550*/  ULEA UR4, UR37, UR4, 0x18 ;  /* 0x0000000425047291 */ /* 0x000fc8000f8ec03f */
[----:B------:R-:W-:-:S05]  /*c560*/  SHF.L.U32 R0, R0, 0x1f, RZ ;  /* 0x0000001f00007819 */ /* 0x000fca00000006ff */
[----:B------:R-:W1:Y:S02]  /*c570*/  SYNCS.PHASECHK.TRANS64.TRYWAIT P0, [UR4+0xc8], R0 ;  /* 0x0000c800ff0075a7 */ /* 0x000e640008000144 */
[----:B-1----:R-:W-:Y:S05]  /*c580*/  @!P0 BRA `(.L_x_149) ;  /* 0x0000002c009c8947 */ /* 0x002fea0003800000 */
.L_x_148:
[----:B------:R-:W-:Y:S01]  /*c590*/  PRMT R9, RZ, 0x7610, R9 ;  /* 0x00007610ff097816 */ /* 0x000fe20000000009 */
[----:B------:R-:W-:Y:S06]  /*c5a0*/  @P1 BRA `(.L_x_150) ;  /* 0x0000000000241947 */ /* 0x000fec0003800000 */
[----:B------:R-:W-:Y:S02]  /*c5b0*/  ULDC.64 UR4, c[0x0][0x588] ;  /* 0x0001620000047ab9 */ /* 0x000fe40000000a00 */
[----:B------:R-:W-:-:S04]  /*c5c0*/  ISETP.NE.U32.AND P0, PT, RZ, UR4, PT ;  /* 0x00000004ff007c0c */ /* 0x000fc8000bf05070 */
[----:B------:R-:W-:-:S13]  /*c5d0*/  ISETP.NE.AND.EX P0, PT, RZ, UR5, PT, P0 ;  /* 0x00000005ff007c0c */ /* 0x000fda000bf05300 */
[----:B------:R-:W-:Y:S05]  /*c5e0*/  @!P0 BRA `(.L_x_151) ;  /* 0x00000000000c8947 */ /* 0x000fea0003800000 */
[----:B------:R3:W5:Y:S01]  /*c5f0*/  LDG.E R10, desc[UR52][R2.64] ;  /* 0x00000034020a7981 */ /* 0x000762000c1e1900 */
[----:B------:R-:W-:Y:S01]  /*c600*/  MOV R9, 0x1 ;  /* 0x0000000100097802 */ /* 0x000fe20000000f00 */
[----:B------:R-:W-:Y:S06]  /*c610*/  BRA `(.L_x_150) ;  /* 0x0000000000087947 */ /* 0x000fec0003800000 */
.L_x_151:
[----:B------:R-:W2:Y:S01]  /*c620*/  LDC R10, c[0x0][0x580] ;  /* 0x00016000ff0a7b82 */ /* 0x000ea20000000800 */
[----:B------:R-:W-:-:S07]  /*c630*/  IMAD.MOV.U32 R9, RZ, RZ, 0x1 ;  /* 0x00000001ff097424 */ /* 0x000fce00078e00ff */
.L_x_150:
[----:B------:R-:W-:Y:S05]  /*c640*/  @!P2 BRA `(.L_x_152) ;  /* 0x000000140068a947 */ /* 0x000fea0003800000 */
[----:B------:R-:W4:Y:S01]  /*c650*/  LDC R8, c[0x0][0x8a8] ;  /* 0x00022a00ff087b82 */ /* 0x000f220000000800 */
[----:B-1----:R-:W-:Y:S01]  /*c660*/  MOV R0, 0xffffffff ;  /* 0xffffffff00007802 */ /* 0x002fe20000000f00 */
[----:B------:R-:W-:Y:S01]  /*c670*/  ULDC UR4, c[0x0][0x900] ;  /* 0x0002400000047ab9 */ /* 0x000fe20000000800 */
[----:B------:R-:W-:Y:S02]  /*c680*/  ULOP3.LUT UR22, UR45, 0x2, URZ, 0xfc, !UPT ;  /* 0x000000022d167892 */ /* 0x000fe4000f8efc3f */
[----:B------:R-:W-:Y:S01]  /*c690*/  SHF.L.U32 R0, R0, UR4, RZ ;  /* 0x0000000400007c19 */ /* 0x000fe200080006ff */
[----:B------:R-:W-:Y:S01]  /*c6a0*/  USHF.L.U32 UR21, UR38, UR4, URZ ;  /* 0x0000000426157299 */ /* 0x000fe2000800063f */
[----:B------:R-:W-:Y:S02]  /*c6b0*/  ULDC.64 UR30, c[0x0][0x198] ;  /* 0x00006600001e7ab9 */ /* 0x000fe40000000a00 */
[----:B------:R-:W-:Y:S01]  /*c6c0*/  LOP3.LUT R0, RZ, R0, RZ, 0x33, !PT ;  /* 0x00000000ff007212 */ /* 0x000fe200078e33ff */
[----:B------:R-:W-:Y:S01]  /*c6d0*/  ULDC.64 UR4, c[0x0][0x588] ;  /* 0x0001620000047ab9 */ /* 0x000fe20000000a00 */
[----:B------:R-:W-:Y:S01]  /*c6e0*/  ULDC.64 UR6, c[0x0][0x8f8] ;  /* 0x00023e0000067ab9 */ /* 0x000fe20000000a00 */
[----:B------:R-:W-:Y:S01]  /*c6f0*/  ULDC.64 UR14, c[0x0][0x590] ;  /* 0x00016400000e7ab9 */ /* 0x000fe20000000a00 */
[----:B----4-:R-:W-:-:S07]  /*c700*/  VIADD R8, R8, 0xffffffff ;  /* 0xffffffff08087836 */ /* 0x010fce0000000000 */
.L_x_208:
[----:B------:R-:W-:Y:S02]  /*c710*/  ISETP.NE.U32.AND P0, PT, RZ, UR14, PT ;  /* 0x0000000eff007c0c */ /* 0x000fe4000bf05070 */
[----:B------:R-:W-:Y:S02]  /*c720*/  R2UR UR43, R12 ;  /* 0x000000000c2b72ca */ /* 0x000fe400000e0000 */
[----:B------:R-:W-:Y:S02]  /*c730*/  R2UR UR42, R7 ;  /* 0x00000000072a72ca */ /* 0x000fe400000e0000 */
[----:B------:R-:W-:-:S09]  /*c740*/  ISETP.NE.AND.EX P0, PT, RZ, UR15, PT, P0 ;  /* 0x0000000fff007c0c */ /* 0x000fd2000bf05300 */
[----:B------:R-:W-:Y:S02]  /*c750*/  USHF.L.U32 UR43, UR43, 0x7, URZ ;  /* 0x000000072b2b7899 */ /* 0x000fe4000800063f */
[----:B------:R-:W-:Y:S02]  /*c760*/  USHF.L.U32 UR42, UR42, 0x8, URZ ;  /* 0x000000082a2a7899 */ /* 0x000fe4000800063f */
[----:B----4-:R-:W-:Y:S10]  /*c770*/  @!P0 BRA `(.L_x_153) ;  /* 0x00000000002c8947 */ /* 0x010ff40003800000 */
[----:B------:R-:W-:-:S04]  /*c780*/  ISETP.NE.U32.AND P1, PT, RZ, UR4, PT ;  /* 0x00000004ff007c0c */ /* 0x000fc8000bf25070 */
[----:B------:R-:W-:-:S13]  /*c790*/  ISETP.NE.AND.EX P1, PT, RZ, UR5, PT, P1 ;  /* 0x00000005ff007c0c */ /* 0x000fda000bf25310 */
[----:B------:R-:W-:Y:S05]  /*c7a0*/  @!P1 BRA `(.L_x_154) ;  /* 0x0000000000189947 */ /* 0x000fea0003800000 */
[----:B---3--:R-:W1:Y:S01]  /*c7b0*/  LDC.64 R2, c[0x0][0x588] ;  /* 0x00016200ff027b82 */ /* 0x008e620000000a00 */
[----:B------:R-:W-:-:S04]  /*c7c0*/  IMAD R5, R6, UR14, RZ ;  /* 0x0000000e06057c24 */ /* 0x000fc8000f8e02ff */
[----:B-1----:R-:W-:-:S05]  /*c7d0*/  IMAD.WIDE R2, R5, 0x4, R2 ;  /* 0x0000000405027825 */ /* 0x002fca00078e0202 */
[----:B--2--5:R1:W5:Y:S01]  /*c7e0*/  LDG.E R10, desc[UR52][R2.64] ;  /* 0x00000034020a7981 */ /* 0x024362000c1e1900 */
[----:B------:R-:W-:Y:S01]  /*c7f0*/  MOV R9, 0x1 ;  /* 0x0000000100097802 */ /* 0x000fe20000000f00 */
[----:B------:R-:W-:Y:S06]  /*c800*/  BRA `(.L_x_153) ;  /* 0x0000000000087947 */ /* 0x000fec0003800000 */
.L_x_154:
[----:B--2--5:R-:W4:Y:S01]  /*c810*/  LDC R10, c[0x0][0x580] ;  /* 0x00016000ff0a7b82 */ /* 0x024f220000000800 */
[----:B------:R-:W-:-:S07]  /*c820*/  IMAD.MOV.U32 R9, RZ, RZ, 0x1 ;  /* 0x00000001ff097424 */ /* 0x000fce00078e00ff */
.L_x_153:
[----:B------:R-:W-:Y:S05]  /*c830*/  @!P0 BRA `(.L_x_155) ;  /* 0x00000000001c8947 */ /* 0x000fea0003800000 */
[----:B------:R-:W-:-:S13]  /*c840*/  LOP3.LUT P2, RZ, R9, 0xff, RZ, 0xc0, !PT ;  /* 0x000000ff09ff7812 */ /* 0x000fda000784c0ff */
[----:B-1-3--:R-:W1:Y:S02]  /*c850*/  @!P2 LDC.64 R2, c[0x0][0x588] ;  /* 0x00016200ff02ab82 */ /* 0x00ae640000000a00 */
[----:B-1----:R-:W-:-:S04]  /*c860*/  @!P2 ISETP.NE.U32.AND P0, PT, R2, RZ, PT ;  /* 0x000000ff0200a20c */ /* 0x002fc80003f05070 */
[----:B------:R-:W-:Y:S02]  /*c870*/  @!P2 ISETP.NE.AND.EX P1, PT, R3, RZ, PT, P0 ;  /* 0x000000ff0300a20c */ /* 0x000fe40003f25300 */
[----:B--2-45:R-:W-:Y:S02]  /*c880*/  @P2 FSETP.EQ.AND P0, PT, R10, RZ, PT ;  /* 0x000000ff0a00220b */ /* 0x034fe40003f02000 */
[----:B------:R-:W-:Y:S01]  /*c890*/  @!P2 PLOP3.LUT P0, PT, P1, PT, PT, 0x8, 0x0 ;  /* 0x000000000000a81c */ /* 0x000fe20000f0e170 */
[----:B------:R-:W-:-:S12]  /*c8a0*/  BRA `(.L_x_156) ;  /* 0x0000000000047947 */ /* 0x000fd80003800000 */
.L_x_155:
[----:B--2-45:R-:W-:-:S13]  /*c8b0*/  FSETP.EQ.AND P0, PT, R10, RZ, PT ;  /* 0x000000ff0a00720b */ /* 0x034fda0003f02000 */
.L_x_156:
[----:B------:R-:W-:Y:S01]  /*c8c0*/  UISETP.NE.AND UP0, UPT, UR22, 0x3, UPT ;  /* 0x000000031600788c */ /* 0x000fe2000bf05270 */
[----:B------:R-:W-:-:S04]  /*c8d0*/  ELECT P1, URZ, PT ;  /* 0x00000000003f782f */ /* 0x000fc80003820000 */
[----:B------:R-:W-:Y:S02]  /*c8e0*/  PLOP3.LUT P0, PT, P1, P0, PT, 0x20, 0x0 ;  /* 0x000000000000781c */ /* 0x000fe40000f00470 */
[----:B------:R-:W-:-:S13]  /*c8f0*/  PLOP3.LUT P1, PT, PT, PT, UP0, 0x80, 0x0 ;  /* 0x000000000000781c */ /* 0x000fda0003f2f008 */
[----:B------:R-:W-:Y:S05]  /*c900*/  @!P1 BRA `(.L_x_157) ;  /* 0x0000000000049947 */ /* 0x000fea0003800000 */
[----:B------:R-:W-:Y:S01]  /*c910*/  BPT.TRAP 0x1 ;  /* 0x000000040000795c */ /* 0x000fe20000300000 */
.L_x_157:
[----:B------:R-:W2:Y:S01]  /*c920*/  S2UR UR37, SR_CgaCtaId ;  /* 0x00000000002579c3 */ /* 0x000ea20000008800 */
[----:B------:R-:W-:Y:S01]  /*c930*/  UMOV UR13, 0x400 ;  /* 0x00000400000d7882 */ /* 0x000fe20000000000 */
[----:B-1-3--:R-:W-:-:S04]  /*c940*/  MOV R2, 0x1 ;  /* 0x0000000100027802 */ /* 0x00afc80000000f00 */
[----:B------:R-:W-:Y:S01]  /*c950*/  SHF.L.U32 R2, R2, 0x1f, RZ ;  /* 0x0000001f02027819 */ /* 0x000fe200000006ff */
[----:B--2---:R-:W-:-:S09]  /*c960*/  ULEA UR13, UR37, UR13, 0x18 ;  /* 0x0000000d250d7291 */ /* 0x004fd2000f8ec03f */
[----:B------:R-:W1:Y:S02]  /*c970*/  SYNCS.PHASECHK.TRANS64.TRYWAIT P2, [UR13+0xa0], R2 ;  /* 0x0000a002ff0075a7 */ /* 0x000e64000804014d */
[----:B-1----:R-:W-:Y:S05]  /*c980*/  @!P2 BRA `(.L_x_158) ;  /* 0x0000002800b4a947 */ /* 0x002fea0003800000 */
.L_x_251:
[----:B------:R-:W-:Y:S04]  /*c990*/  BSSY B0, `(.L_x_159) ;  /* 0x000000e000007945 */ /* 0x000fe80003800000 */
[----:B------:R-:W-:Y:S05]  /*c9a0*/  @!P0 BRA `(.L_x_160) ;  /* 0x0000000000308947 */ /* 0x000fea0003800000 */
[----:B------:R-:W-:Y:S01]  /*c9b0*/  R2UR UR44, R6 ;  /* 0x00000000062c72ca */ /* 0x000fe200000e0000 */
[----:B------:R-:W-:Y:S02]  /*c9c0*/  UIADD3 UR8, UP0, UR30, 0x3f0, URZ ;  /* 0x000003f01e087890 */ /* 0x000fe4000ff1e03f */
[----:B------:R-:W-:Y:S02]  /*c9d0*/  UIADD3 UR40, UR13, 0x100, URZ ;  /* 0x000001000d287890 */ /* 0x000fe4000fffe03f */
[----:B------:R-:W-:Y:S02]  /*c9e0*/  UIADD3 UR41, UR13, 0x80, URZ ;  /* 0x000000800d297890 */ /* 0x000fe4000fffe03f */
[----:B------:R-:W-:Y:S01]  /*c9f0*/  UIADD3.X UR9, URZ, UR31, URZ, UP0, !UPT ;  /* 0x0000001f3f097290 */ /* 0x000fe200087fe43f */
[----:B------:R-:W-:Y:S01]  /*ca00*/  UMOV UR10, 0x0 ;  /* 0x00000000000a7882 */ /* 0x000fe20000000000 */
[----:B------:R-:W-:-:S07]  /*ca10*/  UMOV UR11, 0x10000000 ;  /* 0x10000000000b7882 */ /* 0x000fce0000000000 */
[----:B------:R2:W-:Y:S02]  /*ca20*/  UTMALDG.3D [UR40], [UR8], desc[UR10] ;  /* 0x00000a28080075b4 */ /* 0x0005e40008011000 */
[----:B--2---:R-:W-:Y:S05]  /*ca30*/  @!P1 BRA `(.L_x_161) ;  /* 0x0000000000049947 */ /* 0x004fea0003800000 */
[----:B------:R-:W-:Y:S01]  /*ca40*/  BPT.TRAP 0x1 ;  /* 0x000000040000795c */ /* 0x000fe20000300000 */
.L_x_161:
[----:B-1----:R-:W1:Y:S02]  /*ca50*/  LDC R3, c[0x0][0x800] ;  /* 0x00020000ff037b82 */ /* 0x002e640000000800 */
[----:B-1----:R2:W-:Y:S02]  /*ca60*/  SYNCS.ARRIVE.TRANS64.RED.A0TR RZ, [UR13+0x80], R3 ;  /* 0x00008003ffff79a7 */ /* 0x0025e4000830040d */
.L_x_160:
[----:B------:R-:W-:Y:S05]  /*ca70*/  BSYNC B0 ;  /* 0x0000000000007941 */ /* 0x000fea0003800000 */
.L_x_159:
[----:B------:R-:W-:Y:S05]  /*ca80*/  @!P1 BRA `(.L_x_162) ;  /* 0x0000000000049947 */ /* 0x000fea0003800000 */
[----:B------:R-:W-:Y:S01]  /*ca90*/  BPT.TRAP 0x1 ;  /* 0x000000040000795c */ /* 0x000fe20000300000 */
.L_x_162:
[----:B------:R-:W-:-:S04]  /*caa0*/  UIADD3 UR33, UR13, 0x80, URZ ;  /* 0x000000800d217890 */ /* 0x000fc8000fffe03f */
[----:B------:R-:W-:-:S09]  /*cab0*/  UPRMT UR16, UR37, 0x654, UR33 ;  /* 0x0000065425107896 */ /* 0x000fd20008000021 */
[----:B------:R-:W-:Y:S01]  /*cac0*/  SYNCS.ARRIVE.TRANS64.RED.A1T0 RZ, [UR16], RZ ;  /* 0x000000ffffff79a7 */ /* 0x000fe20008100410 */
[----:B------:R-:W-:Y:S05]  /*cad0*/  @!P1 BRA `(.L_x_163) ;  /* 0x0000000000049947 */ /* 0x000fea0003800000 */
[----:B------:R-:W-:Y:S01]  /*cae0*/  BPT.TRAP 0x1 ;  /* 0x000000040000795c */ /* 0x000fe20000300000 */
.L_x_163:
[----:B------:R-:W3:Y:S02]  /*caf0*/  SYNCS.PHASECHK.TRANS64.TRYWAIT P2, [UR13+0xa8], R2 ;  /* 0x0000a802ff0075a7 */ /* 0x000ee4000804014d */
[----:B---3--:R-:W-:Y:S05]  /*cb00*/  @!P2 BRA `(.L_x_164) ;  /* 0x00000028006ca947 */ /* 0x008fea0003800000 */
.L_x_252:
[----:B------:R-:W-:Y:S04]  /*cb10*/  BSSY B0, `(.L_x_165) ;  /* 0x0000010000007945 */ /* 0x000fe80003800000 */
[----:B------:R-:W-:Y:S05]  /*cb20*/  @!P0 BRA `(.L_x_166) ;  /* 0x0000000000388947 */ /* 0x000fea0003800000 */
[----:B------:R-:W-:Y:S01]  /*cb30*/  UIADD3 UR18, UP0, UR30, 0x3f0, URZ ;  /* 0x000003f01e127890 */ /* 0x000fe2000ff1e03f */
[----:B------:R-:W-:Y:S01]  /*cb40*/  R2UR UR12, R6 ;  /* 0x00000000060c72ca */ /* 0x000fe200000e0000 */
[----:B------:R-:W-:Y:S02]  /*cb50*/  UIADD3 UR10, UR42, 0x20, URZ ;  /* 0x000000202a0a7890 */ /* 0x000fe4000fffe03f */
[----:B------:R-:W-:Y:S02]  /*cb60*/  UIADD3 UR8, UR13, 0x1100, URZ ;  /* 0x000011000d087890 */ /* 0x000fe4000fffe03f */
[----:B------:R-:W-:Y:S02]  /*cb70*/  UIADD3 UR9, UR13, 0x88, URZ ;  /* 0x000000880d097890 */ /* 0x000fe4000fffe03f */
[----:B------:R-:W-:Y:S01]  /*cb80*/  UIADD3.X UR19, URZ, UR31, URZ, UP0, !UPT ;  /* 0x0000001f3f137290 */ /* 0x000fe200087fe43f */
[----:B------:R-:W-:Y:S01]  /*cb90*/  UMOV UR24, 0x0 ;  /* 0x0000000000187882 */ /* 0x000fe20000000000 */
[----:B------:R-:W-:Y:S01]  /*cba0*/  UMOV UR25, 0x10000000 ;  /* 0x1000000000197882 */ /* 0x000fe20000000000 */
[----:B------:R-:W-:-:S06]  /*cbb0*/  UMOV UR11, UR43 ;  /* 0x0000002b000b7c82 */ /* 0x000fcc0008000000 */
[----:B------:R3:W-:Y:S02]  /*cbc0*/  UTMALDG.3D [UR8], [UR18], desc[UR24] ;  /* 0x00001808120075b4 */ /* 0x0007e40008011000 */
[----:B---3--:R-:W-:Y:S05]  /*cbd0*/  @!P1 BRA `(.L_x_167) ;  /* 0x0000000000049947 */ /* 0x008fea0003800000 */
[----:B------:R-:W-:Y:S01]  /*cbe0*/  BPT.TRAP 0x1 ;  /* 0x000000040000795c */ /* 0x000fe20000300000 */
.L_x_167:
[----:B-12---:R-:W1:Y:S02]  /*cbf0*/  LDC R3, c[0x0][0x800] ;  /* 0x00020000ff037b82 */ /* 0x006e640000000800 */
[----:B-1----:R3:W-:Y:S02]  /*cc00*/  SYNCS.ARRIVE.TRANS64.RED.A0TR RZ, [UR13+0x88], R3 ;  /* 0x00008803ffff79a7 */ /* 0x0027e4000830040d */
.L_x_166:
[----:B------:R-:W-:Y:S05]  /*cc10*/  BSYNC B0 ;  /* 0x0000000000007941 */ /* 0x000fea0003800000 */
.L_x_165:
[----:B------:R-:W-:Y:S05]  /*cc20*/  @!P1 BRA `(.L_x_168) ;  /* 0x0000000000049947 */ /* 0x000fea0003800000 */
[----:B------:R-:W-:Y:S01]  /*cc30*/  BPT.TRAP 0x1 ;  /* 0x000000040000795c */ /* 0x000fe20000300000 */
.L_x_168:
[----:B------:R-:W-:-:S04]  /*cc40*/  UIADD3 UR25, UR13, 0x88, URZ ;  /* 0x000000880d197890 */ /* 0x000fc8000fffe03f */
[----:B------:R-:W-:-:S09]  /*cc50*/  UPRMT UR18, UR37, 0x654, UR25 ;  /* 0x0000065425127896 */ /* 0x000fd20008000019 */
[----:B------:R-:W-:Y:S01]  /*cc60*/  SYNCS.ARRIVE.TRANS64.RED.A1T0 RZ, [UR18], RZ ;  /* 0x000000ffffff79a7 */ /* 0x000fe20008100412 */
[----:B------:R-:W-:Y:S05]  /*cc70*/  @!P1 BRA `(.L_x_169) ;  /* 0x0000000000049947 */ /* 0x000fea0003800000 */
[----:B------:R-:W-:Y:S01]  /*cc80*/  BPT.TRAP 0x1 ;  /* 0x000000040000795c */ /* 0x000fe20000300000 */
.L_x_169:
[----:B------:R-:W4:Y:S02]  /*cc90*/  SYNCS.PHASECHK.TRANS64.TRYWAIT P2, [UR13+0xb0], R2 ;  /* 0x0000b002ff0075a7 */ /* 0x000f24000804014d */
[----:B----4-:R-:W-:Y:S05]  /*cca0*/  @!P2 BRA `(.L_x_170) ;  /* 0x00000028001ca947 */ /* 0x010fea0003800000 */
.L_x_253:
        /* <DEDUP_REMOVED lines=12> */
[----:B----4-:R-:W-:Y:S05]  /*cd70*/  @!P1 BRA `(.L_x_173) ;  /* 0x0000000000049947 */ /* 0x010fea0003800000 */
[----:B------:R-:W-:Y:S01]  /*cd80*/  BPT.TRAP 0x1 ;  /* 0x000000040000795c */ /* 0x000fe20000300000 */
.L_x_173:
[----:B-123--:R-:W1:Y:S02]  /*cd90*/  LDC R3, c[0x0][0x800] ;  /* 0x00020000ff037b82 */ /* 0x00ee640000000800 */
[----:B-1----:R4:W-:Y:S02]  /*cda0*/  SYNCS.ARRIVE.TRANS64.RED.A0TR RZ, [UR13+0x90], R3 ;  /* 0x00009003ffff79a7 */ /* 0x0029e4000830040d */
.L_x_172:
[----:B------:R-:W-:Y:S05]  /*cdb0*/  BSYNC B0 ;  /* 0x0000000000007941 */ /* 0x000fea0003800000 */
.L_x_171:
[----:B------:R-:W-:Y:S05]  /*cdc0*/  @!P1 BRA `(.L_x_174) ;  /* 0x0000000000049947 */ /* 0x000fea0003800000 */
[----:B------:R-:W-:Y:S01]  /*cdd0*/  BPT.TRAP 0x1 ;  /* 0x000000040000795c */ /* 0x000fe20000300000 */
.L_x_174:
[----:B------:R-:W-:-:S04]  /*cde0*/  UIADD3 UR17, UR13, 0x90, URZ ;  /* 0x000000900d117890 */ /* 0x000fc8000fffe03f */
[----:B------:R-:W-:-:S09]  /*cdf0*/  UPRMT UR23, UR37, 0x654, UR17 ;  /* 0x0000065425177896 */ /* 0x000fd20008000011 */
[----:B------:R-:W-:Y:S01]  /*ce00*/  SYNCS.ARRIVE.TRANS64.RED.A1T0 RZ, [UR23], RZ ;  /* 0x000000ffffff79a7 */ /* 0x000fe20008100417 */
[----:B------:R-:W-:Y:S05]  /*ce10*/  @!P1 BRA `(.L_x_175) ;  /* 0x0000000000049947 */ /* 0x000fea0003800000 */
[----:B------:R-:W-:Y:S01]  /*ce20*/  BPT.TRAP 0x1 ;  /* 0x000000040000795c */ /* 0x000fe20000300000 */
.L_x_175:
[----:B------:R-:W5:Y:S02]  /*ce30*/  SYNCS.PHASECHK.TRANS64.TRYWAIT P2, [UR13+0xb8], R2 ;  /* 0x0000b802ff0075a7 */ /* 0x000f64000804014d */
[----:B-----5:R-:W-:Y:S05]  /*ce40*/  @!P2 BRA `(.L_x_176) ;  /* 0x0000002400cca947 */ /* 0x020fea0003800000 */
.L_x_254:
        /* <DEDUP_REMOVED lines=12> */
[----:B-1----:R-:W-:Y:S05]  /*cf10*/  @!P1 BRA `(.L_x_179) ;  /* 0x0000000000049947 */ /* 0x002fea0003800000 */
[----:B------:R-:W-:Y:S01]  /*cf20*/  BPT.TRAP 0x1 ;  /* 0x000000040000795c */ /* 0x000fe20000300000 */
.L_x_179:
[----:B------:R-:W1:Y:S02]  /*cf30*/  LDC R2, c[0x0][0x800] ;  /* 0x00020000ff027b82 */ /* 0x000e640000000800 */
[----:B-1----:R1:W-:Y:S02]  /*cf40*/  SYNCS.ARRIVE.TRANS64.RED.A0TR RZ, [UR13+0x98], R2 ;  /* 0x00009802ffff79a7 */ /* 0x0023e4000830040d */
.L_x_178:
[----:B------:R-:W-:Y:S05]  /*cf50*/  BSYNC B0 ;  /* 0x0000000000007941 */ /* 0x000fea0003800000 */
.L_x_177:
[----:B------:R-:W-:Y:S05]  /*cf60*/  @!P1 BRA `(.L_x_180) ;  /* 0x0000000000049947 */ /* 0x000fea0003800000 */
[----:B------:R-:W-:Y:S01]  /*cf70*/  BPT.TRAP 0x1 ;  /* 0x000000040000795c */ /* 0x000fe20000300000 */
.L_x_180:
[----:B------:R-:W-:-:S04]  /*cf80*/  UIADD3 UR9, UR13, 0x98, URZ ;  /* 0x000000980d097890 */ /* 0x000fc8000fffe03f */
[----:B------:R-:W-:-:S09]  /*cf90*/  UPRMT UR29, UR37, 0x654, UR9 ;  /* 0x00000654251d7896 */ /* 0x000fd20008000009 */
[----:B------:R-:W-:Y:S01]  /*cfa0*/  SYNCS.ARRIVE.TRANS64.RED.A1T0 RZ, [UR29], RZ ;  /* 0x000000ffffff79a7 */ /* 0x000fe2000810041d */
[----:B------:R-:W-:Y:S05]  /*cfb0*/  @!P1 BRA `(.L_x_181) ;  /* 0x0000000000049947 */ /* 0x000fea0003800000 */
[----:B------:R-:W-:Y:S01]  /*cfc0*/  BPT.TRAP 0x1 ;  /* 0x000000040000795c */ /* 0x000fe20000300000 */
.L_x_181:
[----:B-1----:R-:W-:-:S04]  /*cfd0*/  SHF.L.U32 R2, RZ, 0x1f, RZ ;  /* 0x0000001fff027819 */ /* 0x002fc800000006ff */
[----:B------:R-:W1:Y:S02]  /*cfe0*/  SYNCS.PHASECHK.TRANS64.TRYWAIT P2, [UR13+0xa0], R2 ;  /* 0x0000a002ff0075a7 */ /* 0x000e64000804014d */
[----:B-1----:R-:W-:Y:S05]  /*cff0*/  @!P2 BRA `(.L_x_182) ;  /* 0x000000240078a947 */ /* 0x002fea0003800000 */
.L_x_255:
        /* <DEDUP_REMOVED lines=13> */
.L_x_185:
[----:B--234-:R-:W1:Y:S02]  /*d0d0*/  LDC R3, c[0x0][0x800] ;  /* 0x00020000ff037b82 */ /* 0x01ce640000000800 */
[----:B-1----:R1:W-:Y:S02]  /*d0e0*/  SYNCS.ARRIVE.TRANS64.RED.A0TR RZ, [UR13+0x80], R3 ;  /* 0x00008003ffff79a7 */ /* 0x0023e4000830040d */
.L_x_184:
[----:B------:R-:W-:Y:S05]  /*d0f0*/  BSYNC B0 ;  /* 0x0000000000007941 */ /* 0x000fea0003800000 */
.L_x_183:
[----:B------:R-:W-:Y:S05]  /*d100*/  @!P1 BRA `(.L_x_186) ;  /* 0x0000000000049947 */ /* 0x000fea0003800000 */
[----:B------:R-:W-:Y:S01]  /*d110*/  BPT.TRAP 0x1 ;  /* 0x000000040000795c */ /* 0x000fe20000300000 */
.L_x_186:
[----:B------:R-:W-:Y:S01]  /*d120*/  SYNCS.ARRIVE.TRANS64.RED.A1T0 RZ, [UR16], RZ ;  /* 0x000000ffffff79a7 */ /* 0x000fe20008100410 */
[----:B------:R-:W-:Y:S05]  /*d130*/  @!P1 BRA `(.L_x_187) ;  /* 0x0000000000049947 */ /* 0x000fea0003800000 */
[----:B------:R-:W-:Y:S01]  /*d140*/  BPT.TRAP 0x1 ;  /* 0x000000040000795c */ /* 0x000fe20000300000 */
.L_x_187:
[----:B------:R-:W5:Y:S02]  /*d150*/  SYNCS.PHASECHK.TRANS64.TRYWAIT P2, [UR13+0xa8], R2 ;  /* 0x0000a802ff0075a7 */ /* 0x000f64000804014d */
[----:B-----5:R-:W-:Y:S05]  /*d160*/  @!P2 BRA `(.L_x_188) ;  /* 0x000000240034a947 */ /* 0x020fea0003800000 */
.L_x_256:
        /* <DEDUP_REMOVED lines=13> */
.L_x_191:
[----:B--234-:R-:W1:Y:S02]  /*d240*/  LDC R3, c[0x0][0x800] ;  /* 0x00020000ff037b82 */ /* 0x01ce640000000800 */
[----:B-1----:R1:W-:Y:S02]  /*d250*/  SYNCS.ARRIVE.TRANS64.RED.A0TR RZ, [UR13+0x88], R3 ;  /* 0x00008803ffff79a7 */ /* 0x0023e4000830040d */
.L_x_190:
[----:B------:R-:W-:Y:S05]  /*d260*/  BSYNC B0 ;  /* 0x0000000000007941 */ /* 0x000fea0003800000 */
.L_x_189:
[----:B------:R-:W-:Y:S05]  /*d270*/  @!P1 BRA `(.L_x_192) ;  /* 0x0000000000049947 */ /* 0x000fea0003800000 */
[----:B------:R-:W-:Y:S01]  /*d280*/  BPT.TRAP 0x1 ;  /* 0x000000040000795c */ /* 0x000fe20000300000 */
.L_x_192:
[----:B------:R-:W-:Y:S01]  /*d290*/  SYNCS.ARRIVE.TRANS64.RED.A1T0 RZ, [UR18], RZ ;  /* 0x000000ffffff79a7 */ /* 0x000fe20008100412 */
[----:B------:R-:W-:Y:S05]  /*d2a0*/  @!P1 BRA `(.L_x_193) ;  /* 0x0000000000049947 */ /* 0x000fea0003800000 */
[----:B------:R-:W-:Y:S01]  /*d2b0*/  BPT.TRAP 0x1 ;  /* 0x000000040000795c */ /* 0x000fe20000300000 */
.L_x_193:
[----:B------:R-:W5:Y:S02]  /*d2c0*/  SYNCS.PHASECHK.TRANS64.TRYWAIT P2, [UR13+0xb0], R2 ;  /* 0x0000b002ff0075a7 */ /* 0x000f64000804014d */
[----:B-----5:R-:W-:Y:S05]  /*d2d0*/  @!P2 BRA `(.L_x_194) ;  /* 0x0000002000f0a947 */ /* 0x020fea0003800000 */
.L_x_257:
        /* <DEDUP_REMOVED lines=13> */
.L_x_197:
[----:B--234-:R-:W1:Y:S02]  /*d3b0*/  LDC R3, c[0x0][0x800] ;  /* 0x00020000ff037b82 */ /* 0x01ce640000000800 */
[----:B-1----:R1:W-:Y:S02]  /*d3c0*/  SYNCS.ARRIVE.TRANS64.RED.A0TR RZ, [UR13+0x90], R3 ;  /* 0x00009003ffff79a7 */ /* 0x0023e4000830040d */
.L_x_196:
[----:B------:R-:W-:Y:S05]  /*d3d0*/  BSYNC B0 ;  /* 0x0000000000007941 */ /* 0x000fea0003800000 */
.L_x_195:
[----:B------:R-:W-:Y:S05]  /*d3e0*/  @!P1 BRA `(.L_x_198) ;  /* 0x0000000000049947 */ /* 0x000fea0003800000 */
[----:B------:R-:W-:Y:S01]  /*d3f0*/  BPT.TRAP 0x1 ;  /* 0x000000040000795c */ /* 0x000fe20000300000 */
.L_x_198:
[----:B------:R-:W-:Y:S01]  /*d400*/  SYNCS.ARRIVE.TRANS64.RED.A1T0 RZ, [UR23], RZ ;  /* 0x000000ffffff79a7 */ /* 0x000fe20008100417 */
[----:B------:R-:W-:Y:S05]  /*d410*/  @!P1 BRA `(.L_x_199) ;  /* 0x0000000000049947 */ /* 0x000fea0003800000 */
[----:B------:R-:W-:Y:S01]  /*d420*/  BPT.TRAP 0x1 ;  /* 0x000000040000795c */ /* 0x000fe20000300000 */
.L_x_199:
[----:B------:R-:W5:Y:S02]  /*d430*/  SYNCS.PHASECHK.TRANS64.TRYWAIT P2, [UR13+0xb8], R2 ;  /* 0x0000b802ff0075a7 */ /* 0x000f64000804014d */
[----:B-----5:R-:W-:Y:S05]  /*d440*/  @!P2 BRA `(.L_x_200) ;  /* 0x0000002000aca947 */ /* 0x020fea0003800000 */
.L_x_258:
        /* <DEDUP_REMOVED lines=13> */
.L_x_203:
[----:B------:R-:W1:Y:S02]  /*d520*/  LDC R2, c[0x0][0x800] ;  /* 0x00020000ff027b82 */ /* 0x000e640000000800 */
[----:B-1----:R1:W-:Y:S02]  /*d530*/  SYNCS.ARRIVE.TRANS64.RED.A0TR RZ, [UR13+0x98], R2 ;  /* 0x00009802ffff79a7 */ /* 0x0023e4000830040d */
.L_x_202:
[----:B------:R-:W-:Y:S05]  /*d540*/  BSYNC B0 ;  /* 0x0000000000007941 */ /* 0x000fea0003800000 */
.L_x_201:
[----:B------:R-:W-:Y:S05]  /*d550*/  @!P1 BRA `(.L_x_204) ;  /* 0x0000000000049947 */ /* 0x000fea0003800000 */
[----:B------:R-:W-:Y:S01]  /*d560*/  BPT.TRAP 0x1 ;  /* 0x000000040000795c */ /* 0x000fe20000300000 */
.L_x_204:
[----:B------:R-:W5:Y:S01]  /*d570*/  LDL.LU R20, [R1+0xcc] ;  /* 0x0000cc0001147983 */ /* 0x000f620000300800 */
[----:B------:R-:W-:Y:S03]  /*d580*/  SYNCS.ARRIVE.TRANS64.RED.A1T0 RZ, [UR29], RZ ;  /* 0x000000ffffff79a7 */ /* 0x000fe6000810041d */
[----:B------:R-:W2:Y:S01]  /*d590*/  LDL.LU R17, [R1+0xc8] ;  /* 0x0000c80001117983 */ /* 0x000ea20000300800 */
[----:B-1----:R-:W-:Y:S01]  /*d5a0*/  PRMT R2, RZ, 0x7610, R2 ;  /* 0x00007610ff027816 */ /* 0x002fe20000000002 */
[----:B------:R-:W-:Y:S01]  /*d5b0*/  IMAD.MOV.U32 R12, RZ, RZ, -0x1 ;  /* 0xffffffffff0c7424 */ /* 0x000fe200078e00ff */
[----:B------:R-:W-:Y:S01]  /*d5c0*/  MOV R7, 0xffffffff ;  /* 0xffffffff00077802 */ /* 0x000fe20000000f00 */
[----:B------:R-:W-:Y:S01]  /*d5d0*/  IMAD.MOV.U32 R6, RZ, RZ, -0x1 ;  /* 0xffffffffff067424 */ /* 0x000fe200078e00ff */
[----:B--2---:R-:W-:-:S04]  /*d5e0*/  IADD3 R17, P0, R17, UR50, RZ ;  /* 0x0000003211117c10 */ /* 0x004fc8000ff1e0ff */
[----:B-----5:R-:W-:Y:S01]  /*d5f0*/  IADD3.X R20, R20, UR39, RZ, P0, !PT ;  /* 0x0000002714147c10 */ /* 0x020fe200087fe4ff */
[----:B------:R1:W-:Y:S01]  /*d600*/  STL [R1+0xc8], R17 ;  /* 0x0000c81101007387 */ /* 0x0003e20000100800 */
[----:B------:R-:W-:-:S03]  /*d610*/  ISETP.GE.U32.AND P0, PT, R17, UR6, PT ;  /* 0x0000000611007c0c */ /* 0x000fc6000bf06070 */
[----:B------:R1:W-:Y:S01]  /*d620*/  STL [R1+0xcc], R20 ;  /* 0x0000cc1401007387 */ /* 0x0003e20000100800 */
[----:B------:R-:W-:-:S13]  /*d630*/  ISETP.GE.U32.AND.EX P0, PT, R20, UR7, PT, P0 ;  /* 0x0000000714007c0c */ /* 0x000fda000bf06100 */
[----:B-1----:R-:W-:Y:S05]  /*d640*/  @P0 BRA `(.L_x_205) ;  /* 0x0000000400600947 */ /* 0x002fea0003800000 */
[----:B------:R-:W1:Y:S01]  /*d650*/  LDC.64 R14, c[0x0][0x8d0] ;  /* 0x00023400ff0e7b82 */ /* 0x000e620000000a00 */
[----:B------:R-:W-:Y:S01]  /*d660*/  MOV R2, R17 ;  /* 0x0000001100027202 */ /* 0x000fe20000000f00 */
[----:B---34-:R-:W-:-:S06]  /*d670*/  IMAD.MOV.U32 R3, RZ, RZ, R20 ;  /* 0x000000ffff037224 */ /* 0x018fcc00078e0014 */
[----:B------:R-:W2:Y:S08]  /*d680*/  LDC R16, c[0x0][0x8d8] ;  /* 0x00023600ff107b82 */ /* 0x000eb00000000800 */
[----:B------:R-:W3:Y:S01]  /*d690*/  LDC.64 R12, c[0x0][0x8c8] ;  /* 0x00023200ff0c7b82 */ /* 0x000ee20000000a00 */
[----:B-1----:R-:W-:-:S04]  /*d6a0*/  ISETP.NE.U32.AND P0, PT, R14, RZ, PT ;  /* 0x000000ff0e00720c */ /* 0x002fc80003f05070 */
[----:B------:R-:W-:-:S13]  /*d6b0*/  ISETP.NE.AND.EX P0, PT, R15, RZ, PT, P0 ;  /* 0x000000ff0f00720c */ /* 0x000fda0003f05300 */
[----:B--23--:R-:W-:Y:S05]  /*d6c0*/  @!P0 BRA `(.L_x_206) ;  /* 0x0000000000288947 */ /* 0x00cfea0003800000 */
[----:B------:R-:W1:Y:S02]  /*d6d0*/  LDC R2, c[0x0][0x8dc] ;  /* 0x00023700ff027b82 */ /* 0x000e640000000800 */
[----:B-1----:R-:W-:-:S04]  /*d6e0*/  IADD3 R7, P0, R17, R2, RZ ;  /* 0x0000000211077210 */ /* 0x002fc80007f1e0ff */
        /* <DEDUP_REMOVED lines=8> */
.L_x_206:
[----:B------:R-:W1:Y:S01]  /*d770*/  LDC.64 R6, c[0x0][0x8e8] ;  /* 0x00023a00ff067b82 */ /* 0x000e620000000a00 */
[-CC-:B------:R-:W-:Y:S01]  /*d780*/  SHF.R.U64 R11, R2, R16.reuse, R3.reuse ;  /* 0x00000010020b7219 */ /* 0x180fe20000001203 */
[----:B------:R-:W2:Y:S01]  /*d790*/  S2R R15, SR_CTAID.X ;  /* 0x00000000000f7919 */ /* 0x000ea20000002500 */
[----:B------:R-:W-:Y:S02]  /*d7a0*/  SHF.R.U32.HI R2, RZ, R16, R3 ;  /* 0x00000010ff027219 */ /* 0x000fe40000011603 */
[----:B------:R-:W-:Y:S01]  /*d7b0*/  IADD3 R5, P0, RZ, -R11, RZ ;  /* 0x8000000bff057210 */ /* 0x000fe20007f1e0ff */
[----:B------:R-:W3:Y:S02]  /*d7c0*/  S2R R14, SR_CTAID.Y ;  /* 0x00000000000e7919 */ /* 0x000ee40000002600 */
[----:B------:R-:W4:Y:S02]  /*d7d0*/  LDC R18, c[0x0][0x8c0] ;  /* 0x00023000ff127b82 */ /* 0x000f240000000800 */
[----:B------:R-:W-:Y:S01]  /*d7e0*/  IMAD.X R3, RZ, RZ, ~R2, P0 ;  /* 0x000000ffff037224 */ /* 0x000fe200000e0e02 */
[----:B------:R-:W-:-:S03]  /*d7f0*/  MOV R2, R17 ;  /* 0x0000001100027202 */ /* 0x000fc60000000f00 */
[-C--:B------:R-:W-:Y:S02]  /*d800*/  IMAD R4, R3, R12.reuse, RZ ;  /* 0x0000000c03047224 */ /* 0x080fe400078e02ff */
[----:B------:R-:W5:Y:S01]  /*d810*/  LDC R19, c[0x0][0x8b0] ;  /* 0x00022c00ff137b82 */ /* 0x000f620000000800 */
[----:B------:R-:W-:Y:S02]  /*d820*/  IMAD.MOV.U32 R3, RZ, RZ, R20 ;  /* 0x000000ffff037224 */ /* 0x000fe400078e0014 */
[C---:B------:R-:W-:Y:S02]  /*d830*/  IMAD R13, R5.reuse, R13, R4 ;  /* 0x0000000d050d7224 */ /* 0x040fe400078e0204 */
[----:B------:R-:W-:-:S03]  /*d840*/  IMAD.WIDE.U32 R2, R5, R12, R2 ;  /* 0x0000000c05027225 */ /* 0x000fc600078e0002 */
[----:B------:R-:W3:Y:S01]  /*d850*/  LDC R21, c[0x0][0x900] ;  /* 0x00024000ff157b82 */ /* 0x000ee20000000800 */
[----:B-1----:R-:W-:Y:S02]  /*d860*/  ISETP.NE.U32.AND P0, PT, R6, RZ, PT ;  /* 0x000000ff0600720c */ /* 0x002fe40003f05070 */
[----:B------:R-:W-:Y:S02]  /*d870*/  IADD3 R3, R3, R13, RZ ;  /* 0x0000000d03037210 */ /* 0x000fe40007ffe0ff */
[----:B------:R-:W-:Y:S02]  /*d880*/  ISETP.NE.AND.EX P0, PT, R7, RZ, PT, P0 ;  /* 0x000000ff0700720c */ /* 0x000fe40003f05300 */
[-CC-:B----4-:R-:W-:Y:S02]  /*d890*/  SHF.R.U64 R13, R2, R18.reuse, R3.reuse ;  /* 0x00000012020d7219 */ /* 0x190fe40000001203 */
[----:B------:R-:W-:Y:S02]  /*d8a0*/  SHF.R.U32.HI R2, RZ, R18, R3 ;  /* 0x00000012ff027219 */ /* 0x000fe40000011603 */
[----:B--2---:R-:W-:-:S02]  /*d8b0*/  I2FP.F32.U32 R16, R15 ;  /* 0x0000000f00107245 */ /* 0x004fc40000201000 */
[-CC-:B-----5:R-:W-:Y:S02]  /*d8c0*/  SHF.R.U64 R17, R13, R19.reuse, R2.reuse ;  /* 0x000000130d117219 */ /* 0x1a0fe40000001202 */
[----:B------:R-:W-:-:S04]  /*d8d0*/  SHF.R.U32.HI R2, RZ, R19, R2 ;  /* 0x00000013ff027219 */ /* 0x000fc80000011602 */
[-CC-:B---3--:R-:W-:Y:S02]  /*d8e0*/  SHF.R.U64 R12, R17, R21.reuse, R2.reuse ;  /* 0x00000015110c7219 */ /* 0x188fe40000001202 */
[----:B------:R-:W-:-:S03]  /*d8f0*/  SHF.R.U32.HI R19, RZ, R21, R2 ;  /* 0x00000015ff137219 */ /* 0x000fc60000011602 */
[----:B------:R-:W-:Y:S01]  /*d900*/  IMAD.MOV.U32 R2, RZ, RZ, R12 ;  /* 0x000000ffff027224 */ /* 0x000fe200078e000c */
[----:B------:R-:W-:Y:S01]  /*d910*/  MOV R3, R19 ;  /* 0x0000001300037202 */ /* 0x000fe20000000f00 */
[----:B------:R-:W-:Y:S06]  /*d920*/  @!P0 BRA `(.L_x_207) ;  /* 0x0000000000288947 */ /* 0x000fec0003800000 */
[----:B------:R-:W1:Y:S02]  /*d930*/  LDC R3, c[0x0][0x8f4] ;  /* 0x00023d00ff037b82 */ /* 0x000e640000000800 */
[----:B-1----:R-:W-:-:S05]  /*d940*/  IADD3 R3, P0, R12, R3, RZ ;  /* 0x000000030c037210 */ /* 0x002fca0007f1e0ff */
[----:B------:R-:W-:-:S04]  /*d950*/  IMAD.X R19, RZ, RZ, R19, P0 ;  /* 0x000000ffff137224 */ /* 0x000fc800000e0613 */
[----:B------:R-:W-:-:S04]  /*d960*/  IMAD.WIDE.U32 R4, R19, R6, RZ ;  /* 0x0000000613047225 */ /* 0x000fc800078e00ff */
[----:B------:R-:W-:-:S04]  /*d970*/  IMAD.WIDE.U32 R4, P0, R3, R7, R4 ;  /* 0x0000000703047225 */ /* 0x000fc80007800004 */
[----:B------:R-:W-:-:S04]  /*d980*/  IMAD.WIDE.U32 R2, R3, R6, RZ ;  /* 0x0000000603027225 */ /* 0x000fc800078e00ff */
[----:B------:R-:W-:Y:S01]  /*d990*/  IMAD.MOV.U32 R2, RZ, RZ, R5 ;  /* 0x000000ffff027224 */ /* 0x000fe200078e0005 */
[----:B------:R-:W-:Y:S02]  /*d9a0*/  IADD3 RZ, P1, R3, R4, RZ ;  /* 0x0000000403ff7210 */ /* 0x000fe40007f3e0ff */
[----:B------:R-:W-:-:S03]  /*d9b0*/  IADD3.X R3, RZ, RZ, RZ, P0, !PT ;  /* 0x000000ffff037210 */ /* 0x000fc600007fe4ff */
[----:B------:R-:W-:-:S08]  /*d9c0*/  IMAD.WIDE.U32.X R2, R19, R7, R2, P1 ;  /* 0x0000000713027225 */ /* 0x000fd000008e0402 */
.L_x_207:
[----:B------:R-:W1:Y:S01]  /*d9d0*/  LDC R23, c[0x0][0x904] ;  /* 0x00024100ff177b82 */ /* 0x000e620000000800 */
[----:B------:R-:W-:Y:S01]  /*d9e0*/  ULDC UR8, c[0x0][0x150] ;  /* 0x0000540000087ab9 */ /* 0x000fe20000000800 */
[----:B------:R-:W-:Y:S01]  /*d9f0*/  I2FP.F32.U32 R5, R14 ;  /* 0x0000000e00057245 */ /* 0x000fe20000201000 */
[----:B------:R-:W-:Y:S01]  /*da00*/  FMUL R16, R16, UR8 ;  /* 0x0000000810107c20 */ /* 0x000fe20008400000 */
[----:B------:R-:W-:Y:S01]  /*da10*/  ULDC UR8, c[0x0][0x154] ;  /* 0x0000550000087ab9 */ /* 0x000fe20000000800 */
[----:B------:R-:W-:Y:S02]  /*da20*/  LOP3.LUT R17, R17, R0, RZ, 0xc0, !PT ;  /* 0x0000000011117212 */ /* 0x000fe400078ec0ff */
[----:B------:R-:W-:Y:S01]  /*da30*/  FMUL R6, R5, UR8 ;  /* 0x0000000805067c20 */ /* 0x000fe20008400000 */
[----:B------:R-:W2:Y:S01]  /*da40*/  LDC R19, c[0x0][0x8f0] ;  /* 0x00023c00ff137b82 */ /* 0x000ea20000000800 */
[----:B------:R-:W3:Y:S01]  /*da50*/  F2I.U32.TRUNC.NTZ R16, R16 ;  /* 0x0000001000107305 */ /* 0x000ee2000020f000 */
[----:B------:R-:W-:-:S06]  /*da60*/  LOP3.LUT R13, R13, R8, RZ, 0xc0, !PT ;  /* 0x000000080d0d7212 */ /* 0x000fcc00078ec0ff */
[----:B------:R-:W4:Y:S01]  /*da70*/  LDC R4, c[0x0][0x144] ;  /* 0x00005100ff047b82 */ /* 0x000f220000000800 */
[----:B------:R-:W5:Y:S07]  /*da80*/  F2I.U32.TRUNC.NTZ R6, R6 ;  /* 0x0000000600067305 */ /* 0x000f6e000020f000 */
[----:B------:R-:W5:Y:S01]  /*da90*/  LDC R7, c[0x0][0x148] ;  /* 0x00005200ff077b82 */ /* 0x000f620000000800 */
[----:B-1----:R-:W-:Y:S02]  /*daa0*/  ISETP.NE.AND P0, PT, R23, 0x1, PT ;  /* 0x000000011700780c */ /* 0x002fe40003f05270 */
[----:B---3--:R-:W-:-:S05]  /*dab0*/  IADD3 R5, -R16, RZ, RZ ;  /* 0x000000ff10057210 */ /* 0x008fca0007ffe1ff */
[----:B------:R-:W1:Y:S01]  /*dac0*/  LDC R20, c[0x0][0x8e0] ;  /* 0x00023800ff147b82 */ /* 0x000e620000000800 */
[----:B--2---:R-:W-:-:S04]  /*dad0*/  SHF.R.U64 R2, R2, R19, R3 ;  /* 0x0000001302027219 */ /* 0x004fc80000001203 */
[C---:B------:R-:W-:Y:S01]  /*dae0*/  IADD3 R3, -R2.reuse, RZ, RZ ;  /* 0x000000ff02037210 */ /* 0x040fe20007ffe1ff */
[----:B------:R-:W-:Y:S02]  /*daf0*/  IMAD R17, R2, UR21, R17 ;  /* 0x0000001502117c24 */ /* 0x000fe4000f8e0211 */
[----:B------:R-:W2:Y:S01]  /*db00*/  LDC R21, c[0x0][0x8b8] ;  /* 0x00022e00ff157b82 */ /* 0x000ea20000000800 */
[----:B----4-:R-:W-:Y:S02]  /*db10*/  IMAD R18, R4, R5, R15 ;  /* 0x0000000504127224 */ /* 0x010fe400078e020f */
[----:B-----5:R-:W-:Y:S01]  /*db20*/  IMAD.MOV R4, RZ, RZ, -R6 ;  /* 0x000000ffff047224 */ /* 0x020fe200078e0a06 */
[----:B------:R-:W-:-:S04]  /*db30*/  MOV R6, R11 ;  /* 0x0000000b00067202 */ /* 0x000fc80000000f00 */
[----:B------:R-:W3:Y:S01]  /*db40*/  LDC R22, c[0x0][0x8a8] ;  /* 0x00022a00ff167b82 */ /* 0x000ee20000000800 */
[----:B------:R-:W-:Y:S02]  /*db50*/  @P0 IMAD R18, R7, R4, R14 ;  /* 0x0000000407120224 */ /* 0x000fe400078e020e */
[----:B------:R-:W-:Y:S02]  /*db60*/  IMAD.MOV.U32 R4, RZ, RZ, 0x1 ;  /* 0x00000001ff047424 */ /* 0x000fe400078e00ff */
[----:B-1----:R-:W-:Y:S02]  /*db70*/  IMAD R2, R3, R20, R12 ;  /* 0x0000001403027224 */ /* 0x002fe400078e020c */
[----:B--2---:R-:W-:Y:S02]  /*db80*/  IMAD R12, R17, R21, R18 ;  /* 0x00000015110c7224 */ /* 0x004fe400078e0212 */
[----:B---3--:R-:W-:Y:S01]  /*db90*/  IMAD R3, R2, R22, R13 ;  /* 0x0000001602037224 */ /* 0x008fe200078e020d */
[----:B------:R-:W-:-:S04]  /*dba0*/  PRMT R2, R4, 0x7610, R2 ;  /* 0x0000761004027816 */ /* 0x000fc80000000002 */
[----:B------:R-:W-:Y:S02]  /*dbb0*/  SEL R7, R3, R12, !P0 ;  /* 0x0000000c03077207 */ /* 0x000fe40004000000 */
[----:B------:R-:W-:-:S07]  /*dbc0*/  SEL R12, R12, R3, !P0 ;  /* 0x000000030c0c7207 */ /* 0x000fce0004000000 */
.L_x_205:
[----:B------:R-:W-:-:S13]  /*dbd0*/  LOP3.LUT P0, RZ, R2, 0xff, RZ, 0xc0, !PT ;  /* 0x000000ff02ff7812 */ /* 0x000fda000780c0ff */
[----:B------:R-:W-:Y:S05]  /*dbe0*/  @P0 BRA `(.L_x_208) ;  /* 0xffffffe800c80947 */ /* 0x000fea000383ffff */
.L_x_152:
[----:B------:R-:W-:Y:S01]  /*dbf0*/  ELECT P0, URZ, PT ;  /* 0x00000000003f782f */ /* 0x000fe20003800000 */
[----:B------:R-:W-:-:S12]  /*dc00*/  BSSY B0, `(.L_x_209) ;  /* 0x000001e000007945 */ /* 0x000fd80003800000 */
[----:B------:R-:W-:Y:S05]  /*dc10*/  @!P0 BRA `(.L_x_210) ;  /* 0x0000000000708947 */ /* 0x000fea0003800000 */
[----:B------:R-:W-:-:S06]  /*dc20*/  ULOP3.LUT UR4, UR45, 0x2, URZ, 0xfc, !UPT ;  /* 0x000000022d047892 */ /* 0x000fcc000f8efc3f */
[----:B-1----:R-:W-:-:S05]  /*dc30*/  IMAD.U32 R0, RZ, RZ, UR4 ;  /* 0x00000004ff007e24 */ /* 0x002fca000f8e00ff */
[----:B------:R-:W-:-:S13]  /*dc40*/  ISETP.NE.AND P0, PT, R0, 0x3, PT ;  /* 0x000000030000780c */ /* 0x000fda0003f05270 */
[----:B------:R-:W-:Y:S05]  /*dc50*/  @!P0 BRA `(.L_x_211) ;  /* 0x0000000000048947 */ /* 0x000fea0003800000 */
[----:B------:R-:W-:Y:S01]  /*dc60*/  BPT.TRAP 0x1 ;  /* 0x000000040000795c */ /* 0x000fe20000300000 */
.L_x_211:
[----:B------:R-:W-:Y:S01]  /*dc70*/  MOV R0, 0x400 ;  /* 0x0000040000007802 */ /* 0x000fe20000000f00 */
[----:B---3--:R-:W-:Y:S01]  /*dc80*/  IMAD.MOV.U32 R2, RZ, RZ, 0x1 ;  /* 0x00000001ff027424 */ /* 0x008fe200078e00ff */
[----:B----4-:R-:W-:-:S04]  /*dc90*/  MOV R3, UR37 ;  /* 0x0000002500037c02 */ /* 0x010fc80008000f00 */
[----:B------:R-:W-:Y:S02]  /*dca0*/  LEA R0, R3, R0, 0x18 ;  /* 0x0000000003007211 */ /* 0x000fe400078ec0ff */
[----:B------:R-:W-:-:S04]  /*dcb0*/  SHF.L.U32 R3, R2, 0x1f, RZ ;  /* 0x0000001f02037819 */ /* 0x000fc800000006ff */
[----:B------:R-:W1:Y:S02]  /*dcc0*/  SYNCS.PHASECHK.TRANS64.TRYWAIT P1, [R0+URZ+0xa0], R3 ;  /* 0x0000a003000075a7 */ /* 0x000e64000802017f */
[----:B-1----:R-:W-:Y:S05]  /*dcd0*/  @!P1 BRA `(.L_x_212) ;  /* 0x0000001800a09947 */ /* 0x002fea0003800000 */
.L_x_259:
[----:B------:R-:W-:Y:S05]  /*dce0*/  @!P0 BRA `(.L_x_213) ;  /* 0x0000000000048947 */ /* 0x000fea0003800000 */
[----:B------:R-:W-:Y:S01]  /*dcf0*/  BPT.TRAP 0x1 ;  /* 0x000000040000795c */ /* 0x000fe20000300000 */
.L_x_213:
[----:B------:R-:W3:Y:S02]  /*dd00*/  SYNCS.PHASECHK.TRANS64.TRYWAIT P1, [R0+URZ+0xa8], R3 ;  /* 0x0000a803000075a7 */ /* 0x000ee4000802017f */
[----:B---3--:R-:W-:Y:S05]  /*dd10*/  @!P1 BRA `(.L_x_214) ;  /* 0x0000001800a49947 */ /* 0x008fea0003800000 */
.L_x_260:
[----:B------:R-:W-:Y:S05]  /*dd20*/  @!P0 BRA `(.L_x_215) ;  /* 0x0000000000048947 */ /* 0x000fea0003800000 */
[----:B------:R-:W-:Y:S01]  /*dd30*/  BPT.TRAP 0x1 ;  /* 0x000000040000795c */ /* 0x000fe20000300000 */
.L_x_215:
[----:B------:R-:W4:Y:S02]  /*dd40*/  SYNCS.PHASECHK.TRANS64.TRYWAIT P1, [R0+URZ+0xb0], R3 ;  /* 0x0000b003000075a7 */ /* 0x000f24000802017f */
[----:B----4-:R-:W-:Y:S05]  /*dd50*/  @!P1 BRA `(.L_x_216) ;  /* 0x0000001800a89947 */ /* 0x010fea0003800000 */
.L_x_261:
[----:B------:R-:W-:Y:S05]  /*dd60*/  @!P0 BRA `(.L_x_217) ;  /* 0x0000000000048947 */ /* 0x000fea0003800000 */
[----:B------:R-:W-:Y:S01]  /*dd70*/  BPT.TRAP 0x1 ;  /* 0x000000040000795c */ /* 0x000fe20000300000 */
.L_x_217:
[----:B-1-34-:R-:W-:-:S04]  /*dd80*/  MOV R3, 0x1 ;  /* 0x0000000100037802 */ /* 0x01afc80000000f00 */
[----:B------:R-:W-:-:S07]  /*dd90*/  SHF.L.U32 R3, R3, 0x1f, RZ ;  /* 0x0000001f03037819 */ /* 0x000fce00000006ff */
.L_x_218:
[----:B-1----:R1:W3:Y:S02]  /*dda0*/  SYNCS.PHASECHK.TRANS64.TRYWAIT P0, [R0+URZ+0xb8], R3 ;  /* 0x0000b803000075a7 */ /* 0x0022e4000800017f */
[----:B---3--:R-:W-:Y:S05]  /*ddb0*/  @!P0 NANOSLEEP.SYNCS 0x989680 ;  /* 0x009896800000895d */ /* 0x008fea0003900000 */
[----:B------:R-:W3:Y:S02]  /*ddc0*/  @!P0 SYNCS.PHASECHK.TRANS64 P0, [R0+URZ+0xb8], R3 ;  /* 0x0000b803000085a7 */ /* 0x000ee4000800007f */
[----:B---3--:R-:W-:Y:S05]  /*ddd0*/  @!P0 BRA `(.L_x_218) ;  /* 0xfffffffc00f08947 */ /* 0x008fea000383ffff */
.L_x_210:
[----:B------:R-:W-:Y:S05]  /*dde0*/  BSYNC B0 ;  /* 0x0000000000007941 */ /* 0x000fea0003800000 */
.L_x_209:
[----:B------:R-:W-:Y:S05]  /*ddf0*/  EXIT ;  /* 0x000000000000794d */ /* 0x000fea0003800000 */
.L_x_147:
[----:B------:R-:W-:Y:S01]  /*de00*/  LOP3.LUT P0, RZ, R9, 0xff, RZ, 0xc0, !PT ;  /* 0x000000ff09ff7812 */ /* 0x000fe2000780c0ff */
[----:B------:R-:W-:Y:S01]  /*de10*/  IMAD.MOV.U32 R9, RZ, RZ, 0x1 ;  /* 0x00000001ff097424 */ /* 0x000fe200078e00ff */
[----:B------:R-:W-:-:S11]  /*de20*/  MOV R8, RZ ;  /* 0x000000ff00087202 */ /* 0x000fd60000000f00 */
[----:B------:R-:W-:Y:S05]  /*de30*/  @!P0 BRA `(.L_x_219) ;  /* 0x0000000c004c8947 */ /* 0x000fea0003800000 */
[----:B------:R-:W-:Y:S01]  /*de40*/  ULDC UR4, c[0x0][0x28c] ;  /* 0x0000a30000047ab9 */ /* 0x000fe20000000800 */
[----:B------:R-:W-:Y:S01]  /*de50*/  ULDC UR17, c[0x0][0x900] ;  /* 0x0002400000117ab9 */ /* 0x000fe20000000800 */
[----:B------:R-:W-:Y:S01]  /*de60*/  UIADD3 UR4, UR4, 0x3f, URZ ;  /* 0x0000003f04047890 */ /* 0x000fe2000fffe03f */
[----:B------:R-:W-:Y:S01]  /*de70*/  BSSY B0, `(.L_x_219) ;  /* 0x00000cf000007945 */ /* 0x000fe20003800000 */
[----:B------:R-:W-:Y:S01]  /*de80*/  UMOV UR6, 0xffffffff ;  /* 0xffffffff00067882 */ /* 0x000fe20000000000 */
[----:B------:R-:W-:Y:S01]  /*de90*/  USHF.L.U32 UR13, UR37, 0x7, URZ ;  /* 0x00000007250d7899 */ /* 0x000fe2000800063f */
[----:B------:R-:W-:Y:S01]  /*dea0*/  IMAD.MOV.U32 R0, RZ, RZ, 0x1 ;  /* 0x00000001ff007424 */ /* 0x000fe200078e00ff */
[----:B------:R-:W-:Y:S01]  /*deb0*/  USHF.R.S32.HI UR5, URZ, 0x1f, UR4 ;  /* 0x0000001f3f057899 */ /* 0x000fe20008011404 */
[----:B------:R-:W-:Y:S01]  /*dec0*/  MOV R9, 0x1 ;  /* 0x0000000100097802 */ /* 0x000fe20000000f00 */
[----:B------:R-:W-:Y:S01]  /*ded0*/  USHF.L.U32 UR14, UR37, 0xd, URZ ;  /* 0x0000000d250e7899 */ /* 0x000fe2000800063f */
[----:B------:R-:W-:Y:S01]  /*dee0*/  IMAD.MOV.U32 R8, RZ, RZ, RZ ;  /* 0x000000ffff087224 */ /* 0x000fe200078e00ff */
[----:B------:R-:W-:-:S02]  /*def0*/  ULEA.HI UR5, UR5, UR4, URZ, 0x6 ;  /* 0x0000000405057291 */ /* 0x000fc4000f8f303f */
[----:B------:R-:W-:Y:S02]  /*df00*/  USHF.L.U32 UR6, UR6, UR17, URZ ;  /* 0x0000001106067299 */ /* 0x000fe4000800063f */
[----:B------:R-:W-:Y:S01]  /*df10*/  USHF.R.S32.HI UR16, URZ, 0x6, UR5 ;  /* 0x000000063f107899 */ /* 0x000fe20008011405 */
[----:B------:R-:W-:Y:S01]  /*df20*/  ULDC UR15, c[0x0][0x8a8] ;  /* 0x00022a00000f7ab9 */ /* 0x000fe20000000800 */
[----:B------:R-:W-:Y:S02]  /*df30*/  ULOP3.LUT UR26, UR46, 0x2, URZ, 0xfc, !UPT ;  /* 0x000000022e1a7892 */ /* 0x000fe4000f8efc3f */
[----:B------:R-:W-:Y:S02]  /*df40*/  ULOP3.LUT UR13, UR13, 0x80, URZ, 0xc0, !UPT ;  /* 0x000000800d0d7892 */ /* 0x000fe4000f8ec03f */
[----:B------:R-:W-:Y:S02]  /*df50*/  ULOP3.LUT UR14, UR14, 0x2000, URZ, 0xc0, !UPT ;  /* 0x000020000e0e7892 */ /* 0x000fe4000f8ec03f */
[----:B------:R-:W-:-:S02]  /*df60*/  UIADD3 UR15, UR15, -0x1, URZ ;  /* 0xffffffff0f0f7890 */ /* 0x000fc4000fffe03f */
[----:B------:R-:W-:Y:S02]  /*df70*/  USHF.L.U32 UR17, UR38, UR17, URZ ;  /* 0x0000001126117299 */ /* 0x000fe4000800063f */
[----:B------:R-:W-:Y:S02]  /*df80*/  ULOP3.LUT UR18, URZ, UR6, URZ, 0x33, !UPT ;  /* 0x000000063f127292 */ /* 0x000fe4000f8e333f */
[----:B------:R-:W-:Y:S01]  /*df90*/  UIADD3 UR27, UR16, 0x1, URZ ;  /* 0x00000001101b7890 */ /* 0x000fe2000fffe03f */
[----:B------:R-:W-:-:S11]  /*dfa0*/  ULDC.64 UR22, c[0x0][0x198] ;  /* 0x0000660000167ab9 */ /* 0x000fd60000000a00 */
.L_x_230:
[----:B------:R-:W-:-:S03]  /*dfb0*/  UMOV UR4, 0xffffffff ;  /* 0xffffffff00047882 */ /* 0x000fc60000000000 */
[----:B------:R-:W-:Y:S05]  /*dfc0*/  BRA.DIV UR4, `(.L_x_220) ;  /* 0x0000001a04207947 */ /* 0x000fea000b800000 */
[----:B------:R-:W-:-:S13]  /*dfd0*/  ELECT P0, URZ, PT ;  /* 0x00000000003f782f */ /* 0x000fda0003800000 */
.L_x_264:
[----:B------:R-:W1:Y:S01]  /*dfe0*/  LDC R2, c[0x0][0x28c] ;  /* 0x0000a300ff027b82 */ /* 0x000e620000000800 */
[----:B------:R-:W-:Y:S01]  /*dff0*/  BSSY B1, `(.L_x_221) ;  /* 0x000003a000017945 */ /* 0x000fe20003800000 */
[----:B-1----:R-:W-:-:S13]  /*e000*/  ISETP.LT.OR P0, PT, R2, 0x1, !P0 ;  /* 0x000000010200780c */ /* 0x002fda0004701670 */
[----:B------:R-:W-:Y:S05]  /*e010*/  @P0 BRA `(.L_x_222) ;  /* 0x0000000000dc0947 */ /* 0x000fea0003800000 */
[----:B------:R-:W-:Y:S01]  /*e020*/  LEA R7, R7, UR13, 0x8 ;  /* 0x0000000d07077c11 */ /* 0x000fe2000f8e40ff */
[----:B------:R-:W-:Y:S01]  /*e030*/  IMAD.MOV.U32 R13, RZ, RZ, RZ ;  /* 0x000000ffff0d7224 */ /* 0x000fe200078e00ff */
[----:B------:R-:W-:Y:S01]  /*e040*/  SHF.L.U32 R12, R12, 0x7, RZ ;  /* 0x000000070c0c7819 */ /* 0x000fe200000006ff */
[----:B------:R-:W-:Y:S01]  /*e050*/  IMAD.MOV.U32 R2, RZ, RZ, R9 ;  /* 0x000000ffff027224 */ /* 0x000fe200078e0009 */
[----:B------:R-:W-:Y:S02]  /*e060*/  MOV R14, UR27 ;  /* 0x0000001b000e7c02 */ /* 0x000fe40008000f00 */
[----:B------:R-:W-:-:S07]  /*e070*/  MOV R3, R8 ;  /* 0x0000000800037202 */ /* 0x000fce0000000f00 */
.L_x_225:
[----:B------:R-:W1:Y:S01]  /*e080*/  S2R R5, SR_CgaCtaId ;  /* 0x0000000000057919 */ /* 0x000e620000008800 */
[----:B------:R-:W-:Y:S01]  /*e090*/  MOV R4, 0x400 ;  /* 0x0000040000047802 */ /* 0x000fe20000000f00 */
[----:B------:R-:W2:Y:S03]  /*e0a0*/  S2R R15, SR_TID.X ;  /* 0x00000000000f7919 */ /* 0x000ea60000002100 */
[----:B-1----:R-:W-:Y:S02]  /*e0b0*/  LEA R10, R5, R4, 0x18 ;  /* 0x00000004050a7211 */ /* 0x002fe400078ec0ff */
[----:B------:R-:W-:Y:S02]  /*e0c0*/  SHF.L.U32 R4, R2, 0x1f, RZ ;  /* 0x0000001f02047819 */ /* 0x000fe400000006ff */
[----:B--2---:R-:W-:Y:S01]  /*e0d0*/  LOP3.LUT P1, RZ, R15, 0x7f, RZ, 0xc0, !PT ;  /* 0x0000007f0fff7812 */ /* 0x004fe2000782c0ff */
[----:B------:R-:W-:-:S04]  /*e0e0*/  IMAD R11, R3, 0x8, R10 ;  /* 0x00000008030b7824 */ /* 0x000fc800078e020a */
[----:B------:R-:W1:Y:S08]  /*e0f0*/  SYNCS.PHASECHK.TRANS64.TRYWAIT P0, [R11+URZ+0x40], R4 ;  /* 0x000040040b0075a7 */ /* 0x000e70000800017f */
[----:B------:R-:W2:Y:S01]  /*e100*/  @!P1 LDC R5, c[0x0][0x500] ;  /* 0x00014000ff059b82 */ /* 0x000ea20000000800 */
[----:B-1----:R-:W-:Y:S05]  /*e110*/  @!P0 BRA `(.L_x_223) ;  /* 0x0000001400f08947 */ /* 0x002fea0003800000 */
.L_x_265:
[----:B------:R-:W-:Y:S01]  /*e120*/  UPRMT UR4, UR26, 0x9910, URZ ;  /* 0x000099101a047896 */ /* 0x000fe2000800003f */
[----:B--2---:R2:W-:Y:S03]  /*e130*/  @!P1 SYNCS.ARRIVE.TRANS64 RZ, [R11+URZ], R5 ;  /* 0x000000050bff99a7 */ /* 0x0045e6000800003f */
[----:B------:R-:W-:-:S06]  /*e140*/  UISETP.NE.AND UP0, UPT, UR4, 0x2, UPT ;  /* 0x000000020400788c */ /* 0x000fcc000bf05270 */
[----:B------:R-:W-:-:S13]  /*e150*/  PLOP3.LUT P0, PT, PT, PT, UP0, 0x80, 0x0 ;  /* 0x000000000000781c */ /* 0x000fda0003f0f008 */
[----:B--2---:R-:W-:Y:S05]  /*e160*/  @P0 BRA `(.L_x_224) ;  /* 0x0000000000040947 */ /* 0x004fea0003800000 */
[----:B------:R-:W-:Y:S01]  /*e170*/  BPT.TRAP 0x1 ;  /* 0x000000040000795c */ /* 0x000fe20000300000 */
.L_x_224:
[C---:B-1----:R-:W-:Y:S01]  /*e180*/  LEA R4, R3.reuse, R10, 0xd ;  /* 0x0000000a03047211 */ /* 0x042fe200078e68ff */
[----:B------:R-:W-:Y:S01]  /*e190*/  UIADD3 UR4, UP0, UR22, 0xf0, URZ ;  /* 0x000000f016047890 */ /* 0x000fe2000ff1e03f */
[C---:B------:R-:W-:Y:S01]  /*e1a0*/  R2UR UR8, R3.reuse ;  /* 0x00000000030872ca */ /* 0x040fe200000e0000 */
[----:B------:R-:W-:Y:S01]  /*e1b0*/  UIADD3 UR24, UP1, UR22, 0x1f0, URZ ;  /* 0x000001f016187890 */ /* 0x000fe2000ff3e03f */
[----:B------:R-:W-:Y:S01]  /*e1c0*/  R2UR UR5, R4 ;  /* 0x00000000040572ca */ /* 0x000fe200000e0000 */
[----:B------:R-:W-:Y:S01]  /*e1d0*/  VIADD R3, R3, 0x1 ;  /* 0x0000000103037836 */ /* 0x000fe20000000000 */
[----:B------:R-:W-:Y:S01]  /*e1e0*/  R2UR UR20, R10 ;  /* 0x000000000a1472ca */ /* 0x000fe200000e0000 */
[----:B------:R-:W-:Y:S01]  /*e1f0*/  UIADD3.X UR25, URZ, UR23, URZ, UP1, !UPT ;  /* 0x000000173f197290 */ /* 0x000fe20008ffe43f */
[----:B------:R-:W-:Y:S01]  /*e200*/  R2UR UR9, R11 ;  /* 0x000000000b0972ca */ /* 0x000fe200000e0000 */
[----:B------:R-:W-:Y:S01]  /*e210*/  UMOV UR6, 0x0 ;  /* 0x0000000000067882 */ /* 0x000fe20000000000 */
[----:B------:R-:W-:Y:S01]  /*e220*/  R2UR UR11, R12 ;  /* 0x000000000c0b72ca */ /* 0x000fe200000e0000 */
[----:B------:R-:W-:Y:S01]  /*e230*/  UMOV UR7, 0x10000000 ;  /* 0x1000000000077882 */ /* 0x000fe20000000000 */
[----:B------:R-:W-:Y:S01]  /*e240*/  R2UR UR10, R13 ;  /* 0x000000000d0a72ca */ /* 0x000fe200000e0000 */
[----:B------:R-:W-:Y:S01]  /*e250*/  UMOV UR28, 0x30000 ;  /* 0x00030000001c7882 */ /* 0x000fe20000000000 */
[----:B------:R-:W-:Y:S01]  /*e260*/  R2UR UR12, R6 ;  /* 0x00000000060c72ca */ /* 0x000fe200000e0000 */
[----:B------:R-:W-:Y:S01]  /*e270*/  ULEA UR8, UR8, UR14, 0xe ;  /* 0x0000000e08087291 */ /* 0x000fe2000f8e703f */
[----:B------:R-:W-:Y:S01]  /*e280*/  IADD3 R14, R14, -0x1, RZ ;  /* 0xffffffff0e0e7810 */ /* 0x000fe20007ffe0ff */
[----:B------:R-:W-:Y:S01]  /*e290*/  UIADD3 UR19, UR5, 0x6200, URZ ;  /* 0x0000620005137890 */ /* 0x000fe2000fffe03f */
[----:B------:R-:W-:Y:S01]  /*e2a0*/  R2UR UR21, R7 ;  /* 0x00000000071572ca */ /* 0x000fe200000e0000 */
[----:B------:R-:W-:Y:S01]  /*e2b0*/  UIADD3.X UR5, URZ, UR23, URZ, UP0, !UPT ;  /* 0x000000173f057290 */ /* 0x000fe200087fe43f */
[----:B------:R-:W-:Y:S01]  /*e2c0*/  ISETP.GT.AND P1, PT, R14, 0x1, PT ;  /* 0x000000010e00780c */ /* 0x000fe20003f24270 */
[----:B------:R-:W-:Y:S01]  /*e2d0*/  UIADD3 UR20, UR20, 0x16200, UR8 ;  /* 0x0001620014147890 */ /* 0x000fe2000fffe008 */
[----:B------:R-:W-:Y:S01]  /*e2e0*/  ISETP.NE.AND P0, PT, R3, 0x8, PT ;  /* 0x000000080300780c */ /* 0x000fe20003f05270 */
[----:B------:R-:W-:Y:S01]  /*e2f0*/  VIADD R13, R13, 0x40 ;  /* 0x000000400d0d7836 */ /* 0x000fe20000000000 */
[----:B------:R-:W-:-:S02]  /*e300*/  UMOV UR8, UR19 ;  /* 0x0000001300087c82 */ /* 0x000fc40008000000 */
[----:B------:R-:W-:Y:S02]  /*e310*/  SEL R5, RZ, 0x1, P0 ;  /* 0x00000001ff057807 */ /* 0x000fe40000000000 */
[----:B------:R1:W-:Y:S01]  /*e320*/  UTMALDG.3D [UR8], [UR4], desc[UR6] ;  /* 0x00000608040075b4 */ /* 0x0003e20008011000 */
[----:B------:R-:W-:Y:S02]  /*e330*/  SEL R3, R3, RZ, P0 ;  /* 0x000000ff03037207 */ /* 0x000fe40000000000 */
[----:B------:R-:W-:Y:S01]  /*e340*/  LOP3.LUT R2, R2, R5, RZ, 0x3c, !PT ;  /* 0x0000000502027212 */ /* 0x000fe200078e3cff */
[----:B-1----:R-:W-:Y:S01]  /*e350*/  UMOV UR8, UR20 ;  /* 0x0000001400087c82 */ /* 0x002fe20008000000 */
[----:B------:R-:W-:Y:S02]  /*e360*/  UMOV UR11, UR21 ;  /* 0x00000015000b7c82 */ /* 0x000fe40008000000 */
[----:B------:R1:W-:Y:S02]  /*e370*/  UTMALDG.3D.MULTICAST [UR8], [UR24], UR28, desc[UR6] ;  /* 0x00000608180073b4 */ /* 0x0003e4000801181c */
[----:B-1----:R-:W-:Y:S05]  /*e380*/  @P1 BRA `(.L_x_225) ;  /* 0xfffffffc003c1947 */ /* 0x002fea000383ffff */
.L_x_222:
[----:B------:R-:W-:Y:S05]  /*e390*/  BSYNC B1 ;  /* 0x0000000000017941 */ /* 0x000fea0003800000 */
.L_x_221:
[----:B------:R-:W2:Y:S01]  /*e3a0*/  LDL.LU R16, [R1+0xcc] ;  /* 0x0000cc0001107983 */ /* 0x000ea20000300800 */
[----:B------:R-:W-:Y:S02]  /*e3b0*/  LOP3.LUT P2, RZ, R0, 0xff, RZ, 0xc0, !PT ;  /* 0x000000ff00ff7812 */ /* 0x000fe4000784c0ff */
[----:B------:R-:W-:Y:S01]  /*e3c0*/  IADD3 R8, R8, UR16, RZ ;  /* 0x0000001008087c10 */ /* 0x000fe2000fffe0ff */
[----:B------:R-:W3:Y:S01]  /*e3d0*/  LDL.LU R15, [R1+0xc8] ;  /* 0x0000c800010f7983 */ /* 0x000ee20000300800 */
[----:B------:R-:W-:Y:S01]  /*e3e0*/  IMAD.U32 R4, RZ, RZ, UR16 ;  /* 0x00000010ff047e24 */ /* 0x000fe2000f8e00ff */
[----:B------:R-:W-:Y:S01]  /*e3f0*/  ULDC.64 UR4, c[0x0][0x8f8] ;  /* 0x00023e0000047ab9 */ /* 0x000fe20000000a00 */
[----:B------:R-:W-:Y:S01]  /*e400*/  SHF.R.U32.HI R0, RZ, 0x3, R8 ;  /* 0x00000003ff007819 */ /* 0x000fe20000011608 */
[----:B------:R-:W-:Y:S01]  /*e410*/  BSSY B1, `(.L_x_226) ;  /* 0x0000072000017945 */ /* 0x000fe20003800000 */
[----:B------:R-:W-:Y:S01]  /*e420*/  ISETP.GT.U32.AND P0, PT, R8, 0x7, PT ;  /* 0x000000070800780c */ /* 0x000fe20003f04070 */
[----:B------:R-:W-:Y:S01]  /*e430*/  IMAD.MOV.U32 R12, RZ, RZ, -0x1 ;  /* 0xffffffffff0c7424 */ /* 0x000fe200078e00ff */
[----:B------:R-:W-:Y:S01]  /*e440*/  LOP3.LUT R0, R0, 0x1, RZ, 0xc0, !PT ;  /* 0x0000000100007812 */ /* 0x000fe200078ec0ff */
[----:B------:R-:W-:Y:S01]  /*e450*/  IMAD.MOV.U32 R6, RZ, RZ, -0x1 ;  /* 0xffffffffff067424 */ /* 0x000fe200078e00ff */
[----:B------:R-:W-:Y:S01]  /*e460*/  ISETP.LT.U32.AND P0, PT, R4, 0x8, P0 ;  /* 0x000000080400780c */ /* 0x000fe20000701070 */
[----:B------:R-:W1:Y:S01]  /*e470*/  @P2 S2R R3, SR_CgaCtaId ;  /* 0x0000000000032919 */ /* 0x000e620000008800 */
[----:B------:R-:W-:-:S02]  /*e480*/  @P2 MOV R2, 0x400 ;  /* 0x0000040000022802 */ /* 0x000fc40000000f00 */
[----:B------:R-:W-:Y:S02]  /*e490*/  ISETP.NE.U32.AND P1, PT, R0, 0x1, PT ;  /* 0x000000010000780c */ /* 0x000fe40003f25070 */
[----:B------:R-:W-:Y:S02]  /*e4a0*/  MOV R0, UR16 ;  /* 0x0000001000007c02 */ /* 0x000fe40008000f00 */
[----:B------:R-:W-:Y:S02]  /*e4b0*/  MOV R7, 0xffffffff ;  /* 0xffffffff00077802 */ /* 0x000fe40000000f00 */
[----:B------:R-:W-:Y:S02]  /*e4c0*/  ISETP.GT.U32.AND P1, PT, R0, 0x7, !P1 ;  /* 0x000000070000780c */ /* 0x000fe40004f24070 */
[----:B------:R-:W-:Y:S02]  /*e4d0*/  SEL R0, RZ, 0x1, !P0 ;  /* 0x00000001ff007807 */ /* 0x000fe40004000000 */
[----:B------:R-:W-:-:S02]  /*e4e0*/  LOP3.LUT R8, R8, 0x7, RZ, 0xc0, !PT ;  /* 0x0000000708087812 */ /* 0x000fc400078ec0ff */
[----:B-1----:R-:W-:-:S04]  /*e4f0*/  @P2 LEA R2, R3, R2, 0x18 ;  /* 0x0000000203022211 */ /* 0x002fc800078ec0ff */
[----:B------:R1:W-:Y:S02]  /*e500*/  @P2 SYNCS.ARRIVE.TRANS64.A1T0 RZ, [R2+URZ+0xc8], RZ ;  /* 0x0000c8ff02ff29a7 */ /* 0x0003e4000810003f */
[----:B-1----:R-:W-:-:S04]  /*e510*/  SEL R2, RZ, 0x1, !P1 ;  /* 0x00000001ff027807 */ /* 0x002fc80004800000 */
[----:B------:R-:W-:Y:S02]  /*e520*/  LOP3.LUT R9, R2, R9, R0, 0x96, !PT ;  /* 0x0000000902097212 */ /* 0x000fe400078e9600 */
[----:B------:R-:W-:Y:S02]  /*e530*/  PRMT R2, RZ, 0x7610, R2 ;  /* 0x00007610ff027816 */ /* 0x000fe40000000002 */
[----:B------:R-:W-:Y:S02]  /*e540*/  PRMT R0, RZ, 0x7610, R0 ;  /* 0x00007610ff007816 */ /* 0x000fe40000000000 */
[----:B---3--:R-:W-:-:S04]  /*e550*/  IADD3 R15, P2, R15, UR50, RZ ;  /* 0x000000320f0f7c10 */ /* 0x008fc8000ff5e0ff */
[----:B--2---:R-:W-:Y:S01]  /*e560*/  IADD3.X R16, R16, UR39, RZ, P2, !PT ;  /* 0x0000002710107c10 */ /* 0x004fe200097fe4ff */
[----:B------:R1:W-:Y:S01]  /*e570*/  STL [R1+0xc8], R15 ;  /* 0x0000c80f01007387 */ /* 0x0003e20000100800 */
[----:B------:R-:W-:-:S03]  /*e580*/  ISETP.GE.U32.AND P2, PT, R15, UR4, PT ;  /* 0x000000040f007c0c */ /* 0x000fc6000bf46070 */
[----:B------:R1:W-:Y:S01]  /*e590*/  STL [R1+0xcc], R16 ;  /* 0x0000cc1001007387 */ /* 0x0003e20000100800 */
[----:B------:R-:W-:-:S13]  /*e5a0*/  ISETP.GE.U32.AND.EX P0, PT, R16, UR5, PT, P2 ;  /* 0x0000000510007c0c */ /* 0x000fda000bf06120 */
[----:B-1----:R-:W-:Y:S05]  /*e5b0*/  @P0 BRA `(.L_x_227) ;  /* 0x00000004005c0947 */ /* 0x002fea0003800000 */
[----:B------:R-:W-:Y:S01]  /*e5c0*/  ULDC.64 UR4, c[0x0][0x8d0] ;  /* 0x0002340000047ab9 */ /* 0x000fe20000000a00 */
[----:B------:R-:W1:Y:S01]  /*e5d0*/  S2R R11, SR_CTAID.X ;  /* 0x00000000000b7919 */ /* 0x000e620000002500 */
[----:B------:R-:W-:Y:S01]  /*e5e0*/  ISETP.NE.U32.AND P0, PT, RZ, UR4, PT ;  /* 0x00000004ff007c0c */ /* 0x000fe2000bf05070 */
[----:B------:R-:W-:Y:S01]  /*e5f0*/  ULDC UR7, c[0x0][0x8d8] ;  /* 0x0002360000077ab9 */ /* 0x000fe20000000800 */
[----:B------:R-:W-:Y:S01]  /*e600*/  MOV R2, R15 ;  /* 0x0000000f00027202 */ /* 0x000fe20000000f00 */
[----:B------:R-:W2:Y:S01]  /*e610*/  S2R R10, SR_CTAID.Y ;  /* 0x00000000000a7919 */ /* 0x000ea20000002600 */
[----:B------:R-:W-:Y:S01]  /*e620*/  ISETP.NE.AND.EX P0, PT, RZ, UR5, PT, P0 ;  /* 0x00000005ff007c0c */ /* 0x000fe2000bf05300 */
[----:B------:R-:W-:-:S12]  /*e630*/  IMAD.MOV.U32 R3, RZ, RZ, R16 ;  /* 0x000000ffff037224 */ /* 0x000fd800078e0010 */
[----:B------:R-:W-:Y:S05]  /*e640*/  @!P0 BRA `(.L_x_228) ;  /* 0x0000000000288947 */ /* 0x000fea0003800000 */
[----:B------:R-:W-:Y:S02]  /*e650*/  ULDC UR6, c[0x0][0x8dc] ;  /* 0x0002370000067ab9 */ /* 0x000fe40000000800 */
[----:B------:R-:W-:-:S04]  /*e660*/  IADD3 R7, P0, R15, UR6, RZ ;  /* 0x000000060f077c10 */ /* 0x000fc8000ff1e0ff */
[----:B------:R-:W-:-:S05]  /*e670*/  IADD3.X R13, RZ, R16, RZ, P0, !PT ;  /* 0x00000010ff0d7210 */ /* 0x000fca00007fe4ff */
[----:B------:R-:W-:-:S04]  /*e680*/  IMAD.WIDE.U32 R4, R13, UR4, RZ ;  /* 0x000000040d047c25 */ /* 0x000fc8000f8e00ff */
[----:B------:R-:W-:-:S04]  /*e690*/  IMAD.WIDE.U32 R4, P0, R7, UR5, R4 ;  /* 0x0000000507047c25 */ /* 0x000fc8000f800004 */
[----:B------:R-:W-:Y:S01]  /*e6a0*/  IMAD.WIDE.U32 R6, R7, UR4, RZ ;  /* 0x0000000407067c25 */ /* 0x000fe2000f8e00ff */
[----:B------:R-:W-:-:S03]  /*e6b0*/  MOV R2, R5 ;  /* 0x0000000500027202 */ /* 0x000fc60000000f00 */
[----:B------:R-:W-:Y:S01]  /*e6c0*/  IMAD.X R3, RZ, RZ, RZ, P0 ;  /* 0x000000ffff037224 */ /* 0x000fe200000e06ff */
[----:B------:R-:W-:-:S05]  /*e6d0*/  IADD3 RZ, P0, R7, R4, RZ ;  /* 0x0000000407ff7210 */ /* 0x000fca0007f1e0ff */
[----:B------:R-:W-:-:S08]  /*e6e0*/  IMAD.WIDE.U32.X R2, R13, UR5, R2, P0 ;  /* 0x000000050d027c25 */ /* 0x000fd000080e0402 */
.L_x_228:
[--C-:B------:R-:W-:Y:S01]  /*e6f0*/  SHF.R.U64 R6, R2, UR7, R3.reuse ;  /* 0x0000000702067c19 */ /* 0x100fe20008001203 */
[----:B------:R-:W-:Y:S01]  /*e700*/  ULDC.64 UR4, c[0x0][0x8c8] ;  /* 0x0002320000047ab9 */ /* 0x000fe20000000a00 */
[----:B------:R-:W-:Y:S01]  /*e710*/  SHF.R.U32.HI R2, RZ, UR7, R3 ;  /* 0x00000007ff027c19 */ /* 0x000fe20008011603 */
[----:B------:R-:W-:Y:S01]  /*e720*/  IMAD.MOV.U32 R3, RZ, RZ, R16 ;  /* 0x000000ffff037224 */ /* 0x000fe200078e0010 */
[----:B------:R-:W-:Y:S01]  /*e730*/  IADD3 R5, P0, RZ, -R6, RZ ;  /* 0x80000006ff057210 */ /* 0x000fe20007f1e0ff */
[----:B------:R-:W3:Y:S01]  /*e740*/  LDC R16, c[0x0][0x144] ;  /* 0x00005100ff107b82 */ /* 0x000ee20000000800 */
[----:B-1----:R-:W-:Y:S01]  /*e750*/  I2FP.F32.U32 R7, R11 ;  /* 0x0000000b00077245 */ /* 0x002fe20000201000 */
[----:B------:R-:W-:Y:S01]  /*e760*/  ULDC.64 UR8, c[0x0][0x8e8] ;  /* 0x00023a0000087ab9 */ /* 0x000fe20000000a00 */
[----:B------:R-:W-:Y:S01]  /*e770*/  ULDC UR6, c[0x0][0x8b0] ;  /* 0x00022c0000067ab9 */ /* 0x000fe20000000800 */
[----:B------:R-:W-:Y:S01]  /*e780*/  IMAD.X R2, RZ, RZ, ~R2, P0 ;  /* 0x000000ffff027224 */ /* 0x000fe200000e0e02 */
[----:B------:R-:W-:-:S03]  /*e790*/  ISETP.NE.U32.AND P0, PT, RZ, UR8, PT ;  /* 0x00000008ff007c0c */ /* 0x000fc6000bf05070 */
[----:B------:R-:W-:Y:S01]  /*e7a0*/  IMAD R4, R2, UR4, RZ ;  /* 0x0000000402047c24 */ /* 0x000fe2000f8e02ff */
[----:B------:R-:W-:Y:S01]  /*e7b0*/  MOV R2, R15 ;  /* 0x0000000f00027202 */ /* 0x000fe20000000f00 */
[----:B------:R-:W1:Y:S01]  /*e7c0*/  LDC R13, c[0x0][0x148] ;  /* 0x00005200ff0d7b82 */ /* 0x000e620000000800 */
[----:B------:R-:W-:-:S03]  /*e7d0*/  ISETP.NE.AND.EX P0, PT, RZ, UR9, PT, P0 ;  /* 0x00000009ff007c0c */ /* 0x000fc6000bf05300 */
[----:B------:R-:W-:Y:S01]  /*e7e0*/  IMAD.WIDE.U32 R2, R5, UR4, R2 ;  /* 0x0000000405027c25 */ /* 0x000fe2000f8e0002 */
[----:B------:R-:W-:-:S03]  /*e7f0*/  ULDC UR4, c[0x0][0x150] ;  /* 0x0000540000047ab9 */ /* 0x000fc60000000800 */
[----:B------:R-:W-:Y:S02]  /*e800*/  IMAD R5, R5, UR5, R4 ;  /* 0x0000000505057c24 */ /* 0x000fe4000f8e0204 */
[----:B------:R-:W-:Y:S01]  /*e810*/  FMUL R4, R7, UR4 ;  /* 0x0000000407047c20 */ /* 0x000fe20008400000 */
[----:B------:R-:W-:Y:S01]  /*e820*/  ULDC UR4, c[0x0][0x8c0] ;  /* 0x0002300000047ab9 */ /* 0x000fe20000000800 */
[----:B------:R-:W-:Y:S01]  /*e830*/  ULDC UR5, c[0x0][0x154] ;  /* 0x0000550000057ab9 */ /* 0x000fe20000000800 */
[----:B------:R-:W-:-:S03]  /*e840*/  IADD3 R3, R3, R5, RZ ;  /* 0x0000000503037210 */ /* 0x000fc60007ffe0ff */
[----:B------:R-:W4:Y:S01]  /*e850*/  F2I.U32.TRUNC.NTZ R4, R4 ;  /* 0x0000000400047305 */ /* 0x000f22000020f000 */
[----:B------:R-:W-:Y:S02]  /*e860*/  SHF.R.U64 R7, R2, UR4, R3 ;  /* 0x0000000402077c19 */ /* 0x000fe40008001203 */
[----:B--2---:R-:W-:-:S05]  /*e870*/  I2FP.F32.U32 R2, R10 ;  /* 0x0000000a00027245 */ /* 0x004fca0000201000 */
[----:B------:R-:W-:Y:S01]  /*e880*/  FMUL R5, R2, UR5 ;  /* 0x0000000502057c20 */ /* 0x000fe20008400000 */
[----:B------:R-:W-:Y:S01]  /*e890*/  SHF.R.U32.HI R2, RZ, UR4, R3 ;  /* 0x00000004ff027c19 */ /* 0x000fe20008011603 */
[----:B------:R-:W-:Y:S02]  /*e8a0*/  ULDC UR4, c[0x0][0x900] ;  /* 0x0002400000047ab9 */ /* 0x000fe40000000800 */
[----:B------:R2:W1:Y:S01]  /*e8b0*/  F2I.U32.TRUNC.NTZ R15, R5 ;  /* 0x00000005000f7305 */ /* 0x000462000020f000 */
[--C-:B------:R-:W-:Y:S02]  /*e8c0*/  SHF.R.U32.HI R3, RZ, UR6, R2.reuse ;  /* 0x00000006ff037c19 */ /* 0x100fe40008011602 */
[----:B------:R-:W-:Y:S01]  /*e8d0*/  SHF.R.U64 R14, R7, UR6, R2 ;  /* 0x00000006070e7c19 */ /* 0x000fe20008001202 */
[----:B----4-:R-:W-:Y:S01]  /*e8e0*/  IMAD.MOV R2, RZ, RZ, -R4 ;  /* 0x000000ffff027224 */ /* 0x010fe200078e0a04 */
[--C-:B------:R-:W-:Y:S02]  /*e8f0*/  SHF.R.U32.HI R4, RZ, UR4, R3.reuse ;  /* 0x00000004ff047c19 */ /* 0x100fe40008011603 */
[----:B------:R-:W-:Y:S01]  /*e900*/  SHF.R.U64 R12, R14, UR4, R3 ;  /* 0x000000040e0c7c19 */ /* 0x000fe20008001203 */
[----:B---3--:R-:W-:-:S02]  /*e910*/  IMAD R17, R16, R2, R11 ;  /* 0x0000000210117224 */ /* 0x008fc400078e020b */
[----:B------:R-:W-:Y:S01]  /*e920*/  IMAD.MOV.U32 R3, RZ, RZ, R4 ;  /* 0x000000ffff037224 */ /* 0x000fe200078e0004 */
[----:B------:R-:W-:Y:S01]  /*e930*/  MOV R2, R12 ;  /* 0x0000000c00027202 */ /* 0x000fe20000000f00 */
[----:B--2---:R-:W-:Y:S06]  /*e940*/  @!P0 BRA `(.L_x_229) ;  /* 0x0000000000288947 */ /* 0x004fec0003800000 */
[----:B------:R-:W-:Y:S02]  /*e950*/  ULDC UR4, c[0x0][0x8f4] ;  /* 0x00023d0000047ab9 */ /* 0x000fe40000000800 */
[----:B------:R-:W-:-:S04]  /*e960*/  IADD3 R3, P0, R12, UR4, RZ ;  /* 0x000000040c037c10 */ /* 0x000fc8000ff1e0ff */
[----:B------:R-:W-:-:S05]  /*e970*/  IADD3.X R11, RZ, R4, RZ, P0, !PT ;  /* 0x00000004ff0b7210 */ /* 0x000fca00007fe4ff */
[----:B------:R-:W-:-:S04]  /*e980*/  IMAD.WIDE.U32 R4, R11, UR8, RZ ;  /* 0x000000080b047c25 */ /* 0x000fc8000f8e00ff */
[----:B------:R-:W-:-:S04]  /*e990*/  IMAD.WIDE.U32 R4, P0, R3, UR9, R4 ;  /* 0x0000000903047c25 */ /* 0x000fc8000f800004 */
[----:B------:R-:W-:Y:S01]  /*e9a0*/  IMAD.WIDE.U32 R2, R3, UR8, RZ ;  /* 0x0000000803027c25 */ /* 0x000fe2000f8e00ff */
[----:B------:R-:W-:-:S04]  /*e9b0*/  MOV R2, R5 ;  /* 0x0000000500027202 */ /* 0x000fc80000000f00 */
[----:B------:R-:W-:Y:S01]  /*e9c0*/  IADD3 RZ, P1, R3, R4, RZ ;  /* 0x0000000403ff7210 */ /* 0x000fe20007f3e0ff */
[----:B------:R-:W-:-:S04]  /*e9d0*/  IMAD.X R3, RZ, RZ, RZ, P0 ;  /* 0x000000ffff037224 */ /* 0x000fc800000e06ff */
[----:B------:R-:W-:-:S08]  /*e9e0*/  IMAD.WIDE.U32.X R2, R11, UR9, R2, P1 ;  /* 0x000000090b027c25 */ /* 0x000fd000088e0402 */
.L_x_229:
[----:B------:R-:W2:Y:S01]  /*e9f0*/  LDC R4, c[0x0][0x904] ;  /* 0x00024100ff047b82 */ /* 0x000ea20000000800 */
[----:B------:R-:W-:Y:S01]  /*ea00*/  ULDC UR4, c[0x0][0x8f0] ;  /* 0x00023c0000047ab9 */ /* 0x000fe20000000800 */
[----:B------:R-:W-:Y:S01]  /*ea10*/  LOP3.LUT R14, R14, UR18, RZ, 0xc0, !PT ;  /* 0x000000120e0e7c12 */ /* 0x000fe2000f8ec0ff */
[----:B-1----:R-:W-:Y:S01]  /*ea20*/  IMAD.MOV R15, RZ, RZ, -R15 ;  /* 0x000000ffff0f7224 */ /* 0x002fe200078e0a0f */
[----:B------:R-:W-:Y:S01]  /*ea30*/  SHF.R.U64 R3, R2, UR4, R3 ;  /* 0x0000000402037c19 */ /* 0x000fe20008001203 */
[----:B------:R-:W-:Y:S01]  /*ea40*/  ULDC UR4, c[0x0][0x8e0] ;  /* 0x0002380000047ab9 */ /* 0x000fe20000000800 */
[----:B------:R-:W-:Y:S02]  /*ea50*/  ULDC UR5, c[0x0][0x8b8] ;  /* 0x00022e0000057ab9 */ /* 0x000fe40000000800 */
[C---:B------:R-:W-:Y:S01]  /*ea60*/  IADD3 R5, -R3.reuse, RZ, RZ ;  /* 0x000000ff03057210 */ /* 0x040fe20007ffe1ff */
[----:B------:R-:W-:Y:S01]  /*ea70*/  IMAD R14, R3, UR17, R14 ;  /* 0x00000011030e7c24 */ /* 0x000fe2000f8e020e */
[----:B------:R-:W-:-:S03]  /*ea80*/  LOP3.LUT R3, R7, UR15, RZ, 0xc0, !PT ;  /* 0x0000000f07037c12 */ /* 0x000fc6000f8ec0ff */
[----:B------:R-:W-:Y:S01]  /*ea90*/  IMAD R2, R5, UR4, R12 ;  /* 0x0000000405027c24 */ /* 0x000fe2000f8e020c */
[----:B------:R-:W-:-:S03]  /*eaa0*/  ULDC UR4, c[0x0][0x8a8] ;  /* 0x00022a0000047ab9 */ /* 0x000fc60000000800 */
[----:B------:R-:W-:Y:S01]  /*eab0*/  IMAD R3, R2, UR4, R3 ;  /* 0x0000000402037c24 */ /* 0x000fe2000f8e0203 */
[----:B--2---:R-:W-:Y:S01]  /*eac0*/  ISETP.NE.AND P0, PT, R4, 0x1, PT ;  /* 0x000000010400780c */ /* 0x004fe20003f05270 */
[----:B------:R-:W-:-:S05]  /*ead0*/  IMAD.MOV.U32 R4, RZ, RZ, 0x1 ;  /* 0x00000001ff047424 */ /* 0x000fca00078e00ff */
[----:B------:R-:W-:-:S07]  /*eae0*/  PRMT R2, R4, 0x7610, R2 ;  /* 0x0000761004027816 */ /* 0x000fce0000000002 */
[----:B------:R-:W-:-:S04]  /*eaf0*/  @P0 IMAD R17, R13, R15, R10 ;  /* 0x0000000f0d110224 */ /* 0x000fc800078e020a */
[----:B------:R-:W-:-:S05]  /*eb00*/  IMAD R12, R14, UR5, R17 ;  /* 0x000000050e0c7c24 */ /* 0x000fca000f8e0211 */
[----:B------:R-:W-:Y:S02]  /*eb10*/  SEL R7, R3, R12, !P0 ;  /* 0x0000000c03077207 */ /* 0x000fe40004000000 */
[----:B------:R-:W-:-:S07]  /*eb20*/  SEL R12, R12, R3, !P0 ;  /* 0x000000030c0c7207 */ /* 0x000fce0004000000 */
.L_x_227:
[----:B------:R-:W-:Y:S05]  /*eb30*/  BSYNC B1 ;  /* 0x0000000000017941 */ /* 0x000fea0003800000 */
.L_x_226:
[----:B------:R-:W-:-:S13]  /*eb40*/  LOP3.LUT P0, RZ, R2, 0xff, RZ, 0xc0, !PT ;  /* 0x000000ff02ff7812 */ /* 0x000fda000780c0ff */
[----:B------:R-:W-:Y:S05]  /*eb50*/  @P0 BRA `(.L_x_230) ;  /* 0xfffffff400140947 */ /* 0x000fea000383ffff */
[----:B------:R-:W-:Y:S05]  /*eb60*/  BSYNC B0 ;  /* 0x0000000000007941 */ /* 0x000fea0003800000 */
.L_x_219:
[----:B------:R-:W-:-:S03]  /*eb70*/  UMOV UR4, 0xffffffff ;  /* 0xffffffff00047882 */ /* 0x000fc60000000000 */
[----:B------:R-:W-:Y:S05]  /*eb80*/  BRA.DIV UR4, `(.L_x_231) ;  /* 0x0000000e04687947 */ /* 0x000fea000b800000 */
[----:B------:R-:W-:-:S13]  /*eb90*/  ELECT P0, URZ, PT ;  /* 0x00000000003f782f */ /* 0x000fda0003800000 */
.L_x_268:
[----:B------:R-:W-:Y:S04]  /*eba0*/  BSSY B0, `(.L_x_232) ;  /* 0x0000050000007945 */ /* 0x000fe80003800000 */
[----:B------:R-:W-:Y:S05]  /*ebb0*/  @!P0 BRA `(.L_x_233) ;  /* 0x0000000400388947 */ /* 0x000fea0003800000 */
[----:B------:R-:W-:-:S04]  /*ebc0*/  ULOP3.LUT UR4, UR46, 0x2, URZ, 0xfc, !UPT ;  /* 0x000000022e047892 */ /* 0x000fc8000f8efc3f */
[----:B------:R-:W-:-:S06]  /*ebd0*/  UISETP.NE.AND UP0, UPT, UR4, 0x3, UPT ;  /* 0x000000030400788c */ /* 0x000fcc000bf05270 */
[----:B------:R-:W-:-:S13]  /*ebe0*/  PLOP3.LUT P0, PT, PT, PT, UP0, 0x80, 0x0 ;  /* 0x000000000000781c */ /* 0x000fda0003f0f008 */
[----:B------:R-:W-:Y:S05]  /*ebf0*/  @!P0 BRA `(.L_x_234) ;  /* 0x0000000000048947 */ /* 0x000fea0003800000 */
[----:B------:R-:W-:Y:S01]  /*ec00*/  BPT.TRAP 0x1 ;  /* 0x000000040000795c */ /* 0x000fe20000300000 */
.L_x_234:
[----:B------:R-:W1:Y:S01]  /*ec10*/  S2R R3, SR_CgaCtaId ;  /* 0x0000000000037919 */ /* 0x000e620000008800 */
[----:B------:R-:W-:Y:S02]  /*ec20*/  MOV R0, 0x400 ;  /* 0x0000040000007802 */ /* 0x000fe40000000f00 */
[----:B------:R-:W-:Y:S02]  /*ec30*/  SHF.L.U32 R2, R9, 0x1f, RZ ;  /* 0x0000001f09027819 */ /* 0x000fe400000006ff */
[----:B-1----:R-:W-:-:S04]  /*ec40*/  LEA R3, R3, R0, 0x18 ;  /* 0x0000000003037211 */ /* 0x002fc800078ec0ff */
[----:B------:R-:W-:-:S04]  /*ec50*/  IADD3 R3, R3, 0x40, RZ ;  /* 0x0000004003037810 */ /* 0x000fc80007ffe0ff */
[C---:B------:R-:W-:Y:S01]  /*ec60*/  LEA R5, R8.reuse, R3, 0x3 ;  /* 0x0000000308057211 */ /* 0x040fe200078e18ff */
[----:B------:R-:W-:-:S03]  /*ec70*/  VIADD R8, R8, 0x1 ;  /* 0x0000000108087836 */ /* 0x000fc60000000000 */
[----:B------:R-:W1:Y:S02]  /*ec80*/  SYNCS.PHASECHK.TRANS64.TRYWAIT P0, [R5+URZ], R2 ;  /* 0x00000002050075a7 */ /* 0x000e64000800017f */
[----:B------:R-:W-:-:S04]  /*ec90*/  ISETP.NE.AND P1, PT, R8, 0x8, PT ;  /* 0x000000080800780c */ /* 0x000fc80003f25270 */
[----:B------:R-:W-:Y:S02]  /*eca0*/  SEL R0, RZ, 0x1, P1 ;  /* 0x00000001ff007807 */ /* 0x000fe40000800000 */
[----:B------:R-:W-:Y:S02]  /*ecb0*/  SEL R8, R8, RZ, P1 ;  /* 0x000000ff08087207 */ /* 0x000fe40000800000 */
[----:B------:R-:W-:Y:S02]  /*ecc0*/  LOP3.LUT R9, R9, R0, RZ, 0x3c, !PT ;  /* 0x0000000009097212 */ /* 0x000fe400078e3cff */
[----:B------:R-:W-:Y:S02]  /*ecd0*/  LEA R7, R8, R3, 0x3 ;  /* 0x0000000308077211 */ /* 0x000fe400078e18ff */
[----:B------:R-:W-:Y:S01]  /*ece0*/  SHF.L.U32 R4, R9, 0x1f, RZ ;  /* 0x0000001f09047819 */ /* 0x000fe200000006ff */
[----:B-1----:R-:W-:Y:S06]  /*ecf0*/  @!P0 BRA `(.L_x_235) ;  /* 0x0000000c00308947 */ /* 0x002fec0003800000 */
.L_x_269:
[----:B------:R-:W2:Y:S01]  /*ed00*/  SYNCS.PHASECHK.TRANS64.TRYWAIT P0, [R7+URZ], R4 ;  /* 0x00000004070075a7 */ /* 0x000ea2000800017f */
[----:B------:R-:W-:-:S04]  /*ed10*/  IADD3 R0, R8, 0x1, RZ ;  /* 0x0000000108007810 */ /* 0x000fc80007ffe0ff */
[----:B------:R-:W-:-:S04]  /*ed20*/  ISETP.NE.AND P1, PT, R0, 0x8, PT ;  /* 0x000000080000780c */ /* 0x000fc80003f25270 */
[----:B-1----:R-:W-:Y:S02]  /*ed30*/  SEL R2, RZ, 0x1, P1 ;  /* 0x00000001ff027807 */ /* 0x002fe40000800000 */
[----:B------:R-:W-:Y:S02]  /*ed40*/  SEL R0, R0, RZ, P1 ;  /* 0x000000ff00007207 */ /* 0x000fe40000800000 */
[----:B------:R-:W-:-:S03]  /*ed50*/  LOP3.LUT R9, R9, R2, RZ, 0x3c, !PT ;  /* 0x0000000209097212 */ /* 0x000fc600078e3cff */
[----:B------:R-:W-:Y:S01]  /*ed60*/  IMAD R6, R0, 0x8, R3 ;  /* 0x0000000800067824 */ /* 0x000fe200078e0203 */
[----:B------:R-:W-:Y:S01]  /*ed70*/  SHF.L.U32 R5, R9, 0x1f, RZ ;  /* 0x0000001f09057819 */ /* 0x000fe200000006ff */
[----:B--2---:R-:W-:Y:S06]  /*ed80*/  @!P0 BRA `(.L_x_236) ;  /* 0x0000000c00208947 */ /* 0x004fec0003800000 */
.L_x_270:
[----:B------:R-:W2:Y:S01]  /*ed90*/  SYNCS.PHASECHK.TRANS64.TRYWAIT P0, [R6+URZ], R5 ;  /* 0x00000005060075a7 */ /* 0x000ea2000800017f */
[----:B------:R-:W-:-:S04]  /*eda0*/  IADD3 R0, R0, 0x1, RZ ;  /* 0x0000000100007810 */ /* 0x000fc80007ffe0ff */
[----:B------:R-:W-:-:S04]  /*edb0*/  ISETP.NE.AND P1, PT, R0, 0x8, PT ;  /* 0x000000080000780c */ /* 0x000fc80003f25270 */
[----:B------:R-:W-:Y:S02]  /*edc0*/  SEL R2, RZ, 0x1, P1 ;  /* 0x00000001ff027807 */ /* 0x000fe40000800000 */
[----:B------:R-:W-:Y:S02]  /*edd0*/  SEL R0, R0, RZ, P1 ;  /* 0x000000ff00007207 */ /* 0x000fe40000800000 */
[----:B------:R-:W-:Y:S02]  /*ede0*/  LOP3.LUT R9, R9, R2, RZ, 0x3c, !PT ;  /* 0x0000000209097212 */ /* 0x000fe400078e3cff */
[----:B-1----:R-:W-:Y:S02]  /*edf0*/  LEA R7, R0, R3, 0x3 ;  /* 0x0000000300077211 */ /* 0x002fe400078e18ff */
[----:B------:R-:W-:Y:S01]  /*ee00*/  SHF.L.U32 R4, R9, 0x1f, RZ ;  /* 0x0000001f09047819 */ /* 0x000fe200000006ff */
[----:B--2---:R-:W-:Y:S06]  /*ee10*/  @!P0 BRA `(.L_x_237) ;  /* 0x0000000c00108947 */ /* 0x004fec0003800000 */
.L_x_271:
[----:B------:R-:W2:Y:S01]  /*ee20*/  SYNCS.PHASECHK.TRANS64.TRYWAIT P0, [R7+URZ], R4 ;  /* 0x00000004070075a7 */ /* 0x000ea2000800017f */
[----:B------:R-:W-:-:S05]  /*ee30*/  VIADD R0, R0, 0x1 ;  /* 0x0000000100007836 */ /* 0x000fca0000000000 */
[----:B------:R-:W-:-:S04]  /*ee40*/  ISETP.NE.AND P1, PT, R0, 0x8, PT ;  /* 0x000000080000780c */ /* 0x000fc80003f25270 */
[----:B------:R-:W-:Y:S02]  /*ee50*/  SEL R2, RZ, 0x1, P1 ;  /* 0x00000001ff027807 */ /* 0x000fe40000800000 */
[----:B------:R-:W-:Y:S02]  /*ee60*/  SEL R0, R0, RZ, P1 ;  /* 0x000000ff00007207 */ /* 0x000fe40000800000 */
[----:B------:R-:W-:Y:S02]  /*ee70*/  LOP3.LUT R9, R9, R2, RZ, 0x3c, !PT ;  /* 0x0000000209097212 */ /* 0x000fe400078e3cff */
[----:B-1----:R-:W-:Y:S02]  /*ee80*/  LEA R6, R0, R3, 0x3 ;  /* 0x0000000300067211 */ /* 0x002fe400078e18ff */
[----:B------:R-:W-:Y:S01]  /*ee90*/  SHF.L.U32 R5, R9, 0x1f, RZ ;  /* 0x0000001f09057819 */ /* 0x000fe200000006ff */
[----:B--2---:R-:W-:Y:S06]  /*eea0*/  @!P0 BRA `(.L_x_238) ;  /* 0x0000000c00008947 */ /* 0x004fec0003800000 */
.L_x_272:
[----:B------:R-:W2:Y:S01]  /*eeb0*/  SYNCS.PHASECHK.TRANS64.TRYWAIT P0, [R6+URZ], R5 ;  /* 0x00000005060075a7 */ /* 0x000ea2000800017f */
[----:B------:R-:W-:-:S04]  /*eec0*/  IADD3 R0, R0, 0x1, RZ ;  /* 0x0000000100007810 */ /* 0x000fc80007ffe0ff */
[----:B------:R-:W-:-:S04]  /*eed0*/  ISETP.NE.AND P1, PT, R0, 0x8, PT ;  /* 0x000000080000780c */ /* 0x000fc80003f25270 */
[----:B------:R-:W-:Y:S02]  /*eee0*/  SEL R2, RZ, 0x1, P1 ;  /* 0x00000001ff027807 */ /* 0x000fe40000800000 */
[----:B------:R-:W-:Y:S02]  /*eef0*/  SEL R0, R0, RZ, P1 ;  /* 0x000000ff00007207 */ /* 0x000fe40000800000 */
[----:B------:R-:W-:-:S03]  /*ef00*/  LOP3.LUT R9, R9, R2, RZ, 0x3c, !PT ;  /* 0x0000000209097212 */ /* 0x000fc600078e3cff */
[----:B-1----:R-:W-:Y:S01]  /*ef10*/  IMAD R7, R0, 0x8, R3 ;  /* 0x0000000800077824 */ /* 0x002fe200078e0203 */
[----:B------:R-:W-:Y:S01]  /*ef20*/  SHF.L.U32 R4, R9, 0x1f, RZ ;  /* 0x0000001f09047819 */ /* 0x000fe200000006ff */
[----:B--2---:R-:W-:Y:S06]  /*ef30*/  @!P0 BRA `(.L_x_239) ;  /* 0x0000000800f08947 */ /* 0x004fec0003800000 */
.L_x_273:
        /* <DEDUP_REMOVED lines=9> */
.L_x_274:
[----:B------:R-:W2:Y:S01]  /*efd0*/  SYNCS.PHASECHK.TRANS64.TRYWAIT P0, [R6+URZ], R5 ;  /* 0x00000005060075a7 */ /* 0x000ea2000800017f */
[----:B------:R-:W-:-:S05]  /*efe0*/  VIADD R0, R0, 0x1 ;  /* 0x0000000100007836 */ /* 0x000fca0000000000 */
[----:B------:R-:W-:-:S04]  /*eff0*/  ISETP.NE.AND P1, PT, R0, 0x8, PT ;  /* 0x000000080000780c */ /* 0x000fc80003f25270 */
[----:B------:R-:W-:Y:S02]  /*f000*/  SEL R2, RZ, 0x1, P1 ;  /* 0x00000001ff027807 */ /* 0x000fe40000800000 */
[----:B------:R-:W-:Y:S02]  /*f010*/  SEL R0, R0, RZ, P1 ;  /* 0x000000ff00007207 */ /* 0x000fe40000800000 */
[----:B------:R-:W-:Y:S01]  /*f020*/  LOP3.LUT R2, R9, R2, RZ, 0x3c, !PT ;  /* 0x0000000209027212 */ /* 0x000fe200078e3cff */
[----:B--2---:R-:W-:Y:S06]  /*f030*/  @!P0 BRA `(.L_x_241) ;  /* 0x0000000800d88947 */ /* 0x004fec0003800000 */
.L_x_275:
[----:B------:R-:W-:Y:S02]  /*f040*/  LEA R3, R0, R3, 0x3 ;  /* 0x0000000300037211 */ /* 0x000fe400078e18ff */
[----:B------:R-:W-:-:S07]  /*f050*/  SHF.L.U32 R0, R2, 0x1f, RZ ;  /* 0x0000001f02007819 */ /* 0x000fce00000006ff */
.L_x_242:
[----:B---3--:R3:W4:Y:S02]  /*f060*/  SYNCS.PHASECHK.TRANS64.TRYWAIT P0, [R3+URZ], R0 ;  /* 0x00000000030075a7 */ /* 0x008724000800017f */
[----:B----4-:R-:W-:Y:S05]  /*f070*/  @!P0 NANOSLEEP.SYNCS 0x989680 ;  /* 0x009896800000895d */ /* 0x010fea0003900000 */
[----:B------:R-:W4:Y:S02]  /*f080*/  @!P0 SYNCS.PHASECHK.TRANS64 P0, [R3+URZ], R0 ;  /* 0x00000000030085a7 */ /* 0x000f24000800007f */
[----:B----4-:R-:W-:Y:S05]  /*f090*/  @!P0 BRA `(.L_x_242) ;  /* 0xfffffffc00f08947 */ /* 0x010fea000383ffff */
.L_x_233:
[----:B------:R-:W-:Y:S05]  /*f0a0*/  BSYNC B0 ;  /* 0x0000000000007941 */ /* 0x000fea0003800000 */
.L_x_232:
[----:B------:R-:W-:Y:S05]  /*f0b0*/  EXIT ;  /* 0x000000000000794d */ /* 0x000fea0003800000 */
.L_x_24:
[----:B---3--:R-:W-:-:S04]  /*f0c0*/  MOV R3, UR4 ;  /* 0x0000000400037c02 */ /* 0x008fc80008000f00 */
[----:B------:R3:W4:Y:S03]  /*f0d0*/  SYNCS.PHASECHK.TRANS64.TRYWAIT P0, [R3+URZ], R0 ;  /* 0x00000000030075a7 */ /* 0x000726000800017f */
[----:B----4-:R-:W-:Y:S05]  /*f0e0*/  @!P0 NANOSLEEP.SYNCS 0x989680 ;  /* 0x009896800000895d */ /* 0x010fea0003900000 */
[----:B------:R-:W4:Y:S02]  /*f0f0*/  @!P0 SYNCS.PHASECHK.TRANS64 P0, [R3+URZ], R0 ;  /* 0x00000000030085a7 */ /* 0x000f24000800007f */
[----:B----4-:R-:W-:Y:S05]  /*f100*/  @!P0 BRA `(.L_x_24) ;  /* 0xfffffffc00ec8947 */ /* 0x010fea000383ffff */
[----:B------:R-:W-:Y:S05]  /*f110*/  BRA `(.L_x_23) ;  /* 0xffffff3000e07947 */ /* 0x000fea000383ffff */
.L_x_30:
[----:B---3--:R-:W-:-:S04]  /*f120*/  IMAD.U32 R4, RZ, RZ, UR6 ;  /* 0x00000006ff047e24 */ /* 0x008fc8000f8e00ff */
[----:B------:R3:W4:Y:S03]  /*f130*/  SYNCS.PHASECHK.TRANS64.TRYWAIT P0, [R4+URZ], R3 ;  /* 0x00000003040075a7 */ /* 0x000726000800017f */
[----:B----4-:R-:W-:Y:S05]  /*f140*/  @!P0 NANOSLEEP.SYNCS 0x989680 ;  /* 0x009896800000895d */ /* 0x010fea0003900000 */
[----:B------:R-:W4:Y:S02]  /*f150*/  @!P0 SYNCS.PHASECHK.TRANS64 P0, [R4+URZ], R3 ;  /* 0x00000003040085a7 */ /* 0x000f24000800007f */
[----:B----4-:R-:W-:Y:S05]  /*f160*/  @!P0 BRA `(.L_x_30) ;  /* 0xfffffffc00ec8947 */ /* 0x010fea000383ffff */
[----:B------:R-:W-:Y:S05]  /*f170*/  BRA `(.L_x_29) ;  /* 0xffffff4400b07947 */ /* 0x000fea000383ffff */
.L_x_56:
[----:B-1----:R1:W2:Y:S02]  /*f180*/  SYNCS.PHASECHK.TRANS64.TRYWAIT P2, [R21+URZ+0x80], R4 ;  /* 0x00008004150075a7 */ /* 0x0022a4000804017f */
[----:B--2---:R-:W-:Y:S05]  /*f190*/  @!P2 NANOSLEEP.SYNCS 0x989680 ;  /* 0x009896800000a95d */ /* 0x004fea0003900000 */
[----:B------:R-:W2:Y:S02]  /*f1a0*/  @!P2 SYNCS.PHASECHK.TRANS64 P2, [R21+URZ+0x80], R4 ;  /* 0x000080041500a5a7 */ /* 0x000ea4000804007f */
[----:B--2---:R-:W-:Y:S05]  /*f1b0*/  @!P2 BRA `(.L_x_56) ;  /* 0xfffffffc00f0a947 */ /* 0x004fea000383ffff */
[----:B------:R-:W-:Y:S05]  /*f1c0*/  BRA `(.L_x_243) ;  /* 0xffffff7400447947 */ /* 0x000fea000383ffff */
.L_x_67:
[----:B-1----:R1:W3:Y:S02]  /*f1d0*/  SYNCS.PHASECHK.TRANS64.TRYWAIT P4, [R24+URZ+0x80], R13 ;  /* 0x0000800d180075a7 */ /* 0x0022e4000808017f */
[----:B---3--:R-:W-:Y:S05]  /*f1e0*/  @!P4 NANOSLEEP.SYNCS 0x989680 ;  /* 0x009896800000c95d */ /* 0x008fea0003900000 */
[----:B------:R-:W3:Y:S02]  /*f1f0*/  @!P4 SYNCS.PHASECHK.TRANS64 P4, [R24+URZ+0x80], R13 ;  /* 0x0000800d1800c5a7 */ /* 0x000ee4000808007f */
[----:B---3--:R-:W-:Y:S05]  /*f200*/  @!P4 BRA `(.L_x_67) ;  /* 0xfffffffc00f0c947 */ /* 0x008fea000383ffff */
[----:B------:R-:W-:Y:S05]  /*f210*/  BRA `(.L_x_244) ;  /* 0xffffff8000007947 */ /* 0x000fea000383ffff */
.L_x_78:
[----:B-1----:R1:W3:Y:S02]  /*f220*/  SYNCS.PHASECHK.TRANS64.TRYWAIT P4, [R20+URZ+0x80], R13 ;  /* 0x0000800d140075a7 */ /* 0x0022e4000808017f */
[----:B---3--:R-:W-:Y:S05]  /*f230*/  @!P4 NANOSLEEP.SYNCS 0x989680 ;  /* 0x009896800000c95d */ /* 0x008fea0003900000 */
[----:B------:R-:W3:Y:S02]  /*f240*/  @!P4 SYNCS.PHASECHK.TRANS64 P4, [R20+URZ+0x80], R13 ;  /* 0x0000800d1400c5a7 */ /* 0x000ee4000808007f */
[----:B---3--:R-:W-:Y:S05]  /*f250*/  @!P4 BRA `(.L_x_78) ;  /* 0xfffffffc00f0c947 */ /* 0x008fea000383ffff */
[----:B------:R-:W-:Y:S05]  /*f260*/  BRA `(.L_x_245) ;  /* 0xffffff8800487947 */ /* 0x000fea000383ffff */
.L_x_89:
[----:B---3--:R3:W4:Y:S02]  /*f270*/  SYNCS.PHASECHK.TRANS64.TRYWAIT P4, [R15+URZ+0x80], R20 ;  /* 0x000080140f0075a7 */ /* 0x008724000808017f */
[----:B----4-:R-:W-:Y:S05]  /*f280*/  @!P4 NANOSLEEP.SYNCS 0x989680 ;  /* 0x009896800000c95d */ /* 0x010fea0003900000 */
[----:B------:R-:W4:Y:S02]  /*f290*/  @!P4 SYNCS.PHASECHK.TRANS64 P4, [R15+URZ+0x80], R20 ;  /* 0x000080140f00c5a7 */ /* 0x000f24000808007f */
[----:B----4-:R-:W-:Y:S05]  /*f2a0*/  @!P4 BRA `(.L_x_89) ;  /* 0xfffffffc00f0c947 */ /* 0x010fea000383ffff */
[----:B------:R-:W-:Y:S05]  /*f2b0*/  BRA `(.L_x_246) ;  /* 0xffffff9000887947 */ /* 0x000fea000383ffff */
.L_x_100:
[----:B---3--:R3:W4:Y:S02]  /*f2c0*/  SYNCS.PHASECHK.TRANS64.TRYWAIT P4, [R15+URZ+0x80], R20 ;  /* 0x000080140f0075a7 */ /* 0x008724000808017f */
[----:B----4-:R-:W-:Y:S05]  /*f2d0*/  @!P4 NANOSLEEP.SYNCS 0x989680 ;  /* 0x009896800000c95d */ /* 0x010fea0003900000 */
[----:B------:R-:W4:Y:S02]  /*f2e0*/  @!P4 SYNCS.PHASECHK.TRANS64 P4, [R15+URZ+0x80], R20 ;  /* 0x000080140f00c5a7 */ /* 0x000f24000808007f */
[----:B----4-:R-:W-:Y:S05]  /*f2f0*/  @!P4 BRA `(.L_x_100) ;  /* 0xfffffffc00f0c947 */ /* 0x010fea000383ffff */
[----:B------:R-:W-:Y:S05]  /*f300*/  BRA `(.L_x_247) ;  /* 0xffffff9800e07947 */ /* 0x000fea000383ffff */
.L_x_111:
[----:B---3--:R3:W4:Y:S02]  /*f310*/  SYNCS.PHASECHK.TRANS64.TRYWAIT P4, [R15+URZ+0x80], R18 ;  /* 0x000080120f0075a7 */ /* 0x008724000808017f */
[----:B----4-:R-:W-:Y:S05]  /*f320*/  @!P4 NANOSLEEP.SYNCS 0x989680 ;  /* 0x009896800000c95d */ /* 0x010fea0003900000 */
[----:B------:R-:W4:Y:S02]  /*f330*/  @!P4 SYNCS.PHASECHK.TRANS64 P4, [R15+URZ+0x80], R18 ;  /* 0x000080120f00c5a7 */ /* 0x000f24000808007f */
[----:B----4-:R-:W-:Y:S05]  /*f340*/  @!P4 BRA `(.L_x_111) ;  /* 0xfffffffc00f0c947 */ /* 0x010fea000383ffff */
[----:B------:R-:W-:Y:S05]  /*f350*/  BRA `(.L_x_248) ;  /* 0xffffffa400387947 */ /* 0x000fea000383ffff */
.L_x_122:
[----:B--2---:R2:W3:Y:S02]  /*f360*/  SYNCS.PHASECHK.TRANS64.TRYWAIT P4, [R15+URZ+0x80], R18 ;  /* 0x000080120f0075a7 */ /* 0x0044e4000808017f */
[----:B---3--:R-:W-:Y:S05]  /*f370*/  @!P4 NANOSLEEP.SYNCS 0x989680 ;  /* 0x009896800000c95d */ /* 0x008fea0003900000 */
[----:B------:R-:W3:Y:S02]  /*f380*/  @!P4 SYNCS.PHASECHK.TRANS64 P4, [R15+URZ+0x80], R18 ;  /* 0x000080120f00c5a7 */ /* 0x000ee4000808007f */
[----:B---3--:R-:W-:Y:S05]  /*f390*/  @!P4 BRA `(.L_x_122) ;  /* 0xfffffffc00f0c947 */ /* 0x008fea000383ffff */
[----:B------:R-:W-:Y:S05]  /*f3a0*/  BRA `(.L_x_249) ;  /* 0xffffffac00c47947 */ /* 0x000fea000383ffff */
.L_x_133:
[----:B--2---:R2:W3:Y:S02]  /*f3b0*/  SYNCS.PHASECHK.TRANS64.TRYWAIT P1, [R18+URZ+0x80], R15 ;  /* 0x0000800f120075a7 */ /* 0x0044e4000802017f */
[----:B---3--:R-:W-:Y:S05]  /*f3c0*/  @!P1 NANOSLEEP.SYNCS 0x989680 ;  /* 0x009896800000995d */ /* 0x008fea0003900000 */
[----:B------:R-:W3:Y:S02]  /*f3d0*/  @!P1 SYNCS.PHASECHK.TRANS64 P1, [R18+URZ+0x80], R15 ;  /* 0x0000800f120095a7 */ /* 0x000ee4000802007f */
[----:B---3--:R-:W-:Y:S05]  /*f3e0*/  @!P1 BRA `(.L_x_133) ;  /* 0xfffffffc00f09947 */ /* 0x008fea000383ffff */
[----:B------:R-:W-:Y:S05]  /*f3f0*/  BRA `(.L_x_250) ;  /* 0xffffffb8005c7947 */ /* 0x000fea000383ffff */
.L_x_149:
[----:B-1----:R-:W-:-:S04]  /*f400*/  MOV R5, UR4 ;  /* 0x0000000400057c02 */ /* 0x002fc80008000f00 */
[----:B------:R1:W2:Y:S03]  /*f410*/  SYNCS.PHASECHK.TRANS64.TRYWAIT P0, [R5+URZ+0xc8], R0 ;  /* 0x0000c800050075a7 */ /* 0x0002a6000800017f */
[----:B--2---:R-:W-:Y:S05]  /*f420*/  @!P0 NANOSLEEP.SYNCS 0x989680 ;  /* 0x009896800000895d */ /* 0x004fea0003900000 */
[----:B------:R-:W2:Y:S02]  /*f430*/  @!P0 SYNCS.PHASECHK.TRANS64 P0, [R5+URZ+0xc8], R0 ;  /* 0x0000c800050085a7 */ /* 0x000ea4000800007f */
[----:B--2---:R-:W-:Y:S05]  /*f440*/  @!P0 BRA `(.L_x_149) ;  /* 0xfffffffc00ec8947 */ /* 0x004fea000383ffff */
[----:B------:R-:W-:Y:S05]  /*f450*/  BRA `(.L_x_148) ;  /* 0xffffffd0004c7947 */ /* 0x000fea000383ffff */
.L_x_158:
[----:B-1----:R-:W-:-:S04]  /*f460*/  MOV R3, UR13 ;  /* 0x0000000d00037c02 */ /* 0x002fc80008000f00 */
[----:B------:R1:W2:Y:S03]  /*f470*/  SYNCS.PHASECHK.TRANS64.TRYWAIT P2, [R3+URZ+0xa0], R2 ;  /* 0x0000a002030075a7 */ /* 0x0002a6000804017f */
[----:B--2---:R-:W-:Y:S05]  /*f480*/  @!P2 NANOSLEEP.SYNCS 0x989680 ;  /* 0x009896800000a95d */ /* 0x004fea0003900000 */
[----:B------:R-:W2:Y:S02]  /*f490*/  @!P2 SYNCS.PHASECHK.TRANS64 P2, [R3+URZ+0xa0], R2 ;  /* 0x0000a0020300a5a7 */ /* 0x000ea4000804007f */
[----:B--2---:R-:W-:Y:S05]  /*f4a0*/  @!P2 BRA `(.L_x_158) ;  /* 0xfffffffc00eca947 */ /* 0x004fea000383ffff */
[----:B------:R-:W-:Y:S05]  /*f4b0*/  BRA `(.L_x_251) ;  /* 0xffffffd400347947 */ /* 0x000fea000383ffff */
.L_x_164:
[----:B-12---:R-:W-:-:S04]  /*f4c0*/  IMAD.U32 R3, RZ, RZ, UR13 ;  /* 0x0000000dff037e24 */ /* 0x006fc8000f8e00ff */
[----:B------:R1:W2:Y:S03]  /*f4d0*/  SYNCS.PHASECHK.TRANS64.TRYWAIT P2, [R3+URZ+0xa8], R2 ;  /* 0x0000a802030075a7 */ /* 0x0002a6000804017f */
[----:B--2---:R-:W-:Y:S05]  /*f4e0*/  @!P2 NANOSLEEP.SYNCS 0x989680 ;  /* 0x009896800000a95d */ /* 0x004fea0003900000 */
[----:B------:R-:W2:Y:S02]  /*f4f0*/  @!P2 SYNCS.PHASECHK.TRANS64 P2, [R3+URZ+0xa8], R2 ;  /* 0x0000a8020300a5a7 */ /* 0x000ea4000804007f */
[----:B--2---:R-:W-:Y:S05]  /*f500*/  @!P2 BRA `(.L_x_164) ;  /* 0xfffffffc00eca947 */ /* 0x004fea000383ffff */
[----:B------:R-:W-:Y:S05]  /*f510*/  BRA `(.L_x_252) ;  /* 0xffffffd4007c7947 */ /* 0x000fea000383ffff */
.L_x_170:
[----:B-123--:R-:W-:-:S04]  /*f520*/  MOV R3, UR13 ;  /* 0x0000000d00037c02 */ /* 0x00efc80008000f00 */
[----:B------:R1:W2:Y:S03]  /*f530*/  SYNCS.PHASECHK.TRANS64.TRYWAIT P2, [R3+URZ+0xb0], R2 ;  /* 0x0000b002030075a7 */ /* 0x0002a6000804017f */
[----:B--2---:R-:W-:Y:S05]  /*f540*/  @!P2 NANOSLEEP.SYNCS 0x989680 ;  /* 0x009896800000a95d */ /* 0x004fea0003900000 */
[----:B------:R-:W2:Y:S02]  /*f550*/  @!P2 SYNCS.PHASECHK.TRANS64 P2, [R3+URZ+0xb0], R2 ;  /* 0x0000b0020300a5a7 */ /* 0x000ea4000804007f */
[----:B--2---:R-:W-:Y:S05]  /*f560*/  @!P2 BRA `(.L_x_170) ;  /* 0xfffffffc00eca947 */ /* 0x004fea000383ffff */
[----:B------:R-:W-:Y:S05]  /*f570*/  BRA `(.L_x_253) ;  /* 0xffffffd400cc7947 */ /* 0x000fea000383ffff */
.L_x_176:
[----:B-1234-:R-:W-:-:S04]  /*f580*/  MOV R3, UR13 ;  /* 0x0000000d00037c02 */ /* 0x01efc80008000f00 */
[----:B------:R1:W2:Y:S03]  /*f590*/  SYNCS.PHASECHK.TRANS64.TRYWAIT P2, [R3+URZ+0xb8], R2 ;  /* 0x0000b802030075a7 */ /* 0x0002a6000804017f */
[----:B--2---:R-:W-:Y:S05]  /*f5a0*/  @!P2 NANOSLEEP.SYNCS 0x989680 ;  /* 0x009896800000a95d */ /* 0x004fea0003900000 */
[----:B------:R-:W2:Y:S02]  /*f5b0*/  @!P2 SYNCS.PHASECHK.TRANS64 P2, [R3+URZ+0xb8], R2 ;  /* 0x0000b8020300a5a7 */ /* 0x000ea4000804007f */
[----:B--2---:R-:W-:Y:S05]  /*f5c0*/  @!P2 BRA `(.L_x_176) ;  /* 0xfffffffc00eca947 */ /* 0x004fea000383ffff */
[----:B------:R-:W-:Y:S05]  /*f5d0*/  BRA `(.L_x_254) ;  /* 0xffffffd8001c7947 */ /* 0x000fea000383ffff */
.L_x_182:
[----:B-1234-:R-:W-:-:S04]  /*f5e0*/  IMAD.U32 R3, RZ, RZ, UR13 ;  /* 0x0000000dff037e24 */ /* 0x01efc8000f8e00ff */
[----:B------:R1:W2:Y:S03]  /*f5f0*/  SYNCS.PHASECHK.TRANS64.TRYWAIT P2, [R3+URZ+0xa0], R2 ;  /* 0x0000a002030075a7 */ /* 0x0002a6000804017f */
[----:B--2---:R-:W-:Y:S05]  /*f600*/  @!P2 NANOSLEEP.SYNCS 0x989680 ;  /* 0x009896800000a95d */ /* 0x004fea0003900000 */
[----:B------:R-:W2:Y:S02]  /*f610*/  @!P2 SYNCS.PHASECHK.TRANS64 P2, [R3+URZ+0xa0], R2 ;  /* 0x0000a0020300a5a7 */ /* 0x000ea4000804007f */
[----:B--2---:R-:W-:Y:S05]  /*f620*/  @!P2 BRA `(.L_x_182) ;  /* 0xfffffffc00eca947 */ /* 0x004fea000383ffff */
[----:B------:R-:W-:Y:S05]  /*f630*/  BRA `(.L_x_255) ;  /* 0xffffffd800707947 */ /* 0x000fea000383ffff */
.L_x_188:
[----:B-1234-:R-:W-:-:S04]  /*f640*/  MOV R3, UR13 ;  /* 0x0000000d00037c02 */ /* 0x01efc80008000f00 */
[----:B------:R1:W2:Y:S03]  /*f650*/  SYNCS.PHASECHK.TRANS64.TRYWAIT P2, [R3+URZ+0xa8], R2 ;  /* 0x0000a802030075a7 */ /* 0x0002a6000804017f */
[----:B--2---:R-:W-:Y:S05]  /*f660*/  @!P2 NANOSLEEP.SYNCS 0x989680 ;  /* 0x009896800000a95d */ /* 0x004fea0003900000 */
[----:B------:R-:W2:Y:S02]  /*f670*/  @!P2 SYNCS.PHASECHK.TRANS64 P2, [R3+URZ+0xa8], R2 ;  /* 0x0000a8020300a5a7 */ /* 0x000ea4000804007f */
[----:B--2---:R-:W-:Y:S05]  /*f680*/  @!P2 BRA `(.L_x_188) ;  /* 0xfffffffc00eca947 */ /* 0x004fea000383ffff */
[----:B------:R-:W-:Y:S05]  /*f690*/  BRA `(.L_x_256) ;  /* 0xffffffd800b47947 */ /* 0x000fea000383ffff */
.L_x_194:
[----:B-1234-:R-:W-:-:S04]  /*f6a0*/  MOV R3, UR13 ;  /* 0x0000000d00037c02 */ /* 0x01efc80008000f00 */
[----:B------:R1:W2:Y:S03]  /*f6b0*/  SYNCS.PHASECHK.TRANS64.TRYWAIT P2, [R3+URZ+0xb0], R2 ;  /* 0x0000b002030075a7 */ /* 0x0002a6000804017f */
[----:B--2---:R-:W-:Y:S05]  /*f6c0*/  @!P2 NANOSLEEP.SYNCS 0x989680 ;  /* 0x009896800000a95d */ /* 0x004fea0003900000 */
[----:B------:R-:W2:Y:S02]  /*f6d0*/  @!P2 SYNCS.PHASECHK.TRANS64 P2, [R3+URZ+0xb0], R2 ;  /* 0x0000b0020300a5a7 */ /* 0x000ea4000804007f */
[----:B--2---:R-:W-:Y:S05]  /*f6e0*/  @!P2 BRA `(.L_x_194) ;  /* 0xfffffffc00eca947 */ /* 0x004fea000383ffff */
[----:B------:R-:W-:Y:S05]  /*f6f0*/  BRA `(.L_x_257) ;  /* 0xffffffd800f87947 */ /* 0x000fea000383ffff */
.L_x_200:
[----:B-1234-:R-:W-:-:S04]  /*f700*/  IMAD.U32 R3, RZ, RZ, UR13 ;  /* 0x0000000dff037e24 */ /* 0x01efc8000f8e00ff */
[----:B------:R1:W2:Y:S03]  /*f710*/  SYNCS.PHASECHK.TRANS64.TRYWAIT P2, [R3+URZ+0xb8], R2 ;  /* 0x0000b802030075a7 */ /* 0x0002a6000804017f */
[----:B--2---:R-:W-:Y:S05]  /*f720*/  @!P2 NANOSLEEP.SYNCS 0x989680 ;  /* 0x009896800000a95d */ /* 0x004fea0003900000 */
[----:B------:R-:W2:Y:S02]  /*f730*/  @!P2 SYNCS.PHASECHK.TRANS64 P2, [R3+URZ+0xb8], R2 ;  /* 0x0000b8020300a5a7 */ /* 0x000ea4000804007f */
[----:B--2---:R-:W-:Y:S05]  /*f740*/  @!P2 BRA `(.L_x_200) ;  /* 0xfffffffc00eca947 */ /* 0x004fea000383ffff */
[----:B------:R-:W-:Y:S05]  /*f750*/  BRA `(.L_x_258) ;  /* 0xffffffdc003c7947 */ /* 0x000fea000383ffff */
.L_x_212:
[----:B-1----:R1:W3:Y:S02]  /*f760*/  SYNCS.PHASECHK.TRANS64.TRYWAIT P1, [R0+URZ+0xa0], R3 ;  /* 0x0000a003000075a7 */ /* 0x0022e4000802017f */
[----:B---3--:R-:W-:Y:S05]  /*f770*/  @!P1 NANOSLEEP.SYNCS 0x989680 ;  /* 0x009896800000995d */ /* 0x008fea0003900000 */
[----:B------:R-:W3:Y:S02]  /*f780*/  @!P1 SYNCS.PHASECHK.TRANS64 P1, [R0+URZ+0xa0], R3 ;  /* 0x0000a003000095a7 */ /* 0x000ee4000802007f */
[----:B---3--:R-:W-:Y:S05]  /*f790*/  @!P1 BRA `(.L_x_212) ;  /* 0xfffffffc00f09947 */ /* 0x008fea000383ffff */
[----:B------:R-:W-:Y:S05]  /*f7a0*/  BRA `(.L_x_259) ;  /* 0xffffffe4004c7947 */ /* 0x000fea000383ffff */
.L_x_214:
[----:B---3--:R3:W4:Y:S02]  /*f7b0*/  SYNCS.PHASECHK.TRANS64.TRYWAIT P1, [R0+URZ+0xa8], R3 ;  /* 0x0000a803000075a7 */ /* 0x008724000802017f */
[----:B----4-:R-:W-:Y:S05]  /*f7c0*/  @!P1 NANOSLEEP.SYNCS 0x989680 ;  /* 0x009896800000995d */ /* 0x010fea0003900000 */
[----:B------:R-:W4:Y:S02]  /*f7d0*/  @!P1 SYNCS.PHASECHK.TRANS64 P1, [R0+URZ+0xa8], R3 ;  /* 0x0000a803000095a7 */ /* 0x000f24000802007f */
[----:B----4-:R-:W-:Y:S05]  /*f7e0*/  @!P1 BRA `(.L_x_214) ;  /* 0xfffffffc00f09947 */ /* 0x010fea000383ffff */
[----:B------:R-:W-:Y:S05]  /*f7f0*/  BRA `(.L_x_260) ;  /* 0xffffffe400487947 */ /* 0x000fea000383ffff */
.L_x_216:
[----:B----4-:R4:W1:Y:S02]  /*f800*/  SYNCS.PHASECHK.TRANS64.TRYWAIT P1, [R0+URZ+0xb0], R3 ;  /* 0x0000b003000075a7 */ /* 0x010864000802017f */
[----:B-1----:R-:W-:Y:S05]  /*f810*/  @!P1 NANOSLEEP.SYNCS 0x989680 ;  /* 0x009896800000995d */ /* 0x002fea0003900000 */
[----:B------:R-:W1:Y:S02]  /*f820*/  @!P1 SYNCS.PHASECHK.TRANS64 P1, [R0+URZ+0xb0], R3 ;  /* 0x0000b003000095a7 */ /* 0x000e64000802007f */
[----:B-1----:R-:W-:Y:S05]  /*f830*/  @!P1 BRA `(.L_x_216) ;  /* 0xfffffffc00f09947 */ /* 0x002fea000383ffff */
[----:B------:R-:W-:Y:S05]  /*f840*/  BRA `(.L_x_261) ;  /* 0xffffffe400447947 */ /* 0x000fea000383ffff */
.L_x_220:
[----:B------:R-:W-:Y:S01]  /*f850*/  BSSY B1, `(.L_x_262) ;  /* 0x0000006000017945 */ /* 0x000fe20003800000 */
[----:B------:R-:W-:-:S07]  /*f860*/  MOV R15, 0xffffffff ;  /* 0xffffffff000f7802 */ /* 0x000fce0000000f00 */
[----:B------:R-:W-:Y:S05]  /*f870*/  WARPSYNC.COLLECTIVE R15, `(.L_x_263) ;  /* 0x000000000f0c7348 */ /* 0x000fea0003c00000 */
[----:B------:R-:W-:Y:S02]  /*f880*/  ELECT P6, UR62, PT ;  /* 0x00000000003e782f */ /* 0x000fe400038c0000 */
[----:B------:R-:W-:Y:S01]  /*f890*/  MOV R14, UR62 ;  /* 0x0000003e000e7c02 */ /* 0x000fe20008000f00 */
[----:B------:R-:W-:Y:S10]  /*f8a0*/  ENDCOLLECTIVE ;  /* 0x000000000000791b */ /* 0x000ff40003800000 */
.L_x_263:
[----:B------:R-:W-:Y:S05]  /*f8b0*/  BSYNC B1 ;  /* 0x0000000000017941 */ /* 0x000fea0003800000 */
.L_x_262:
[----:B------:R-:W-:Y:S01]  /*f8c0*/  PLOP3.LUT P0, PT, P6, PT, PT, 0x80, 0x0 ;  /* 0x000000000000781c */ /* 0x000fe2000370f070 */
[----:B------:R-:W-:-:S12]  /*f8d0*/  BRA `(.L_x_264) ;  /* 0xffffffe400c07947 */ /* 0x000fd8000383ffff */
.L_x_223:
[----:B-1----:R1:W3:Y:S02]  /*f8e0*/  SYNCS.PHASECHK.TRANS64.TRYWAIT P0, [R11+URZ+0x40], R4 ;  /* 0x000040040b0075a7 */ /* 0x0022e4000800017f */
[----:B---3--:R-:W-:Y:S05]  /*f8f0*/  @!P0 NANOSLEEP.SYNCS 0x989680 ;  /* 0x009896800000895d */ /* 0x008fea0003900000 */
[----:B------:R-:W3:Y:S02]  /*f900*/  @!P0 SYNCS.PHASECHK.TRANS64 P0, [R11+URZ+0x40], R4 ;  /* 0x000040040b0085a7 */ /* 0x000ee4000800007f */
[----:B---3--:R-:W-:Y:S05]  /*f910*/  @!P0 BRA `(.L_x_223) ;  /* 0xfffffffc00f08947 */ /* 0x008fea000383ffff */
[----:B------:R-:W-:Y:S05]  /*f920*/  BRA `(.L_x_265) ;  /* 0xffffffe400fc7947 */ /* 0x000fea000383ffff */
.L_x_231:
[----:B------:R-:W-:Y:S01]  /*f930*/  BSSY B0, `(.L_x_266) ;  /* 0x0000006000007945 */ /* 0x000fe20003800000 */
[----:B------:R-:W-:-:S07]  /*f940*/  MOV R15, 0xffffffff ;  /* 0xffffffff000f7802 */ /* 0x000fce0000000f00 */
[----:B------:R-:W-:Y:S05]  /*f950*/  WARPSYNC.COLLECTIVE R15, `(.L_x_267) ;  /* 0x000000000f0c7348 */ /* 0x000fea0003c00000 */
[----:B------:R-:W-:Y:S02]  /*f960*/  ELECT P6, UR62, PT ;  /* 0x00000000003e782f */ /* 0x000fe400038c0000 */
[----:B------:R-:W-:Y:S01]  /*f970*/  MOV R14, UR62 ;  /* 0x0000003e000e7c02 */ /* 0x000fe20008000f00 */
[----:B------:R-:W-:Y:S10]  /*f980*/  ENDCOLLECTIVE ;  /* 0x000000000000791b */ /* 0x000ff40003800000 */
.L_x_267:
[----:B------:R-:W-:Y:S05]  /*f990*/  BSYNC B0 ;  /* 0x0000000000007941 */ /* 0x000fea0003800000 */
.L_x_266:
[----:B------:R-:W-:Y:S01]  /*f9a0*/  PLOP3.LUT P0, PT, P6, PT, PT, 0x80, 0x0 ;  /* 0x000000000000781c */ /* 0x000fe2000370f070 */
[----:B------:R-:W-:-:S12]  /*f9b0*/  BRA `(.L_x_268) ;  /* 0xfffffff000787947 */ /* 0x000fd8000383ffff */
.L_x_235:
[----:B-1----:R1:W2:Y:S02]  /*f9c0*/  SYNCS.PHASECHK.TRANS64.TRYWAIT P0, [R5+URZ], R2 ;  /* 0x00000002050075a7 */ /* 0x0022a4000800017f */
[----:B--2---:R-:W-:Y:S05]  /*f9d0*/  @!P0 NANOSLEEP.SYNCS 0x989680 ;  /* 0x009896800000895d */ /* 0x004fea0003900000 */
[----:B------:R-:W2:Y:S02]  /*f9e0*/  @!P0 SYNCS.PHASECHK.TRANS64 P0, [R5+URZ], R2 ;  /* 0x00000002050085a7 */ /* 0x000ea4000800007f */
[----:B--2---:R-:W-:Y:S05]  /*f9f0*/  @!P0 BRA `(.L_x_235) ;  /* 0xfffffffc00f08947 */ /* 0x004fea000383ffff */
[----:B------:R-:W-:Y:S05]  /*fa00*/  BRA `(.L_x_269) ;  /* 0xfffffff000bc7947 */ /* 0x000fea000383ffff */
.L_x_236:
[----:B-1----:R1:W2:Y:S02]  /*fa10*/  SYNCS.PHASECHK.TRANS64.TRYWAIT P0, [R7+URZ], R4 ;  /* 0x00000004070075a7 */ /* 0x0022a4000800017f */
[----:B--2---:R-:W-:Y:S05]  /*fa20*/  @!P0 NANOSLEEP.SYNCS 0x989680 ;  /* 0x009896800000895d */ /* 0x004fea0003900000 */
[----:B------:R-:W2:Y:S02]  /*fa30*/  @!P0 SYNCS.PHASECHK.TRANS64 P0, [R7+URZ], R4 ;  /* 0x00000004070085a7 */ /* 0x000ea4000800007f */
[----:B--2---:R-:W-:Y:S05]  /*fa40*/  @!P0 BRA `(.L_x_236) ;  /* 0xfffffffc00f08947 */ /* 0x004fea000383ffff */
[----:B------:R-:W-:Y:S05]  /*fa50*/  BRA `(.L_x_270) ;  /* 0xfffffff000cc7947 */ /* 0x000fea000383ffff */
.L_x_237:
[----:B-1----:R1:W2:Y:S02]  /*fa60*/  SYNCS.PHASECHK.TRANS64.TRYWAIT P0, [R6+URZ], R5 ;  /* 0x00000005060075a7 */ /* 0x0022a4000800017f */
[----:B--2---:R-:W-:Y:S05]  /*fa70*/  @!P0 NANOSLEEP.SYNCS 0x989680 ;  /* 0x009896800000895d */ /* 0x004fea0003900000 */
[----:B------:R-:W2:Y:S02]  /*fa80*/  @!P0 SYNCS.PHASECHK.TRANS64 P0, [R6+URZ], R5 ;  /* 0x00000005060085a7 */ /* 0x000ea4000800007f */
[----:B--2---:R-:W-:Y:S05]  /*fa90*/  @!P0 BRA `(.L_x_237) ;  /* 0xfffffffc00f08947 */ /* 0x004fea000383ffff */
[----:B------:R-:W-:Y:S05]  /*faa0*/  BRA `(.L_x_271) ;  /* 0xfffffff000dc7947 */ /* 0x000fea000383ffff */
.L_x_238:
[----:B-1----:R1:W2:Y:S02]  /*fab0*/  SYNCS.PHASECHK.TRANS64.TRYWAIT P0, [R7+URZ], R4 ;  /* 0x00000004070075a7 */ /* 0x0022a4000800017f */
[----:B--2---:R-:W-:Y:S05]  /*fac0*/  @!P0 NANOSLEEP.SYNCS 0x989680 ;  /* 0x009896800000895d */ /* 0x004fea0003900000 */
[----:B------:R-:W2:Y:S02]  /*fad0*/  @!P0 SYNCS.PHASECHK.TRANS64 P0, [R7+URZ], R4 ;  /* 0x00000004070085a7 */ /* 0x000ea4000800007f */
[----:B--2---:R-:W-:Y:S05]  /*fae0*/  @!P0 BRA `(.L_x_238) ;  /* 0xfffffffc00f08947 */ /* 0x004fea000383ffff */
[----:B------:R-:W-:Y:S05]  /*faf0*/  BRA `(.L_x_272) ;  /* 0xfffffff000ec7947 */ /* 0x000fea000383ffff */
.L_x_239:
[----:B-1----:R1:W2:Y:S02]  /*fb00*/  SYNCS.PHASECHK.TRANS64.TRYWAIT P0, [R6+URZ], R5 ;  /* 0x00000005060075a7 */ /* 0x0022a4000800017f */
[----:B--2---:R-:W-:Y:S05]  /*fb10*/  @!P0 NANOSLEEP.SYNCS 0x989680 ;  /* 0x009896800000895d */ /* 0x004fea0003900000 */
[----:B------:R-:W2:Y:S02]  /*fb20*/  @!P0 SYNCS.PHASECHK.TRANS64 P0, [R6+URZ], R5 ;  /* 0x00000005060085a7 */ /* 0x000ea4000800007f */
[----:B--2---:R-:W-:Y:S05]  /*fb30*/  @!P0 BRA `(.L_x_239) ;  /* 0xfffffffc00f08947 */ /* 0x004fea000383ffff */
[----:B------:R-:W-:Y:S05]  /*fb40*/  BRA `(.L_x_273) ;  /* 0xfffffff000fc7947 */ /* 0x000fea000383ffff */
.L_x_240:
[----:B-1----:R1:W2:Y:S02]  /*fb50*/  SYNCS.PHASECHK.TRANS64.TRYWAIT P0, [R7+URZ], R4 ;  /* 0x00000004070075a7 */ /* 0x0022a4000800017f */
[----:B--2---:R-:W-:Y:S05]  /*fb60*/  @!P0 NANOSLEEP.SYNCS 0x989680 ;  /* 0x009896800000895d */ /* 0x004fea0003900000 */
[----:B------:R-:W2:Y:S02]  /*fb70*/  @!P0 SYNCS.PHASECHK.TRANS64 P0, [R7+URZ], R4 ;  /* 0x00000004070085a7 */ /* 0x000ea4000800007f */
[----:B--2---:R-:W-:Y:S05]  /*fb80*/  @!P0 BRA `(.L_x_240) ;  /* 0xfffffffc00f08947 */ /* 0x004fea000383ffff */
[----:B------:R-:W-:Y:S05]  /*fb90*/  BRA `(.L_x_274) ;  /* 0xfffffff4000c7947 */ /* 0x000fea000383ffff */
.L_x_241:
[----:B--2---:R2:W3:Y:S02]  /*fba0*/  SYNCS.PHASECHK.TRANS64.TRYWAIT P0, [R6+URZ], R5 ;  /* 0x00000005060075a7 */ /* 0x0044e4000800017f */
[----:B---3--:R-:W-:Y:S05]  /*fbb0*/  @!P0 NANOSLEEP.SYNCS 0x989680 ;  /* 0x009896800000895d */ /* 0x008fea0003900000 */
[----:B------:R-:W3:Y:S02]  /*fbc0*/  @!P0 SYNCS.PHASECHK.TRANS64 P0, [R6+URZ], R5 ;  /* 0x00000005060085a7 */ /* 0x000ee4000800007f */
[----:B---3--:R-:W-:Y:S05]  /*fbd0*/  @!P0 BRA `(.L_x_241) ;  /* 0xfffffffc00f08947 */ /* 0x008fea000383ffff */
[----:B------:R-:W-:Y:S05]  /*fbe0*/  BRA `(.L_x_275) ;  /* 0xfffffff400147947 */ /* 0x000fea000383ffff */
.L_x_276:
[----:B------:R-:W-:-:S00]  /*fbf0*/  BRA `(.L_x_276) ;  /* 0xfffffffc00fc7947 */ /* 0x000fc0000383ffff */
[----:B------:R-:W-:-:S00]  /*fc00*/  NOP ;  /* 0x0000000000007918 */ /* 0x000fc00000000000 */
[----:B------:R-:W-:-:S00]  /*fc10*/  NOP ;  /* 0x0000000000007918 */ /* 0x000fc00000000000 */
[----:B------:R-:W-:-:S00]  /*fc20*/  NOP ;  /* 0x0000000000007918 */ /* 0x000fc00000000000 */
[----:B------:R-:W-:-:S00]  /*fc30*/  NOP ;  /* 0x0000000000007918 */ /* 0x000fc00000000000 */
[----:B------:R-:W-:-:S00]  /*fc40*/  NOP ;  /* 0x0000000000007918 */ /* 0x000fc00000000000 */
[----:B------:R-:W-:-:S00]  /*fc50*/  NOP ;  /* 0x0000000000007918 */ /* 0x000fc00000000000 */
[----:B------:R-:W-:-:S00]  /*fc60*/  NOP ;  /* 0x0000000000007918 */ /* 0x000fc00000000000 */
[----:B------:R-:W-:-:S00]  /*fc70*/  NOP ;  /* 0x0000000000007918 */ /* 0x000fc00000000000 */
.L_x_277:


//--------------------- .nv.global.init           --------------------------
	.section	.nv.global.init,"aw",@progbits
.nv.global.init:
	.type		$str$24,@object
	.size		$str$24,($str$25 - $str$24)
$str$24:
        /*0000*/ 	.byte	0x28, 0x61, 0x64, 0x64, 0x72, 0x65, 0x73, 0x73, 0x20, 0x26, 0x20, 0x6d, 0x61, 0x73, 0x6b, 0x29
        /*0010*/ 	.byte	0x20, 0x3d, 0x3d, 0x20, 0x30, 0x00
	.type		$str$25,@object
	.size		$str$25,(__unnamed_1 - $str$25)
$str$25:
        /*0016*/ 	.byte	0x2f, 0x74, 0x6d, 0x70, 0x2f, 0x63, 0x75, 0x74, 0x6c, 0x61, 0x73, 0x73, 0x5f, 0x73, 0x77, 0x65
        /*0026*/ 	.byte	0x65, 0x70, 0x5f, 0x73, 0x72, 0x63, 0x2f, 0x69, 0x6e, 0x63, 0x6c, 0x75, 0x64, 0x65, 0x2f, 0x63
        /*0036*/ 	.byte	0x75, 0x74, 0x65, 0x2f, 0x70, 0x6f, 0x69, 0x6e, 0x74, 0x65, 0x72, 0x5f, 0x66, 0x6c, 0x61, 0x67
        /*0046*/ 	.byte	0x67, 0x65, 0x64, 0x2e, 0x68, 0x70, 0x70, 0x00
	.type		__unnamed_1,@object
	.size		__unnamed_1,(__unnamed_2 - __unnamed_1)
__unnamed_1:
        /* <DEDUP_REMOVED lines=28> */
        /*020e*/ 	.byte	0x3a, 0x43, 0x3c, 0x34, 0x30, 0x39, 0x36, 0x3e, 0x3e, 0x3e, 0x3e, 0x3e, 0x5d, 0x00
	.type		__unnamed_2,@object
	.size		__unnamed_2,(.L_1 - __unnamed_2)
__unnamed_2:
        /* <DEDUP_REMOVED lines=29> */
.L_1:


//--------------------- .nv.shared._ZN7cutlass13device_kernelINS_4gemm6kernel13GemmUniversalIN4cute5tupleIJiiiiEEENS1_10collective13CollectiveMmaINS1_37MainloopSm90TmaGmmaWarpSpecializedFP8ILi8ENS5_IJNS4_1CILi2EEENSA_ILi1EEESC_EEENS1_35KernelTmaWarpSpecializedCooperativeEEENS5_IJNSA_ILi128EEENSA_ILi256EEENSA_ILi64EEEEEENS_12float_e4m3_tENS5_IJlSC_lEEESK_SL_NS4_8TiledMMAINS4_8MMA_AtomIJNS4_4SM904GMMA31MMA_64x256x32_F32E4M3E4M3_SS_TNILNSP_7ScaleInE1ELSR_1EEEEEENS4_6LayoutISD_NS5_IJSC_NSA_ILi0EEESV_EEEEENS5_IJNS4_10UnderscoreESY_SY_EEEEENS4_13SM90_TMA_LOADENS4_14ComposedLayoutINS4_7SwizzleILi2ELi4ELi3EEENS4_18smem_ptr_flag_bitsILi8EEENSU_INS5_IJNSA_ILi8EEESI_EEENS5_IJSI_SC_EEEEEEEvNS4_8identityENS4_23SM90_TMA_LOAD_MULTICASTES1B_vS1C_EENS_8epilogue10collective18CollectiveEpilogueINS1F_22Sm90TmaWarpSpecializedILi4ELi2ELi16ELb0ELb0EEEJSJ_NS5_IJSG_NSA_ILi32EEEEEESK_SL_SK_SL_NS1F_6fusion15FusionCallbacksIS1J_NS1M_17LinCombPerRowBiasISK_fSK_SK_fLi16ELNS_15FloatRoundStyleE2EEESJ_S1L_JEEES11_NS12_INS13_ILi1ELi4ELi3EEES16_NSU_INS5_IJS17_S1K_EEENS5_IJS1K_SC_EEEEEEENS4_39AutoVectorizingCopyWithAssumedAlignmentILi128EEENS4_14SM90_TMA_STOREES1W_S1Y_NS4_9Copy_AtomIJNS4_17SM90_U32x4_STSM_NENS_6half_tEEEEvEEEvvEEEEvNT_6ParamsE --------------------------
	.section	.nv.shared._ZN7cutlass13device_kernelINS_4gemm6kernel13GemmUniversalIN4cute5tupleIJiiiiEEENS1_10collective13CollectiveMmaINS1_37MainloopSm90TmaGmmaWarpSpecializedFP8ILi8ENS5_IJNS4_1CILi2EEENSA_ILi1EEESC_EEENS1_35KernelTmaWarpSpecializedCooperativeEEENS5_IJNSA_ILi128EEENSA_ILi256EEENSA_ILi64EEEEEENS_12float_e4m3_tENS5_IJlSC_lEEESK_SL_NS4_8TiledMMAINS4_8MMA_AtomIJNS4_4SM904GMMA31MMA_64x256x32_F32E4M3E4M3_SS_TNILNSP_7ScaleInE1ELSR_1EEEEEENS4_6LayoutISD_NS5_IJSC_NSA_ILi0EEESV_EEEEENS5_IJNS4_10UnderscoreESY_SY_EEEEENS4_13SM90_TMA_LOADENS4_14ComposedLayoutINS4_7SwizzleILi2ELi4ELi3EEENS4_18smem_ptr_flag_bitsILi8EEENSU_INS5_IJNSA_ILi8EEESI_EEENS5_IJSI_SC_EEEEEEEvNS4_8identityENS4_23SM90_TMA_LOAD_MULTICASTES1B_vS1C_EENS_8epilogue10collective18CollectiveEpilogueINS1F_22Sm90TmaWarpSpecializedILi4ELi2ELi16ELb0ELb0EEEJSJ_NS5_IJSG_NSA_ILi32EEEEEESK_SL_SK_SL_NS1F_6fusion15FusionCallbacksIS1J_NS1M_17LinCombPerRowBiasISK_fSK_SK_fLi16ELNS_15FloatRoundStyleE2EEESJ_S1L_JEEES11_NS12_INS13_ILi1ELi4ELi3EEES16_NSU_INS5_IJS17_S1K_EEENS5_IJS1K_SC_EEEEEEENS4_39AutoVectorizingCopyWithAssumedAlignmentILi128EEENS4_14SM90_TMA_STOREES1W_S1Y_NS4_9Copy_AtomIJNS4_17SM90_U32x4_STSM_NENS_6half_tEEEEvEEEvvEEEEvNT_6ParamsE,"aw",@nobits
	.sectionflags	@""
	.align	16
	.zero		1024


//--------------------- .nv.shared.reserved.0     --------------------------
	.section	.nv.shared.reserved.0,"aw",@nobits
	.weak		__nv_reservedSMEM_offset_0_alias
	.size		__nv_reservedSMEM_offset_0_alias, 0, 0
	.other		__nv_reservedSMEM_offset_0_alias,@"STO_CUDA_RESERVED_SHARED STV_DEFAULT"
__nv_reservedSMEM_offset_0_alias:
	.zero		0


//--------------------- .nv.global                --------------------------
	.section	.nv.global,"aw",@nobits
.nv.global:
	.type		_ZN39_INTERNAL_61c44b20_4_k_cu_9b5bb02e_26094cute1_E,@object
	.size		_ZN39_INTERNAL_61c44b20_4_k_cu_9b5bb02e_26094cute1_E,(_ZN39_INTERNAL_61c44b20_4_k_cu_9b5bb02e_26094cuda3std3__45__cpo6cbeginE - _ZN39_INTERNAL_61c44b20_4_k_cu_9b5bb02e_26094cute1_E)
_ZN39_INTERNAL_61c44b20_4_k_cu_9b5bb02e_26094cute1_E:
	.zero		1
	.type		_ZN39_INTERNAL_61c44b20_4_k_cu_9b5bb02e_26094cuda3std3__45__cpo6cbeginE,@object
	.size		_ZN39_INTERNAL_61c44b20_4_k_cu_9b5bb02e_26094cuda3std3__45__cpo6cbeginE,(_ZN39_INTERNAL_61c44b20_4_k_cu_9b5bb02e_26094cuda3std3__48in_placeE - _ZN39_INTERNAL_61c44b20_4_k_cu_9b5bb02e_26094cuda3std3__45__cpo6cbeginE)
_ZN39_INTERNAL_61c44b20_4_k_cu_9b5bb02e_26094cuda3std3__45__cpo6cbeginE:
	.zero		1
	.type		_ZN39_INTERNAL_61c44b20_4_k_cu_9b5bb02e_26094cuda3std3__48in_placeE,@object
	.size		_ZN39_INTERNAL_61c44b20_4_k_cu_9b5bb02e_26094cuda3std3__48in_placeE,(_ZN39_INTERNAL_61c44b20_4_k_cu_9b5bb02e_26094cuda3std6ranges3__45__cpo9iter_moveE - _ZN39_INTERNAL_61c44b20_4_k_cu_9b5bb02e_26094cuda3std3__48in_placeE)
_ZN39_INTERNAL_61c44b20_4_k_cu_9b5bb02e_26094cuda3std3__48in_placeE:
	.zero		1
	.type		_ZN39_INTERNAL_61c44b20_4_k_cu_9b5bb02e_26094cuda3std6ranges3__45__cpo9iter_moveE,@object
	.size		_ZN39_INTERNAL_61c44b20_4_k_cu_9b5bb02e_26094cuda3std6ranges3__45__cpo9iter_moveE,(_ZN39_INTERNAL_61c44b20_4_k_cu_9b5bb02e_26094cuda3std3__45__cpo5beginE - _ZN39_INTERNAL_61c44b20_4_k_cu_9b5bb02e_26094cuda3std6ranges3__45__cpo9iter_moveE)
_ZN39_INTERNAL_61c44b20_4_k_cu_9b5bb02e_26094cuda3std6ranges3__45__cpo9iter_moveE:
	.zero		1
	.type		_ZN39_INTERNAL_61c44b20_4_k_cu_9b5bb02e_26094cuda3std3__45__cpo5beginE,@object
	.size		_ZN39_INTERNAL_61c44b20_4_k_cu_9b5bb02e_26094cuda3std3__45__cpo5beginE,(_ZN39_INTERNAL_61c44b20_4_k_cu_9b5bb02e_26094cuda3std3__441_GLOBAL__N__61c44b20_4_k_cu_9b5bb02e_26096ignoreE - _ZN39_INTERNAL_61c44b20_4_k_cu_9b5bb02e_26094cuda3std3__45__cpo5beginE)
_ZN39_INTERNAL_61c44b20_4_k_cu_9b5bb02e_26094cuda3std3__45__cpo5beginE:
	.zero		1
	.type		_ZN39_INTERNAL_61c44b20_4_k_cu_9b5bb02e_26094cuda3std3__441_GLOBAL__N__61c44b20_4_k_cu_9b5bb02e_26096ignoreE,@object
	.size		_ZN39_INTERNAL_61c44b20_4_k_cu_9b5bb02e_26094cuda3std3__441_GLOBAL__N__61c44b20_4_k_cu_9b5bb02e_26096ignoreE,(_ZN39_INTERNAL_61c44b20_4_k_cu_9b5bb02e_26094cute7productE - _ZN39_INTERNAL_61c44b20_4_k_cu_9b5bb02e_26094cuda3std3__441_GLOBAL__N__61c44b20_4_k_cu_9b5bb02e_26096ignoreE)
_ZN39_INTERNAL_61c44b20_4_k_cu_9b5bb02e_26094cuda3std3__441_GLOBAL__N__61c44b20_4_k_cu_9b5bb02e_26096ignoreE:
	.zero		1
	.type		_ZN39_INTERNAL_61c44b20_4_k_cu_9b5bb02e_26094cute7productE,@object
	.size		_ZN39_INTERNAL_61c44b20_4_k_cu_9b5bb02e_26094cute7productE,(_ZN39_INTERNAL_61c44b20_4_k_cu_9b5bb02e_26094cuda3std3__45__cpo3endE - _ZN39_INTERNAL_61c44b20_4_k_cu_9b5bb02e_26094cute7productE)
_ZN39_INTERNAL_61c44b20_4_k_cu_9b5bb02e_26094cute7productE:
	.zero		1
	.type		_ZN39_INTERNAL_61c44b20_4_k_cu_9b5bb02e_26094cuda3std3__45__cpo3endE,@object
	.size		_ZN39_INTERNAL_61c44b20_4_k_cu_9b5bb02e_26094cuda3std3__45__cpo3endE,(_ZN39_INTERNAL_61c44b20_4_k_cu_9b5bb02e_26094cuda3std3__419piecewise_constructE - _ZN39_INTERNAL_61c44b20_4_k_cu_9b5bb02e_26094cuda3std3__45__cpo3endE)
_ZN39_INTERNAL_61c44b20_4_k_cu_9b5bb02e_26094cuda3std3__45__cpo3endE:
	.zero		1
	.type		_ZN39_INTERNAL_61c44b20_4_k_cu_9b5bb02e_26094cuda3std3__419piecewise_constructE,@object
	.size		_ZN39_INTERNAL_61c44b20_4_k_cu_9b5bb02e_26094cuda3std3__419piecewise_constructE,(_ZN39_INTERNAL_61c44b20_4_k_cu_9b5bb02e_26094cuda3std3__45__cpo4cendE - _ZN39_INTERNAL_61c44b20_4_k_cu_9b5bb02e_26094cuda3std3__419piecewise_constructE)
_ZN39_INTERNAL_61c44b20_4_k_cu_9b5bb02e_26094cuda3std3__419piecewise_constructE:
	.zero		1
	.type		_ZN39_INTERNAL_61c44b20_4_k_cu_9b5bb02e_26094cuda3std3__45__cpo4cendE,@object
	.size		_ZN39_INTERNAL_61c44b20_4_k_cu_9b5bb02e_26094cuda3std3__45__cpo4cendE,(_ZN39_INTERNAL_61c44b20_4_k_cu_9b5bb02e_26094cuda3std6ranges3__45__cpo4swapE - _ZN39_INTERNAL_61c44b20_4_k_cu_9b5bb02e_26094cuda3std3__45__cpo4cendE)
_ZN39_INTERNAL_61c44b20_4_k_cu_9b5bb02e_26094cuda3std3__45__cpo4cendE:
	.zero		1
	.type		_ZN39_INTERNAL_61c44b20_4_k_cu_9b5bb02e_26094cuda3std6ranges3__45__cpo4swapE,@object
	.size		_ZN39_INTERNAL_61c44b20_4_k_cu_9b5bb02e_26094cuda3std6ranges3__45__cpo4swapE,(.L_9 - _ZN39_INTERNAL_61c44b20_4_k_cu_9b5bb02e_26094cuda3std6ranges3__45__cpo4swapE)
_ZN39_INTERNAL_61c44b20_4_k_cu_9b5bb02e_26094cuda3std6ranges3__45__cpo4swapE:
	.zero		1
.L_9:


//--------------------- .nv.constant0._ZN7cutlass13device_kernelINS_4gemm6kernel13GemmUniversalIN4cute5tupleIJiiiiEEENS1_10collective13CollectiveMmaINS1_37MainloopSm90TmaGmmaWarpSpecializedFP8ILi8ENS5_IJNS4_1CILi2EEENSA_ILi1EEESC_EEENS1_35KernelTmaWarpSpecializedCooperativeEEENS5_IJNSA_ILi128EEENSA_ILi256EEENSA_ILi64EEEEEENS_12float_e4m3_tENS5_IJlSC_lEEESK_SL_NS4_8TiledMMAINS4_8MMA_AtomIJNS4_4SM904GMMA31MMA_64x256x32_F32E4M3E4M3_SS_TNILNSP_7ScaleInE1ELSR_1EEEEEENS4_6LayoutISD_NS5_IJSC_NSA_ILi0EEESV_EEEEENS5_IJNS4_10UnderscoreESY_SY_EEEEENS4_13SM90_TMA_LOADENS4_14ComposedLayoutINS4_7SwizzleILi2ELi4ELi3EEENS4_18smem_ptr_flag_bitsILi8EEENSU_INS5_IJNSA_ILi8EEESI_EEENS5_IJSI_SC_EEEEEEEvNS4_8identityENS4_23SM90_TMA_LOAD_MULTICASTES1B_vS1C_EENS_8epilogue10collective18CollectiveEpilogueINS1F_22Sm90TmaWarpSpecializedILi4ELi2ELi16ELb0ELb0EEEJSJ_NS5_IJSG_NSA_ILi32EEEEEESK_SL_SK_SL_NS1F_6fusion15FusionCallbacksIS1J_NS1M_17LinCombPerRowBiasISK_fSK_SK_fLi16ELNS_15FloatRoundStyleE2EEESJ_S1L_JEEES11_NS12_INS13_ILi1ELi4ELi3EEES16_NSU_INS5_IJS17_S1K_EEENS5_IJS1K_SC_EEEEEEENS4_39AutoVectorizingCopyWithAssumedAlignmentILi128EEENS4_14SM90_TMA_STOREES1W_S1Y_NS4_9Copy_AtomIJNS4_17SM90_U32x4_STSM_NENS_6half_tEEEEvEEEvvEEEEvNT_6ParamsE --------------------------
	.section	.nv.constant0._ZN7cutlass13device_kernelINS_4gemm6kernel13GemmUniversalIN4cute5tupleIJiiiiEEENS1_10collective13CollectiveMmaINS1_37MainloopSm90TmaGmmaWarpSpecializedFP8ILi8ENS5_IJNS4_1CILi2EEENSA_ILi1EEESC_EEENS1_35KernelTmaWarpSpecializedCooperativeEEENS5_IJNSA_ILi128EEENSA_ILi256EEENSA_ILi64EEEEEENS_12float_e4m3_tENS5_IJlSC_lEEESK_SL_NS4_8TiledMMAINS4_8MMA_AtomIJNS4_4SM904GMMA31MMA_64x256x32_F32E4M3E4M3_SS_TNILNSP_7ScaleInE1ELSR_1EEEEEENS4_6LayoutISD_NS5_IJSC_NSA_ILi0EEESV_EEEEENS5_IJNS4_10UnderscoreESY_SY_EEEEENS4_13SM90_TMA_LOADENS4_14ComposedLayoutINS4_7SwizzleILi2ELi4ELi3EEENS4_18smem_ptr_flag_bitsILi8EEENSU_INS5_IJNSA_ILi8EEESI_EEENS5_IJSI_SC_EEEEEEEvNS4_8identityENS4_23SM90_TMA_LOAD_MULTICASTES1B_vS1C_EENS_8epilogue10collective18CollectiveEpilogueINS1F_22Sm90TmaWarpSpecializedILi4ELi2ELi16ELb0ELb0EEEJSJ_NS5_IJSG_NSA_ILi32EEEEEESK_SL_SK_SL_NS1F_6fusion15FusionCallbacksIS1J_NS1M_17LinCombPerRowBiasISK_fSK_SK_fLi16ELNS_15FloatRoundStyleE2EEESJ_S1L_JEEES11_NS12_INS13_ILi1ELi4ELi3EEES16_NSU_INS5_IJS17_S1K_EEENS5_IJS1K_SC_EEEEEEENS4_39AutoVectorizingCopyWithAssumedAlignmentILi128EEENS4_14SM90_TMA_STOREES1W_S1Y_NS4_9Copy_AtomIJNS4_17SM90_U32x4_STSM_NENS_6half_tEEEEvEEEvvEEEEvNT_6ParamsE,"a",@progbits
	.sectionflags	@""
	.align	4
.nv.constant0._ZN7cutlass13device_kernelINS_4gemm6kernel13GemmUniversalIN4cute5tupleIJiiiiEEENS1_10collective13CollectiveMmaINS1_37MainloopSm90TmaGmmaWarpSpecializedFP8ILi8ENS5_IJNS4_1CILi2EEENSA_ILi1EEESC_EEENS1_35KernelTmaWarpSpecializedCooperativeEEENS5_IJNSA_ILi128EEENSA_ILi256EEENSA_ILi64EEEEEENS_12float_e4m3_tENS5_IJlSC_lEEESK_SL_NS4_8TiledMMAINS4_8MMA_AtomIJNS4_4SM904GMMA31MMA_64x256x32_F32E4M3E4M3_SS_TNILNSP_7ScaleInE1ELSR_1EEEEEENS4_6LayoutISD_NS5_IJSC_NSA_ILi0EEESV_EEEEENS5_IJNS4_10UnderscoreESY_SY_EEEEENS4_13SM90_TMA_LOADENS4_14ComposedLayoutINS4_7SwizzleILi2ELi4ELi3EEENS4_18smem_ptr_flag_bitsILi8EEENSU_INS5_IJNSA_ILi8EEESI_EEENS5_IJSI_SC_EEEEEEEvNS4_8identityENS4_23SM90_TMA_LOAD_MULTICASTES1B_vS1C_EENS_8epilogue10collective18CollectiveEpilogueINS1F_22Sm90TmaWarpSpecializedILi4ELi2ELi16ELb0ELb0EEEJSJ_NS5_IJSG_NSA_ILi32EEEEEESK_SL_SK_SL_NS1F_6fusion15FusionCallbacksIS1J_NS1M_17LinCombPerRowBiasISK_fSK_SK_fLi16ELNS_15FloatRoundStyleE2EEESJ_S1L_JEEES11_NS12_INS13_ILi1ELi4ELi3EEES16_NSU_INS5_IJS17_S1K_EEENS5_IJS1K_SC_EEEEEEENS4_39AutoVectorizingCopyWithAssumedAlignmentILi128EEENS4_14SM90_TMA_STOREES1W_S1Y_NS4_9Copy_AtomIJNS4_17SM90_U32x4_STSM_NENS_6half_tEEEEvEEEvvEEEEvNT_6ParamsE:
	.zero		2432


//--------------------- SYMBOLS --------------------------

	.type		.nv.reservedSmem.offset0,@object
	.size		.nv.reservedSmem.offset0,0x4
	.type		__assertfail,@function
